	.target	sm_100a

	.elftype	@"ET_EXEC"


//--------------------- .note.nv.tkinfo           --------------------------
	.section	.note.nv.tkinfo,"",@"SHT_NOTE"
	.sectionflags	@"SHF_NOTE_NV_TKINFO"
	.tkinfo
        /*0018*/ 	.word	0x00000002
        /*0030*/ 	.string	""
        /*0030*/ 	.string	"ptxas"
        /*0030*/ 	.string	"Cuda compilation tools, release 13.0, V13.0.88"
        /*0030*/ 	.string	"Build cuda_13.0.r13.0/compiler.36424714_0"
        /*0030*/ 	.string	"-arch sm_100a -m 64 "



//--------------------- .note.nv.cuinfo           --------------------------
	.section	.note.nv.cuinfo,"",@"SHT_NOTE"
	.sectionflags	@"SHF_NOTE_NV_CUINFO"
        /*0018*/ 	.short	0x0002
        /*001a*/ 	.short	0x0064
        /*001c*/ 	.short	0x0082
	.zero		2


//--------------------- .nv.info                  --------------------------
	.section	.nv.info,"",@"SHT_CUDA_INFO"
	.align	4


	//----- nvinfo : EIATTR_REGCOUNT
	.align		4
        /*0000*/ 	.byte	0x04, 0x2f
        /*0002*/ 	.short	(.L_19 - .L_18)
	.align		4
.L_18:
        /*0004*/ 	.word	index@(_ZN7cutlass13device_kernelINS_4gemm6kernel13GemmUniversalIN4cute5tupleIJiiiiEEENS1_10collective13CollectiveMmaINS1_46MainloopSm100TmaUmmaWarpSpecializedBlockScaledILi8ELi2ELi2ENS5_IJNS4_1CILi4EEESB_NSA_ILi1EEEEEEEENS5_IJNSA_ILi128EEENSA_ILi64EEENSA_ILi256EEEEEENS5_IJNS_12float_e2m1_tENS_13float_ue8m0_tEEEENS5_IJNS5_IJlSC_lEEENS4_6LayoutINS5_IJNS5_IJNS5_IJNSA_ILi32EEESB_EEEiEEESQ_NS5_IJSC_iEEEEEENS5_IJNS5_IJNS5_IJNSA_ILi16EEESB_EEEiEEENS5_IJNS5_IJNSA_ILi0EEESC_EEENSA_ILi512EEEEEENS5_IJSW_iEEEEEEEEEEESL_S13_NS4_8TiledMMAINS4_8MMA_AtomIJNS4_17SM100_MMA_MXF4_SSISJ_SJ_fSK_Li128ELi64ELi32ELNS4_4UMMA5MajorE0ELS18_0ELNS17_7ScaleInE0ELS19_0EEEEEENSN_INS5_IJSC_SC_SC_EEENS5_IJSW_SW_SW_EEEEENS5_IJNS4_10UnderscoreES1F_S1F_EEEEENS5_IJNS4_23SM90_TMA_LOAD_MULTICASTES1I_EEENS5_IJNS4_14ComposedLayoutINS4_7SwizzleILi3ELi4ELi3EEENS4_18smem_ptr_flag_bitsILi4EEENSN_INS5_IJNSA_ILi8EEESH_EEENS5_IJSH_SC_EEEEEEENSN_INS5_IJNS5_IJNS5_IJSP_SC_EEENS5_IJSO_NSA_ILi2EEEEEEEEESC_NS5_IJS1V_S1V_EEEEEENS5_IJNS5_IJNS5_IJSU_SY_EEESX_EEESW_NS5_IJS1V_SY_EEEEEEEEEEEvNS4_8identityES1J_S25_vS26_EENS_8epilogue10collective18CollectiveEpilogueINS28_23Sm100TmaWarpSpecializedILi3ELi2ELi16ELb1ELb0EEEJNS5_IJSG_SG_SH_EEENS5_IJNSN_ISG_SC_EENSN_INS5_IJST_S1V_EEENS5_IJSC_SO_EEEEEEEENS_10bfloat16_tESM_S2J_SM_NS28_6fusion15FusionCallbacksIS2C_NS2K_17LinearCombinationIS2J_fS2J_fLNS_15FloatRoundStyleE2EEES2D_S2I_JEEENS4_5SM1004TMEM4LOAD26SM100_TMEM_LOAD_32dp32b16xENS4_13SM90_TMA_LOADENS1K_INS1L_ILi1ELi4ELi3EEENS1N_ILi16EEENSN_INS5_IJS1P_ST_EEENS5_IJST_SC_EEEEEEENS4_39AutoVectorizingCopyWithAssumedAlignmentILi128EEENS4_14SM90_TMA_STOREES30_S32_S32_EEEvvEEEEvNT_6ParamsE)
        /*0008*/ 	.word	0x00000076


	//----- nvinfo : EIATTR_FRAME_SIZE
	.align		4
.L_19:
        /*000c*/ 	.byte	0x04, 0x11
        /*000e*/ 	.short	(.L_21 - .L_20)
	.align		4
.L_20:
        /*0010*/ 	.word	index@($__internal_2_$__cuda_sm10x_tcgen05_guardrail_trap_unallocated_columns_being_dealloced)
        /*0014*/ 	.word	0x00000000


	//----- nvinfo : EIATTR_FRAME_SIZE
	.align		4
.L_21:
        /*0018*/ 	.byte	0x04, 0x11
        /*001a*/ 	.short	(.L_23 - .L_22)
	.align		4
.L_22:
        /*001c*/ 	.word	index@($__internal_1_$__cuda_sm10x_tcgen05_guardrail_trap_phase_invalid_during_alloc)
        /*0020*/ 	.word	0x00000000


	//----- nvinfo : EIATTR_FRAME_SIZE
	.align		4
.L_23:
        /*0024*/ 	.byte	0x04, 0x11
        /*0026*/ 	.short	(.L_25 - .L_24)
	.align		4
.L_24:
        /*0028*/ 	.word	index@($__internal_0_$__cuda_sm10x_tcgen05_guardrail_trap_col_being_dealloced_not_returned_by_alloc)
        /*002c*/ 	.word	0x00000000


	//----- nvinfo : EIATTR_FRAME_SIZE
	.align		4
.L_25:
        /*0030*/ 	.byte	0x04, 0x11
        /*0032*/ 	.short	(.L_27 - .L_26)
	.align		4
.L_26:
        /*0034*/ 	.word	index@(_ZN7cutlass13device_kernelINS_4gemm6kernel13GemmUniversalIN4cute5tupleIJiiiiEEENS1_10collective13CollectiveMmaINS1_46MainloopSm100TmaUmmaWarpSpecializedBlockScaledILi8ELi2ELi2ENS5_IJNS4_1CILi4EEESB_NSA_ILi1EEEEEEEENS5_IJNSA_ILi128EEENSA_ILi64EEENSA_ILi256EEEEEENS5_IJNS_12float_e2m1_tENS_13float_ue8m0_tEEEENS5_IJNS5_IJlSC_lEEENS4_6LayoutINS5_IJNS5_IJNS5_IJNSA_ILi32EEESB_EEEiEEESQ_NS5_IJSC_iEEEEEENS5_IJNS5_IJNS5_IJNSA_ILi16EEESB_EEEiEEENS5_IJNS5_IJNSA_ILi0EEESC_EEENSA_ILi512EEEEEENS5_IJSW_iEEEEEEEEEEESL_S13_NS4_8TiledMMAINS4_8MMA_AtomIJNS4_17SM100_MMA_MXF4_SSISJ_SJ_fSK_Li128ELi64ELi32ELNS4_4UMMA5MajorE0ELS18_0ELNS17_7ScaleInE0ELS19_0EEEEEENSN_INS5_IJSC_SC_SC_EEENS5_IJSW_SW_SW_EEEEENS5_IJNS4_10UnderscoreES1F_S1F_EEEEENS5_IJNS4_23SM90_TMA_LOAD_MULTICASTES1I_EEENS5_IJNS4_14ComposedLayoutINS4_7SwizzleILi3ELi4ELi3EEENS4_18smem_ptr_flag_bitsILi4EEENSN_INS5_IJNSA_ILi8EEESH_EEENS5_IJSH_SC_EEEEEEENSN_INS5_IJNS5_IJNS5_IJSP_SC_EEENS5_IJSO_NSA_ILi2EEEEEEEEESC_NS5_IJS1V_S1V_EEEEEENS5_IJNS5_IJNS5_IJSU_SY_EEESX_EEESW_NS5_IJS1V_SY_EEEEEEEEEEEvNS4_8identityES1J_S25_vS26_EENS_8epilogue10collective18CollectiveEpilogueINS28_23Sm100TmaWarpSpecializedILi3ELi2ELi16ELb1ELb0EEEJNS5_IJSG_SG_SH_EEENS5_IJNSN_ISG_SC_EENSN_INS5_IJST_S1V_EEENS5_IJSC_SO_EEEEEEEENS_10bfloat16_tESM_S2J_SM_NS28_6fusion15FusionCallbacksIS2C_NS2K_17LinearCombinationIS2J_fS2J_fLNS_15FloatRoundStyleE2EEES2D_S2I_JEEENS4_5SM1004TMEM4LOAD26SM100_TMEM_LOAD_32dp32b16xENS4_13SM90_TMA_LOADENS1K_INS1L_ILi1ELi4ELi3EEENS1N_ILi16EEENSN_INS5_IJS1P_ST_EEENS5_IJST_SC_EEEEEEENS4_39AutoVectorizingCopyWithAssumedAlignmentILi128EEENS4_14SM90_TMA_STOREES30_S32_S32_EEEvvEEEEvNT_6ParamsE)
        /*0038*/ 	.word	0x00000000


	//----- nvinfo : EIATTR_MIN_STACK_SIZE
	.align		4
.L_27:
        /*003c*/ 	.byte	0x04, 0x12
        /*003e*/ 	.short	(.L_29 - .L_28)
	.align		4
.L_28:
        /*0040*/ 	.word	index@(_ZN7cutlass13device_kernelINS_4gemm6kernel13GemmUniversalIN4cute5tupleIJiiiiEEENS1_10collective13CollectiveMmaINS1_46MainloopSm100TmaUmmaWarpSpecializedBlockScaledILi8ELi2ELi2ENS5_IJNS4_1CILi4EEESB_NSA_ILi1EEEEEEEENS5_IJNSA_ILi128EEENSA_ILi64EEENSA_ILi256EEEEEENS5_IJNS_12float_e2m1_tENS_13float_ue8m0_tEEEENS5_IJNS5_IJlSC_lEEENS4_6LayoutINS5_IJNS5_IJNS5_IJNSA_ILi32EEESB_EEEiEEESQ_NS5_IJSC_iEEEEEENS5_IJNS5_IJNS5_IJNSA_ILi16EEESB_EEEiEEENS5_IJNS5_IJNSA_ILi0EEESC_EEENSA_ILi512EEEEEENS5_IJSW_iEEEEEEEEEEESL_S13_NS4_8TiledMMAINS4_8MMA_AtomIJNS4_17SM100_MMA_MXF4_SSISJ_SJ_fSK_Li128ELi64ELi32ELNS4_4UMMA5MajorE0ELS18_0ELNS17_7ScaleInE0ELS19_0EEEEEENSN_INS5_IJSC_SC_SC_EEENS5_IJSW_SW_SW_EEEEENS5_IJNS4_10UnderscoreES1F_S1F_EEEEENS5_IJNS4_23SM90_TMA_LOAD_MULTICASTES1I_EEENS5_IJNS4_14ComposedLayoutINS4_7SwizzleILi3ELi4ELi3EEENS4_18smem_ptr_flag_bitsILi4EEENSN_INS5_IJNSA_ILi8EEESH_EEENS5_IJSH_SC_EEEEEEENSN_INS5_IJNS5_IJNS5_IJSP_SC_EEENS5_IJSO_NSA_ILi2EEEEEEEEESC_NS5_IJS1V_S1V_EEEEEENS5_IJNS5_IJNS5_IJSU_SY_EEESX_EEESW_NS5_IJS1V_SY_EEEEEEEEEEEvNS4_8identityES1J_S25_vS26_EENS_8epilogue10collective18CollectiveEpilogueINS28_23Sm100TmaWarpSpecializedILi3ELi2ELi16ELb1ELb0EEEJNS5_IJSG_SG_SH_EEENS5_IJNSN_ISG_SC_EENSN_INS5_IJST_S1V_EEENS5_IJSC_SO_EEEEEEEENS_10bfloat16_tESM_S2J_SM_NS28_6fusion15FusionCallbacksIS2C_NS2K_17LinearCombinationIS2J_fS2J_fLNS_15FloatRoundStyleE2EEES2D_S2I_JEEENS4_5SM1004TMEM4LOAD26SM100_TMEM_LOAD_32dp32b16xENS4_13SM90_TMA_LOADENS1K_INS1L_ILi1ELi4ELi3EEENS1N_ILi16EEENSN_INS5_IJS1P_ST_EEENS5_IJST_SC_EEEEEEENS4_39AutoVectorizingCopyWithAssumedAlignmentILi128EEENS4_14SM90_TMA_STOREES30_S32_S32_EEEvvEEEEvNT_6ParamsE)
        /*0044*/ 	.word	0x00000000
.L_29:


//--------------------- .nv.compat                --------------------------
	.section	.nv.compat,"",@"SHT_CUDA_COMPAT_INFO"
	.align	4
        /*0000*/ 	.byte	0x02, 0x09, 0x01, 0x00, 0x02, 0x02, 0x02, 0x00, 0x02, 0x05, 0x05, 0x00, 0x03, 0x07, 0x01, 0x01
        /*0010*/ 	.byte	0x02, 0x03, 0x01, 0x00, 0x02, 0x06, 0x01, 0x00, 0x04, 0x0b, 0x08, 0x00, 0x09, 0x00, 0x00, 0x00
        /*0020*/ 	.byte	0x00, 0x00, 0x00, 0x00


//--------------------- .nv.info._ZN7cutlass13device_kernelINS_4gemm6kernel13GemmUniversalIN4cute5tupleIJiiiiEEENS1_10collective13CollectiveMmaINS1_46MainloopSm100TmaUmmaWarpSpecializedBlockScaledILi8ELi2ELi2ENS5_IJNS4_1CILi4EEESB_NSA_ILi1EEEEEEEENS5_IJNSA_ILi128EEENSA_ILi64EEENSA_ILi256EEEEEENS5_IJNS_12float_e2m1_tENS_13float_ue8m0_tEEEENS5_IJNS5_IJlSC_lEEENS4_6LayoutINS5_IJNS5_IJNS5_IJNSA_ILi32EEESB_EEEiEEESQ_NS5_IJSC_iEEEEEENS5_IJNS5_IJNS5_IJNSA_ILi16EEESB_EEEiEEENS5_IJNS5_IJNSA_ILi0EEESC_EEENSA_ILi512EEEEEENS5_IJSW_iEEEEEEEEEEESL_S13_NS4_8TiledMMAINS4_8MMA_AtomIJNS4_17SM100_MMA_MXF4_SSISJ_SJ_fSK_Li128ELi64ELi32ELNS4_4UMMA5MajorE0ELS18_0ELNS17_7ScaleInE0ELS19_0EEEEEENSN_INS5_IJSC_SC_SC_EEENS5_IJSW_SW_SW_EEEEENS5_IJNS4_10UnderscoreES1F_S1F_EEEEENS5_IJNS4_23SM90_TMA_LOAD_MULTICASTES1I_EEENS5_IJNS4_14ComposedLayoutINS4_7SwizzleILi3ELi4ELi3EEENS4_18smem_ptr_flag_bitsILi4EEENSN_INS5_IJNSA_ILi8EEESH_EEENS5_IJSH_SC_EEEEEEENSN_INS5_IJNS5_IJNS5_IJSP_SC_EEENS5_IJSO_NSA_ILi2EEEEEEEEESC_NS5_IJS1V_S1V_EEEEEENS5_IJNS5_IJNS5_IJSU_SY_EEESX_EEESW_NS5_IJS1V_SY_EEEEEEEEEEEvNS4_8identityES1J_S25_vS26_EENS_8epilogue10collective18CollectiveEpilogueINS28_23Sm100TmaWarpSpecializedILi3ELi2ELi16ELb1ELb0EEEJNS5_IJSG_SG_SH_EEENS5_IJNSN_ISG_SC_EENSN_INS5_IJST_S1V_EEENS5_IJSC_SO_EEEEEEEENS_10bfloat16_tESM_S2J_SM_NS28_6fusion15FusionCallbacksIS2C_NS2K_17LinearCombinationIS2J_fS2J_fLNS_15FloatRoundStyleE2EEES2D_S2I_JEEENS4_5SM1004TMEM4LOAD26SM100_TMEM_LOAD_32dp32b16xENS4_13SM90_TMA_LOADENS1K_INS1L_ILi1ELi4ELi3EEENS1N_ILi16EEENSN_INS5_IJS1P_ST_EEENS5_IJST_SC_EEEEEEENS4_39AutoVectorizingCopyWithAssumedAlignmentILi128EEENS4_14SM90_TMA_STOREES30_S32_S32_EEEvvEEEEvNT_6ParamsE --------------------------
	.section	.nv.info._ZN7cutlass13device_kernelINS_4gemm6kernel13GemmUniversalIN4cute5tupleIJiiiiEEENS1_10collective13CollectiveMmaINS1_46MainloopSm100TmaUmmaWarpSpecializedBlockScaledILi8ELi2ELi2ENS5_IJNS4_1CILi4EEESB_NSA_ILi1EEEEEEEENS5_IJNSA_ILi128EEENSA_ILi64EEENSA_ILi256EEEEEENS5_IJNS_12float_e2m1_tENS_13float_ue8m0_tEEEENS5_IJNS5_IJlSC_lEEENS4_6LayoutINS5_IJNS5_IJNS5_IJNSA_ILi32EEESB_EEEiEEESQ_NS5_IJSC_iEEEEEENS5_IJNS5_IJNS5_IJNSA_ILi16EEESB_EEEiEEENS5_IJNS5_IJNSA_ILi0EEESC_EEENSA_ILi512EEEEEENS5_IJSW_iEEEEEEEEEEESL_S13_NS4_8TiledMMAINS4_8MMA_AtomIJNS4_17SM100_MMA_MXF4_SSISJ_SJ_fSK_Li128ELi64ELi32ELNS4_4UMMA5MajorE0ELS18_0ELNS17_7ScaleInE0ELS19_0EEEEEENSN_INS5_IJSC_SC_SC_EEENS5_IJSW_SW_SW_EEEEENS5_IJNS4_10UnderscoreES1F_S1F_EEEEENS5_IJNS4_23SM90_TMA_LOAD_MULTICASTES1I_EEENS5_IJNS4_14ComposedLayoutINS4_7SwizzleILi3ELi4ELi3EEENS4_18smem_ptr_flag_bitsILi4EEENSN_INS5_IJNSA_ILi8EEESH_EEENS5_IJSH_SC_EEEEEEENSN_INS5_IJNS5_IJNS5_IJSP_SC_EEENS5_IJSO_NSA_ILi2EEEEEEEEESC_NS5_IJS1V_S1V_EEEEEENS5_IJNS5_IJNS5_IJSU_SY_EEESX_EEESW_NS5_IJS1V_SY_EEEEEEEEEEEvNS4_8identityES1J_S25_vS26_EENS_8epilogue10collective18CollectiveEpilogueINS28_23Sm100TmaWarpSpecializedILi3ELi2ELi16ELb1ELb0EEEJNS5_IJSG_SG_SH_EEENS5_IJNSN_ISG_SC_EENSN_INS5_IJST_S1V_EEENS5_IJSC_SO_EEEEEEEENS_10bfloat16_tESM_S2J_SM_NS28_6fusion15FusionCallbacksIS2C_NS2K_17LinearCombinationIS2J_fS2J_fLNS_15FloatRoundStyleE2EEES2D_S2I_JEEENS4_5SM1004TMEM4LOAD26SM100_TMEM_LOAD_32dp32b16xENS4_13SM90_TMA_LOADENS1K_INS1L_ILi1ELi4ELi3EEENS1N_ILi16EEENSN_INS5_IJS1P_ST_EEENS5_IJST_SC_EEEEEEENS4_39AutoVectorizingCopyWithAssumedAlignmentILi128EEENS4_14SM90_TMA_STOREES30_S32_S32_EEEvvEEEEvNT_6ParamsE,"",@"SHT_CUDA_INFO"
	.sectionflags	@""
	.align	4


	//----- nvinfo : EIATTR_CUDA_API_VERSION
	.align		4
        /*0000*/ 	.byte	0x04, 0x37
        /*0002*/ 	.short	(.L_31 - .L_30)
.L_30:
        /*0004*/ 	.word	0x00000082


	//----- nvinfo : EIATTR_KPARAM_INFO
	.align		4
.L_31:
        /*0008*/ 	.byte	0x04, 0x17
        /*000a*/ 	.short	(.L_33 - .L_32)
.L_32:
        /*000c*/ 	.word	0x00000000
        /*0010*/ 	.short	0x0000
        /*0012*/ 	.short	0x0000
        /*0014*/ 	.byte	0x00, 0xf0, 0x01, 0x30


	//----- nvinfo : EIATTR_AT_ENTRY_FRAGMENTS
	.align		4
.L_33:
        /*0018*/ 	.byte	0x04, 0x4f
        /*001a*/ 	.short	(.L_35 - .L_34)


	//   ....[0]....
.L_34:
        /*001c*/ 	.word	0x00000006


	//----- nvinfo : EIATTR_RESERVED_SMEM_USED
	.align		4
.L_35:
        /*0020*/ 	.byte	0x01, 0x41
	.zero		2


	//----- nvinfo : EIATTR_SPARSE_MMA_MASK
	.align		4
        /*0024*/ 	.byte	0x03, 0x50
        /*0026*/ 	.short	0x0000


	//----- nvinfo : EIATTR_TCGEN05_1CTA_USED
	.align		4
        /*0028*/ 	.byte	0x01, 0x51
	.zero		2


	//----- nvinfo : EIATTR_MAXREG_COUNT
	.align		4
        /*002c*/ 	.byte	0x03, 0x1b
        /*002e*/ 	.short	0x00ff


	//----- nvinfo : EIATTR_NUM_BARRIERS
	.align		4
        /*0030*/ 	.byte	0x02, 0x4c
        /*0032*/ 	.byte	0x07
	.zero		1


	//----- nvinfo : EIATTR_EXTERNS
	.align		4
        /*0034*/ 	.byte	0x04, 0x0f
        /*0036*/ 	.short	(.L_37 - .L_36)


	//   ....[0]....
	.align		4
.L_36:
        /*0038*/ 	.word	index@(__assertfail)


	//----- nvinfo : EIATTR_MERCURY_ISA_VERSION
	.align		4
.L_37:
        /*003c*/ 	.byte	0x03, 0x5f
        /*003e*/ 	.short	0x0101


	//----- nvinfo : EIATTR_INT_WARP_WIDE_INSTR_OFFSETS
	.align		4
        /*0040*/ 	.byte	0x04, 0x31
        /*0042*/ 	.short	(.L_39 - .L_38)


	//   ....[0]....
.L_38:
        /*0044*/ 	.word	0x00004e60


	//   ....[1]....
        /*0048*/ 	.word	0x00004e90


	//   ....[2]....
        /*004c*/ 	.word	0x00004eb0


	//   ....[3]....
        /*0050*/ 	.word	0x00005a50


	//   ....[4]....
        /*0054*/ 	.word	0x00005b20


	//   ....[5]....
        /*0058*/ 	.word	0x00005b90


	//   ....[6]....
        /*005c*/ 	.word	0x00005ce0


	//   ....[7]....
        /*0060*/ 	.word	0x00005db0


	//   ....[8]....
        /*0064*/ 	.word	0x00005e00


	//   ....[9]....
        /*0068*/ 	.word	0x00005f40


	//   ....[10]....
        /*006c*/ 	.word	0x00005ff0


	//   ....[11]....
        /*0070*/ 	.word	0x00006050


	//   ....[12]....
        /*0074*/ 	.word	0x00006180


	//   ....[13]....
        /*0078*/ 	.word	0x00006290


	//   ....[14]....
        /*007c*/ 	.word	0x000062c0


	//----- nvinfo : EIATTR_COOP_GROUP_MASK_REGIDS
	.align		4
.L_39:
        /*0080*/ 	.byte	0x04, 0x29
        /*0082*/ 	.short	(.L_41 - .L_40)


	//   ....[0]....
.L_40:
        /*0084*/ 	.word	0xffffffff


	//   ....[1]....
        /*0088*/ 	.word	0xffffffff


	//   ....[2]....
        /*008c*/ 	.word	0xffffffff


	//   ....[3]....
        /*0090*/ 	.word	0xffffffff


	//   ....[4]....
        /*0094*/ 	.word	0xffffffff


	//   ....[5]....
        /*0098*/ 	.word	0xffffffff


	//   ....[6]....
        /*009c*/ 	.word	0xffffffff


	//   ....[7]....
        /*00a0*/ 	.word	0xffffffff


	//   ....[8]....
        /*00a4*/ 	.word	0xffffffff


	//   ....[9]....
        /*00a8*/ 	.word	0xffffffff


	//   ....[10]....
        /*00ac*/ 	.word	0xffffffff


	//   ....[11]....
        /*00b0*/ 	.word	0xffffffff


	//   ....[12]....
        /*00b4*/ 	.word	0xffffffff


	//   ....[13]....
        /*00b8*/ 	.word	0xffffffff


	//----- nvinfo : EIATTR_COOP_GROUP_INSTR_OFFSETS
	.align		4
.L_41:
        /*00bc*/ 	.byte	0x04, 0x28
        /*00be*/ 	.short	(.L_43 - .L_42)


	//   ....[0]....
.L_42:
        /*00c0*/ 	.word	0x00000080


	//   ....[1]....
        /*00c4*/ 	.word	0x00000540


	//   ....[2]....
        /*00c8*/ 	.word	0x000007a0


	//   ....[3]....
        /*00cc*/ 	.word	0x00000920


	//   ....[4]....
        /*00d0*/ 	.word	0x00000a20


	//   ....[5]....
        /*00d4*/ 	.word	0x00000b90


	//   ....[6]....
        /*00d8*/ 	.word	0x00000cf0


	//   ....[7]....
        /*00dc*/ 	.word	0x00000ea0


	//   ....[8]....
        /*00e0*/ 	.word	0x000027f0


	//   ....[9]....
        /*00e4*/ 	.word	0x000038f0


	//   ....[10]....
        /*00e8*/ 	.word	0x00003b00


	//   ....[11]....
        /*00ec*/ 	.word	0x00003b30


	//   ....[12]....
        /*00f0*/ 	.word	0x00004d40


	//   ....[13]....
        /*00f4*/ 	.word	0x00004f70


	//----- nvinfo : EIATTR_VRC_CTA_INIT_COUNT
	.align		4
.L_43:
        /*00f8*/ 	.byte	0x02, 0x4a
        /*00fa*/ 	.byte	0x80
	.zero		1


	//----- nvinfo : EIATTR_SYSCALL_OFFSETS
	.align		4
        /*00fc*/ 	.byte	0x04, 0x46
        /*00fe*/ 	.short	(.L_45 - .L_44)


	//   ....[0]....
.L_44:
        /*0100*/ 	.word	0x00006fc0


	//   ....[1]....
        /*0104*/ 	.word	0x000070b0


	//   ....[2]....
        /*0108*/ 	.word	0x00007a40


	//   ....[3]....
        /*010c*/ 	.word	0x00007bb0


	//   ....[4]....
        /*0110*/ 	.word	0x00008990


	//   ....[5]....
        /*0114*/ 	.word	0x00008b00


	//   ....[6]....
        /*0118*/ 	.word	0x00009940


	//   ....[7]....
        /*011c*/ 	.word	0x00009ab0


	//   ....[8]....
        /*0120*/ 	.word	0x0000a890


	//   ....[9]....
        /*0124*/ 	.word	0x0000aa00


	//----- nvinfo : EIATTR_MBARRIER_INSTR_OFFSETS
	.align		4
.L_45:
        /*0128*/ 	.byte	0x04, 0x39
        /*012a*/ 	.short	(.L_47 - .L_46)


	//   ....[0]....
.L_46:
        /*012c*/ 	.word	0x00000680
        /*0130*/ 	.word	0x000000ff
        /*0134*/ 	.word	0x00000000
        /*0138*/ 	.short	0x0100
        /*013a*/ 	.byte	0x04
	.zero		1


	//   ....[1]....
        /*013c*/ 	.word	0x00000690
        /*0140*/ 	.word	0x000000ff
        /*0144*/ 	.word	0x00000040
        /*0148*/ 	.short	0x0100
        /*014a*/ 	.byte	0x04
	.zero		1


	//   ....[2]....
        /*014c*/ 	.word	0x000006a0
        /*0150*/ 	.word	0x000000ff
        /*0154*/ 	.word	0x00000008
        /*0158*/ 	.short	0x0100
        /*015a*/ 	.byte	0x04
	.zero		1


	//   ....[3]....
        /*015c*/ 	.word	0x000006b0
        /*0160*/ 	.word	0x000000ff
        /*0164*/ 	.word	0x00000048
        /*0168*/ 	.short	0x0100
        /*016a*/ 	.byte	0x04
	.zero		1


	//   ....[4]....
        /*016c*/ 	.word	0x000006c0
        /*0170*/ 	.word	0x000000ff
        /*0174*/ 	.word	0x00000010
        /*0178*/ 	.short	0x0100
        /*017a*/ 	.byte	0x04
	.zero		1


	//   ....[5]....
        /*017c*/ 	.word	0x000006d0
        /*0180*/ 	.word	0x000000ff
        /*0184*/ 	.word	0x00000050
        /*0188*/ 	.short	0x0100
        /*018a*/ 	.byte	0x04
	.zero		1


	//   ....[6]....
        /*018c*/ 	.word	0x000006e0
        /*0190*/ 	.word	0x000000ff
        /*0194*/ 	.word	0x00000018
        /*0198*/ 	.short	0x0100
        /*019a*/ 	.byte	0x04
	.zero		1


	//   ....[7]....
        /*019c*/ 	.word	0x000006f0
        /*01a0*/ 	.word	0x000000ff
        /*01a4*/ 	.word	0x00000058
        /*01a8*/ 	.short	0x0100
        /*01aa*/ 	.byte	0x04
	.zero		1


	//   ....[8]....
        /*01ac*/ 	.word	0x00000700
        /*01b0*/ 	.word	0x000000ff
        /*01b4*/ 	.word	0x00000020
        /*01b8*/ 	.short	0x0100
        /*01ba*/ 	.byte	0x04
	.zero		1


	//   ....[9]....
        /*01bc*/ 	.word	0x00000710
        /*01c0*/ 	.word	0x000000ff
        /*01c4*/ 	.word	0x00000060
        /*01c8*/ 	.short	0x0100
        /*01ca*/ 	.byte	0x04
	.zero		1


	//   ....[10]....
        /*01cc*/ 	.word	0x00000720
        /*01d0*/ 	.word	0x000000ff
        /*01d4*/ 	.word	0x00000028
        /*01d8*/ 	.short	0x0100
        /*01da*/ 	.byte	0x04
	.zero		1


	//   ....[11]....
        /*01dc*/ 	.word	0x00000730
        /*01e0*/ 	.word	0x000000ff
        /*01e4*/ 	.word	0x00000068
        /*01e8*/ 	.short	0x0100
        /*01ea*/ 	.byte	0x04
	.zero		1


	//   ....[12]....
        /*01ec*/ 	.word	0x00000740
        /*01f0*/ 	.word	0x000000ff
        /*01f4*/ 	.word	0x00000030
        /*01f8*/ 	.short	0x0100
        /*01fa*/ 	.byte	0x04
	.zero		1


	//   ....[13]....
        /*01fc*/ 	.word	0x00000750
        /*0200*/ 	.word	0x000000ff
        /*0204*/ 	.word	0x00000070
        /*0208*/ 	.short	0x0100
        /*020a*/ 	.byte	0x04
	.zero		1


	//   ....[14]....
        /*020c*/ 	.word	0x00000760
        /*0210*/ 	.word	0x000000ff
        /*0214*/ 	.word	0x00000038
        /*0218*/ 	.short	0x0100
        /*021a*/ 	.byte	0x04
	.zero		1


	//   ....[15]....
        /*021c*/ 	.word	0x00000770
        /*0220*/ 	.word	0x000000ff
        /*0224*/ 	.word	0x00000078
        /*0228*/ 	.short	0x0100
        /*022a*/ 	.byte	0x04
	.zero		1


	//   ....[16]....
        /*022c*/ 	.word	0x000008b0
        /*0230*/ 	.word	0x000000ff
        /*0234*/ 	.word	0x00000080
        /*0238*/ 	.short	0x0100
        /*023a*/ 	.byte	0x04
	.zero		1


	//   ....[17]....
        /*023c*/ 	.word	0x000008c0
        /*0240*/ 	.word	0x000000ff
        /*0244*/ 	.word	0x00000098
        /*0248*/ 	.short	0x0100
        /*024a*/ 	.byte	0x04
	.zero		1


	//   ....[18]....
        /*024c*/ 	.word	0x000008d0
        /*0250*/ 	.word	0x000000ff
        /*0254*/ 	.word	0x00000088
        /*0258*/ 	.short	0x0100
        /*025a*/ 	.byte	0x04
	.zero		1


	//   ....[19]....
        /*025c*/ 	.word	0x000008e0
        /*0260*/ 	.word	0x000000ff
        /*0264*/ 	.word	0x000000a0
        /*0268*/ 	.short	0x0100
        /*026a*/ 	.byte	0x04
	.zero		1


	//   ....[20]....
        /*026c*/ 	.word	0x000008f0
        /*0270*/ 	.word	0x000000ff
        /*0274*/ 	.word	0x00000090
        /*0278*/ 	.short	0x0100
        /*027a*/ 	.byte	0x04
	.zero		1


	//   ....[21]....
        /*027c*/ 	.word	0x00000900
        /*0280*/ 	.word	0x000000ff
        /*0284*/ 	.word	0x000000a8
        /*0288*/ 	.short	0x0100
        /*028a*/ 	.byte	0x04
	.zero		1


	//   ....[22]....
        /*028c*/ 	.word	0x000009f0
        /*0290*/ 	.word	0x000000ff
        /*0294*/ 	.word	0x000000b0
        /*0298*/ 	.short	0x0100
        /*029a*/ 	.byte	0x06
	.zero		1


	//   ....[23]....
        /*029c*/ 	.word	0x00000a00
        /*02a0*/ 	.word	0x000000ff
        /*02a4*/ 	.word	0x000000b8
        /*02a8*/ 	.short	0x0100
        /*02aa*/ 	.byte	0x06
	.zero		1


	//   ....[24]....
        /*02ac*/ 	.word	0x00000b40
        /*02b0*/ 	.word	0x000000ff
        /*02b4*/ 	.word	0x000000c0
        /*02b8*/ 	.short	0x0100
        /*02ba*/ 	.byte	0x06
	.zero		1


	//   ....[25]....
        /*02bc*/ 	.word	0x00000b50
        /*02c0*/ 	.word	0x000000ff
        /*02c4*/ 	.word	0x000000d0
        /*02c8*/ 	.short	0x0100
        /*02ca*/ 	.byte	0x06
	.zero		1


	//   ....[26]....
        /*02cc*/ 	.word	0x00000b60
        /*02d0*/ 	.word	0x000000ff
        /*02d4*/ 	.word	0x000000c8
        /*02d8*/ 	.short	0x0100
        /*02da*/ 	.byte	0x06
	.zero		1


	//   ....[27]....
        /*02dc*/ 	.word	0x00000b70
        /*02e0*/ 	.word	0x000000ff
        /*02e4*/ 	.word	0x000000d8
        /*02e8*/ 	.short	0x0100
        /*02ea*/ 	.byte	0x06
	.zero		1


	//   ....[28]....
        /*02ec*/ 	.word	0x00000ca0
        /*02f0*/ 	.word	0x000000ff
        /*02f4*/ 	.word	0x000000e0
        /*02f8*/ 	.short	0x0100
        /*02fa*/ 	.byte	0x04
	.zero		1


	//   ....[29]....
        /*02fc*/ 	.word	0x00000cb0
        /*0300*/ 	.word	0x000000ff
        /*0304*/ 	.word	0x000000f0
        /*0308*/ 	.short	0x0100
        /*030a*/ 	.byte	0x04
	.zero		1


	//   ....[30]....
        /*030c*/ 	.word	0x00000cc0
        /*0310*/ 	.word	0x000000ff
        /*0314*/ 	.word	0x000000e8
        /*0318*/ 	.short	0x0100
        /*031a*/ 	.byte	0x04
	.zero		1


	//   ....[31]....
        /*031c*/ 	.word	0x00000cd0
        /*0320*/ 	.word	0x000000ff
        /*0324*/ 	.word	0x000000f8
        /*0328*/ 	.short	0x0100
        /*032a*/ 	.byte	0x04
	.zero		1


	//   ....[32]....
        /*032c*/ 	.word	0x00000dc0
        /*0330*/ 	.word	0x000000ff
        /*0334*/ 	.word	0x00000100
        /*0338*/ 	.short	0x0100
        /*033a*/ 	.byte	0x04
	.zero		1


	//   ....[33]....
        /*033c*/ 	.word	0x00000dd0
        /*0340*/ 	.word	0x000000ff
        /*0344*/ 	.word	0x00000110
        /*0348*/ 	.short	0x0100
        /*034a*/ 	.byte	0x04
	.zero		1


	//   ....[34]....
        /*034c*/ 	.word	0x00000de0
        /*0350*/ 	.word	0x000000ff
        /*0354*/ 	.word	0x00000108
        /*0358*/ 	.short	0x0100
        /*035a*/ 	.byte	0x04
	.zero		1


	//   ....[35]....
        /*035c*/ 	.word	0x00000df0
        /*0360*/ 	.word	0x000000ff
        /*0364*/ 	.word	0x00000118
        /*0368*/ 	.short	0x0100
        /*036a*/ 	.byte	0x04
	.zero		1


	//   ....[36]....
        /*036c*/ 	.word	0x00001d70
        /*0370*/ 	.word	0x00000000
        /*0374*/ 	.word	0x00000110
        /*0378*/ 	.short	0x010a
        /*037a*/ 	.byte	0xff
	.zero		1


	//   ....[37]....
        /*037c*/ 	.word	0x00001da0
        /*0380*/ 	.word	0x00000000
        /*0384*/ 	.word	0x00000100
        /*0388*/ 	.short	0x0101
        /*038a*/ 	.byte	0xff
	.zero		1


	//   ....[38]....
        /*038c*/ 	.word	0x00001e80
        /*0390*/ 	.word	0x000000ff
        /*0394*/ 	.word	0x00000040
        /*0398*/ 	.short	0x010a
        /*039a*/ 	.byte	0x04
	.zero		1


	//   ....[39]....
        /*039c*/ 	.word	0x00001f30
        /*03a0*/ 	.word	0x000000ff
        /*03a4*/ 	.word	0x00000040
        /*03a8*/ 	.short	0x010a
        /*03aa*/ 	.byte	0x21
	.zero		1


	//   ....[40]....
        /*03ac*/ 	.word	0x00002070
        /*03b0*/ 	.word	0x000000ff
        /*03b4*/ 	.word	0x00000040
        /*03b8*/ 	.short	0x010a
        /*03ba*/ 	.byte	0x07
	.zero		1


	//   ....[41]....
        /*03bc*/ 	.word	0x00002350
        /*03c0*/ 	.word	0x000000ff
        /*03c4*/ 	.word	0x000000b8
        /*03c8*/ 	.short	0x0101
        /*03ca*/ 	.byte	0x06
	.zero		1


	//   ....[42]....
        /*03cc*/ 	.word	0x00002370
        /*03d0*/ 	.word	0x000000ff
        /*03d4*/ 	.word	0x00000040
        /*03d8*/ 	.short	0x010a
        /*03da*/ 	.byte	0x04
	.zero		1


	//   ....[43]....
        /*03dc*/ 	.word	0x000023f0
        /*03e0*/ 	.word	0x000000ff
        /*03e4*/ 	.word	0x00000040
        /*03e8*/ 	.short	0x010a
        /*03ea*/ 	.byte	0x21
	.zero		1


	//   ....[44]....
        /*03ec*/ 	.word	0x00002530
        /*03f0*/ 	.word	0x000000ff
        /*03f4*/ 	.word	0x00000040
        /*03f8*/ 	.short	0x010a
        /*03fa*/ 	.byte	0x04
	.zero		1


	//   ....[45]....
        /*03fc*/ 	.word	0x00002820
        /*0400*/ 	.word	0x00000003
        /*0404*/ 	.word	0x000000c0
        /*0408*/ 	.short	0x010a
        /*040a*/ 	.byte	0xff
	.zero		1


	//   ....[46]....
        /*040c*/ 	.word	0x00002970
        /*0410*/ 	.word	0x00000000
        /*0414*/ 	.word	0x00000000
        /*0418*/ 	.short	0x0101
        /*041a*/ 	.byte	0xff
	.zero		1


	//   ....[47]....
        /*041c*/ 	.word	0x00002f30
        /*0420*/ 	.word	0x000000ff
        /*0424*/ 	.word	0x00000000
        /*0428*/ 	.short	0x010a
        /*042a*/ 	.byte	0x04
	.zero		1


	//   ....[48]....
        /*042c*/ 	.word	0x00002fc0
        /*0430*/ 	.word	0x000000ff
        /*0434*/ 	.word	0x00000000
        /*0438*/ 	.short	0x010a
        /*043a*/ 	.byte	0x05
	.zero		1


	//   ....[49]....
        /*043c*/ 	.word	0x00003050
        /*0440*/ 	.word	0x000000ff
        /*0444*/ 	.word	0x00000000
        /*0448*/ 	.short	0x010a
        /*044a*/ 	.byte	0x05
	.zero		1


	//   ....[50]....
        /*044c*/ 	.word	0x000030e0
        /*0450*/ 	.word	0x000000ff
        /*0454*/ 	.word	0x00000000
        /*0458*/ 	.short	0x010a
        /*045a*/ 	.byte	0x05
	.zero		1


	//   ....[51]....
        /*045c*/ 	.word	0x00003170
        /*0460*/ 	.word	0x000000ff
        /*0464*/ 	.word	0x00000000
        /*0468*/ 	.short	0x010a
        /*046a*/ 	.byte	0x05
	.zero		1


	//   ....[52]....
        /*046c*/ 	.word	0x00003200
        /*0470*/ 	.word	0x000000ff
        /*0474*/ 	.word	0x00000000
        /*0478*/ 	.short	0x010a
        /*047a*/ 	.byte	0x05
	.zero		1


	//   ....[53]....
        /*047c*/ 	.word	0x00003290
        /*0480*/ 	.word	0x000000ff
        /*0484*/ 	.word	0x00000000
        /*0488*/ 	.short	0x010a
        /*048a*/ 	.byte	0x05
	.zero		1


	//   ....[54]....
        /*048c*/ 	.word	0x00003330
        /*0490*/ 	.word	0x00000000
        /*0494*/ 	.word	0x00000000
        /*0498*/ 	.short	0x010a
        /*049a*/ 	.byte	0xff
	.zero		1


	//   ....[55]....
        /*049c*/ 	.word	0x00003450
        /*04a0*/ 	.word	0x00000002
        /*04a4*/ 	.word	0x00000100
        /*04a8*/ 	.short	0x010a
        /*04aa*/ 	.byte	0xff
	.zero		1


	//   ....[56]....
        /*04ac*/ 	.word	0x000034c0
        /*04b0*/ 	.word	0x00000002
        /*04b4*/ 	.word	0x00000000
        /*04b8*/ 	.short	0x0101
        /*04ba*/ 	.byte	0xff
	.zero		1


	//   ....[57]....
        /*04bc*/ 	.word	0x000034e0
        /*04c0*/ 	.word	0x000000ff
        /*04c4*/ 	.word	0x000000d0
        /*04c8*/ 	.short	0x010a
        /*04ca*/ 	.byte	0x04
	.zero		1


	//   ....[58]....
        /*04cc*/ 	.word	0x00003600
        /*04d0*/ 	.word	0x00000002
        /*04d4*/ 	.word	0x000000c0
        /*04d8*/ 	.short	0x010a
        /*04da*/ 	.byte	0xff
	.zero		1


	//   ....[59]....
        /*04dc*/ 	.word	0x00003700
        /*04e0*/ 	.word	0x00000002
        /*04e4*/ 	.word	0x00000000
        /*04e8*/ 	.short	0x0101
        /*04ea*/ 	.byte	0xff
	.zero		1


	//   ....[60]....
        /*04ec*/ 	.word	0x00003790
        /*04f0*/ 	.word	0x000000ff
        /*04f4*/ 	.word	0x000000d0
        /*04f8*/ 	.short	0x0106
        /*04fa*/ 	.byte	0x04
	.zero		1


	//   ....[61]....
        /*04fc*/ 	.word	0x000037b0
        /*0500*/ 	.word	0x000000ff
        /*0504*/ 	.word	0x000000d0
        /*0508*/ 	.short	0x010a
        /*050a*/ 	.byte	0x04
	.zero		1


	//   ....[62]....
        /*050c*/ 	.word	0x00003840
        /*0510*/ 	.word	0x000000ff
        /*0514*/ 	.word	0x000000d0
        /*0518*/ 	.short	0x0106
        /*051a*/ 	.byte	0x07
	.zero		1


	//   ....[63]....
        /*051c*/ 	.word	0x00003880
        /*0520*/ 	.word	0x00000000
        /*0524*/ 	.word	0x000000d0
        /*0528*/ 	.short	0x010a
        /*052a*/ 	.byte	0xff
	.zero		1


	//   ....[64]....
        /*052c*/ 	.word	0x00003ef0
        /*0530*/ 	.word	0x00000002
        /*0534*/ 	.word	0x000000c0
        /*0538*/ 	.short	0x010a
        /*053a*/ 	.byte	0xff
	.zero		1


	//   ....[65]....
        /*053c*/ 	.word	0x00004010
        /*0540*/ 	.word	0x00000000
        /*0544*/ 	.word	0x00000000
        /*0548*/ 	.short	0x0101
        /*054a*/ 	.byte	0xff
	.zero		1


	//   ....[66]....
        /*054c*/ 	.word	0x00004540
        /*0550*/ 	.word	0x000000ff
        /*0554*/ 	.word	0x00000000
        /*0558*/ 	.short	0x010a
        /*055a*/ 	.byte	0x04
	.zero		1


	//   ....[67]....
        /*055c*/ 	.word	0x00004590
        /*0560*/ 	.word	0x000000ff
        /*0564*/ 	.word	0x000000f0
        /*0568*/ 	.short	0x010a
        /*056a*/ 	.byte	0x3b
	.zero		1


	//   ....[68]....
        /*056c*/ 	.word	0x000047d0
        /*0570*/ 	.word	0x000000ff
        /*0574*/ 	.word	0x00000000
        /*0578*/ 	.short	0x010a
        /*057a*/ 	.byte	0x07
	.zero		1


	//   ....[69]....
        /*057c*/ 	.word	0x00004900
        /*0580*/ 	.word	0x000000ff
        /*0584*/ 	.word	0x00000000
        /*0588*/ 	.short	0x010a
        /*058a*/ 	.byte	0x04
	.zero		1


	//   ....[70]....
        /*058c*/ 	.word	0x00004c90
        /*0590*/ 	.word	0x000000ff
        /*0594*/ 	.word	0x00000000
        /*0598*/ 	.short	0x010a
        /*059a*/ 	.byte	0x04
	.zero		1


	//   ....[71]....
        /*059c*/ 	.word	0x00004d20
        /*05a0*/ 	.word	0x000000ff
        /*05a4*/ 	.word	0x00000000
        /*05a8*/ 	.short	0x010a
        /*05aa*/ 	.byte	0x04
	.zero		1


	//   ....[72]....
        /*05ac*/ 	.word	0x000051b0
        /*05b0*/ 	.word	0x0000000c
        /*05b4*/ 	.word	0x000000c0
        /*05b8*/ 	.short	0x010a
        /*05ba*/ 	.byte	0xff
	.zero		1


	//   ....[73]....
        /*05bc*/ 	.word	0x00005320
        /*05c0*/ 	.word	0x00000000
        /*05c4*/ 	.word	0x00000000
        /*05c8*/ 	.short	0x0101
        /*05ca*/ 	.byte	0xff
	.zero		1


	//   ....[74]....
        /*05cc*/ 	.word	0x000057a0
        /*05d0*/ 	.word	0x000000ff
        /*05d4*/ 	.word	0x000000b8
        /*05d8*/ 	.short	0x010a
        /*05da*/ 	.byte	0x1d
	.zero		1


	//   ....[75]....
        /*05dc*/ 	.word	0x00005960
        /*05e0*/ 	.word	0x000000ff
        /*05e4*/ 	.word	0x00000098
        /*05e8*/ 	.short	0x010a
        /*05ea*/ 	.byte	0x04
	.zero		1


	//   ....[76]....
        /*05ec*/ 	.word	0x00005bb0
        /*05f0*/ 	.word	0x000000ff
        /*05f4*/ 	.word	0x00000080
        /*05f8*/ 	.short	0x010b
        /*05fa*/ 	.byte	0x04
	.zero		1


	//   ....[77]....
        /*05fc*/ 	.word	0x00005bc0
        /*0600*/ 	.word	0x000000ff
        /*0604*/ 	.word	0x00000000
        /*0608*/ 	.short	0x0101
        /*060a*/ 	.byte	0x06
	.zero		1


	//   ....[78]....
        /*060c*/ 	.word	0x00005bd0
        /*0610*/ 	.word	0x000000ff
        /*0614*/ 	.word	0x00000098
        /*0618*/ 	.short	0x010a
        /*061a*/ 	.byte	0x07
	.zero		1


	//   ....[79]....
        /*061c*/ 	.word	0x00005e20
        /*0620*/ 	.word	0x000000ff
        /*0624*/ 	.word	0x00000080
        /*0628*/ 	.short	0x010b
        /*062a*/ 	.byte	0x07
	.zero		1


	//   ....[80]....
        /*062c*/ 	.word	0x00005e30
        /*0630*/ 	.word	0x000000ff
        /*0634*/ 	.word	0x00000000
        /*0638*/ 	.short	0x0101
        /*063a*/ 	.byte	0x04
	.zero		1


	//   ....[81]....
        /*063c*/ 	.word	0x00005e40
        /*0640*/ 	.word	0x000000ff
        /*0644*/ 	.word	0x00000098
        /*0648*/ 	.short	0x010a
        /*064a*/ 	.byte	0x05
	.zero		1


	//   ....[82]....
        /*064c*/ 	.word	0x00006080
        /*0650*/ 	.word	0x000000ff
        /*0654*/ 	.word	0x00000080
        /*0658*/ 	.short	0x010b
        /*065a*/ 	.byte	0x05
	.zero		1


	//   ....[83]....
        /*065c*/ 	.word	0x00006090
        /*0660*/ 	.word	0x000000ff
        /*0664*/ 	.word	0x00000000
        /*0668*/ 	.short	0x0101
        /*066a*/ 	.byte	0x06
	.zero		1


	//   ....[84]....
        /*066c*/ 	.word	0x000060a0
        /*0670*/ 	.word	0x000000ff
        /*0674*/ 	.word	0x00000098
        /*0678*/ 	.short	0x010a
        /*067a*/ 	.byte	0x04
	.zero		1


	//   ....[85]....
        /*067c*/ 	.word	0x000062e0
        /*0680*/ 	.word	0x000000ff
        /*0684*/ 	.word	0x00000080
        /*0688*/ 	.short	0x010b
        /*068a*/ 	.byte	0x04
	.zero		1


	//   ....[86]....
        /*068c*/ 	.word	0x00006320
        /*0690*/ 	.word	0x000000ff
        /*0694*/ 	.word	0x00000000
        /*0698*/ 	.short	0x0101
        /*069a*/ 	.byte	0x05
	.zero		1


	//   ....[87]....
        /*069c*/ 	.word	0x000063b0
        /*06a0*/ 	.word	0x000000ff
        /*06a4*/ 	.word	0x00000000
        /*06a8*/ 	.short	0x010a
        /*06aa*/ 	.byte	0x04
	.zero		1


	//   ....[88]....
        /*06ac*/ 	.word	0x00006440
        /*06b0*/ 	.word	0x000000ff
        /*06b4*/ 	.word	0x00000000
        /*06b8*/ 	.short	0x010a
        /*06ba*/ 	.byte	0x05
	.zero		1


	//   ....[89]....
        /*06bc*/ 	.word	0x000064e0
        /*06c0*/ 	.word	0x00000000
        /*06c4*/ 	.word	0x00000000
        /*06c8*/ 	.short	0x010a
        /*06ca*/ 	.byte	0xff
	.zero		1


	//   ....[90]....
        /*06cc*/ 	.word	0x00006820
        /*06d0*/ 	.word	0x00000000
        /*06d4*/ 	.word	0x000000c0
        /*06d8*/ 	.short	0x010a
        /*06da*/ 	.byte	0xff
	.zero		1


	//   ....[91]....
        /*06dc*/ 	.word	0x000068f0
        /*06e0*/ 	.word	0x00000000
        /*06e4*/ 	.word	0x00000000
        /*06e8*/ 	.short	0x0101
        /*06ea*/ 	.byte	0xff
	.zero		1


	//   ....[92]....
        /*06ec*/ 	.word	0x00007560
        /*06f0*/ 	.word	0x00000000
        /*06f4*/ 	.word	0x00000080
        /*06f8*/ 	.short	0x010a
        /*06fa*/ 	.byte	0xff
	.zero		1


	//   ....[93]....
        /*06fc*/ 	.word	0x000075c0
        /*0700*/ 	.word	0x0000006a
        /*0704*/ 	.word	0x000000e0
        /*0708*/ 	.short	0x010a
        /*070a*/ 	.byte	0xff
	.zero		1


	//   ....[94]....
        /*070c*/ 	.word	0x000076b0
        /*0710*/ 	.word	0x00000000
        /*0714*/ 	.word	0x00000080
        /*0718*/ 	.short	0x010a
        /*071a*/ 	.byte	0xff
	.zero		1


	//   ....[95]....
        /*071c*/ 	.word	0x000077d0
        /*0720*/ 	.word	0x0000006a
        /*0724*/ 	.word	0x000000e0
        /*0728*/ 	.short	0x010a
        /*072a*/ 	.byte	0xff
	.zero		1


	//   ....[96]....
        /*072c*/ 	.word	0x00008650
        /*0730*/ 	.word	0x00000000
        /*0734*/ 	.word	0x00000000
        /*0738*/ 	.short	0x0101
        /*073a*/ 	.byte	0xff
	.zero		1


	//   ....[97]....
        /*073c*/ 	.word	0x00008660
        /*0740*/ 	.word	0x00000002
        /*0744*/ 	.word	0x00000080
        /*0748*/ 	.short	0x010a
        /*074a*/ 	.byte	0xff
	.zero		1


	//   ....[98]....
        /*074c*/ 	.word	0x00008720
        /*0750*/ 	.word	0x00000002
        /*0754*/ 	.word	0x00000080
        /*0758*/ 	.short	0x010a
        /*075a*/ 	.byte	0xff
	.zero		1


	//   ....[99]....
        /*075c*/ 	.word	0x00009600
        /*0760*/ 	.word	0x00000002
        /*0764*/ 	.word	0x00000000
        /*0768*/ 	.short	0x0101
        /*076a*/ 	.byte	0xff
	.zero		1


	//   ....[100]....
        /*076c*/ 	.word	0x00009620
        /*0770*/ 	.word	0x00000015
        /*0774*/ 	.word	0x00000080
        /*0778*/ 	.short	0x010a
        /*077a*/ 	.byte	0xff
	.zero		1


	//   ....[101]....
        /*077c*/ 	.word	0x000096e0
        /*0780*/ 	.word	0x00000015
        /*0784*/ 	.word	0x00000080
        /*0788*/ 	.short	0x010a
        /*078a*/ 	.byte	0xff
	.zero		1


	//   ....[102]....
        /*078c*/ 	.word	0x0000a5a0
        /*0790*/ 	.word	0x00000003
        /*0794*/ 	.word	0x00000000
        /*0798*/ 	.short	0x0101
        /*079a*/ 	.byte	0xff
	.zero		1


	//   ....[103]....
        /*079c*/ 	.word	0x0000a5c0
        /*07a0*/ 	.word	0x00000000
        /*07a4*/ 	.word	0x00000080
        /*07a8*/ 	.short	0x010a
        /*07aa*/ 	.byte	0xff
	.zero		1


	//   ....[104]....
        /*07ac*/ 	.word	0x0000a670
        /*07b0*/ 	.word	0x00000000
        /*07b4*/ 	.word	0x00000080
        /*07b8*/ 	.short	0x010a
        /*07ba*/ 	.byte	0xff
	.zero		1


	//   ....[105]....
        /*07bc*/ 	.word	0x0000af10
        /*07c0*/ 	.word	0x000000ff
        /*07c4*/ 	.word	0x00000000
        /*07c8*/ 	.short	0x0101
        /*07ca*/ 	.byte	0x04
	.zero		1


	//   ....[106]....
        /*07cc*/ 	.word	0x0000b570
        /*07d0*/ 	.word	0x00000000
        /*07d4*/ 	.word	0x00000000
        /*07d8*/ 	.short	0x0101
        /*07da*/ 	.byte	0xff
	.zero		1


	//   ....[107]....
        /*07dc*/ 	.word	0x0000b830
        /*07e0*/ 	.word	0x000000ff
        /*07e4*/ 	.word	0x00000000
        /*07e8*/ 	.short	0x0101
        /*07ea*/ 	.byte	0x06
	.zero		1


	//   ....[108]....
        /*07ec*/ 	.word	0x0000b850
        /*07f0*/ 	.word	0x00000000
        /*07f4*/ 	.word	0x00000110
        /*07f8*/ 	.short	0x010a
        /*07fa*/ 	.byte	0xff
	.zero		1


	//   ....[109]....
        /*07fc*/ 	.word	0x0000b8b0
        /*0800*/ 	.word	0x00000000
        /*0804*/ 	.word	0x00000040
        /*0808*/ 	.short	0x010a
        /*080a*/ 	.byte	0xff
	.zero		1


	//   ....[110]....
        /*080c*/ 	.word	0x0000b910
        /*0810*/ 	.word	0x00000000
        /*0814*/ 	.word	0x00000040
        /*0818*/ 	.short	0x010a
        /*081a*/ 	.byte	0xff
	.zero		1


	//   ....[111]....
        /*081c*/ 	.word	0x0000b960
        /*0820*/ 	.word	0x00000003
        /*0824*/ 	.word	0x000000c0
        /*0828*/ 	.short	0x010a
        /*082a*/ 	.byte	0xff
	.zero		1


	//   ....[112]....
        /*082c*/ 	.word	0x0000b9c0
        /*0830*/ 	.word	0x00000000
        /*0834*/ 	.word	0x00000000
        /*0838*/ 	.short	0x010a
        /*083a*/ 	.byte	0xff
	.zero		1


	//   ....[113]....
        /*083c*/ 	.word	0x0000ba20
        /*0840*/ 	.word	0x00000000
        /*0844*/ 	.word	0x00000000
        /*0848*/ 	.short	0x010a
        /*084a*/ 	.byte	0xff
	.zero		1


	//   ....[114]....
        /*084c*/ 	.word	0x0000ba80
        /*0850*/ 	.word	0x00000000
        /*0854*/ 	.word	0x00000000
        /*0858*/ 	.short	0x010a
        /*085a*/ 	.byte	0xff
	.zero		1


	//   ....[115]....
        /*085c*/ 	.word	0x0000bae0
        /*0860*/ 	.word	0x00000000
        /*0864*/ 	.word	0x00000000
        /*0868*/ 	.short	0x010a
        /*086a*/ 	.byte	0xff
	.zero		1


	//   ....[116]....
        /*086c*/ 	.word	0x0000bb40
        /*0870*/ 	.word	0x00000000
        /*0874*/ 	.word	0x00000000
        /*0878*/ 	.short	0x010a
        /*087a*/ 	.byte	0xff
	.zero		1


	//   ....[117]....
        /*087c*/ 	.word	0x0000bba0
        /*0880*/ 	.word	0x00000000
        /*0884*/ 	.word	0x00000000
        /*0888*/ 	.short	0x010a
        /*088a*/ 	.byte	0xff
	.zero		1


	//   ....[118]....
        /*088c*/ 	.word	0x0000bc00
        /*0890*/ 	.word	0x00000000
        /*0894*/ 	.word	0x00000000
        /*0898*/ 	.short	0x010a
        /*089a*/ 	.byte	0xff
	.zero		1


	//   ....[119]....
        /*089c*/ 	.word	0x0000bc50
        /*08a0*/ 	.word	0x00000002
        /*08a4*/ 	.word	0x00000100
        /*08a8*/ 	.short	0x010a
        /*08aa*/ 	.byte	0xff
	.zero		1


	//   ....[120]....
        /*08ac*/ 	.word	0x0000bcb0
        /*08b0*/ 	.word	0x00000002
        /*08b4*/ 	.word	0x000000d0
        /*08b8*/ 	.short	0x010a
        /*08ba*/ 	.byte	0xff
	.zero		1


	//   ....[121]....
        /*08bc*/ 	.word	0x0000bd00
        /*08c0*/ 	.word	0x00000002
        /*08c4*/ 	.word	0x000000c0
        /*08c8*/ 	.short	0x010a
        /*08ca*/ 	.byte	0xff
	.zero		1


	//   ....[122]....
        /*08cc*/ 	.word	0x0000bd60
        /*08d0*/ 	.word	0x00000000
        /*08d4*/ 	.word	0x000000d0
        /*08d8*/ 	.short	0x010a
        /*08da*/ 	.byte	0xff
	.zero		1


	//   ....[123]....
        /*08dc*/ 	.word	0x0000bdb0
        /*08e0*/ 	.word	0x00000002
        /*08e4*/ 	.word	0x000000c0
        /*08e8*/ 	.short	0x010a
        /*08ea*/ 	.byte	0xff
	.zero		1


	//   ....[124]....
        /*08ec*/ 	.word	0x0000be10
        /*08f0*/ 	.word	0x00000000
        /*08f4*/ 	.word	0x000000f0
        /*08f8*/ 	.short	0x010a
        /*08fa*/ 	.byte	0xff
	.zero		1


	//   ....[125]....
        /*08fc*/ 	.word	0x0000be70
        /*0900*/ 	.word	0x00000000
        /*0904*/ 	.word	0x00000000
        /*0908*/ 	.short	0x010a
        /*090a*/ 	.byte	0xff
	.zero		1


	//   ....[126]....
        /*090c*/ 	.word	0x0000bed0
        /*0910*/ 	.word	0x00000000
        /*0914*/ 	.word	0x00000000
        /*0918*/ 	.short	0x010a
        /*091a*/ 	.byte	0xff
	.zero		1


	//   ....[127]....
        /*091c*/ 	.word	0x0000bf30
        /*0920*/ 	.word	0x00000000
        /*0924*/ 	.word	0x00000000
        /*0928*/ 	.short	0x010a
        /*092a*/ 	.byte	0xff
	.zero		1


	//   ....[128]....
        /*092c*/ 	.word	0x0000bf80
        /*0930*/ 	.word	0x0000000c
        /*0934*/ 	.word	0x000000c0
        /*0938*/ 	.short	0x010a
        /*093a*/ 	.byte	0xff
	.zero		1


	//   ....[129]....
        /*093c*/ 	.word	0x0000bfe0
        /*0940*/ 	.word	0x00000000
        /*0944*/ 	.word	0x000000b8
        /*0948*/ 	.short	0x010a
        /*094a*/ 	.byte	0xff
	.zero		1


	//   ....[130]....
        /*094c*/ 	.word	0x0000c040
        /*0950*/ 	.word	0x00000000
        /*0954*/ 	.word	0x00000098
        /*0958*/ 	.short	0x010a
        /*095a*/ 	.byte	0xff
	.zero		1


	//   ....[131]....
        /*095c*/ 	.word	0x0000c0a0
        /*0960*/ 	.word	0x00000000
        /*0964*/ 	.word	0x00000098
        /*0968*/ 	.short	0x010a
        /*096a*/ 	.byte	0xff
	.zero		1


	//   ....[132]....
        /*096c*/ 	.word	0x0000c100
        /*0970*/ 	.word	0x00000000
        /*0974*/ 	.word	0x00000098
        /*0978*/ 	.short	0x010a
        /*097a*/ 	.byte	0xff
	.zero		1


	//   ....[133]....
        /*097c*/ 	.word	0x0000c160
        /*0980*/ 	.word	0x00000000
        /*0984*/ 	.word	0x00000098
        /*0988*/ 	.short	0x010a
        /*098a*/ 	.byte	0xff
	.zero		1


	//   ....[134]....
        /*098c*/ 	.word	0x0000c1c0
        /*0990*/ 	.word	0x00000000
        /*0994*/ 	.word	0x00000000
        /*0998*/ 	.short	0x010a
        /*099a*/ 	.byte	0xff
	.zero		1


	//   ....[135]....
        /*099c*/ 	.word	0x0000c220
        /*09a0*/ 	.word	0x00000000
        /*09a4*/ 	.word	0x00000000
        /*09a8*/ 	.short	0x010a
        /*09aa*/ 	.byte	0xff
	.zero		1


	//   ....[136]....
        /*09ac*/ 	.word	0x0000c270
        /*09b0*/ 	.word	0x00000000
        /*09b4*/ 	.word	0x000000c0
        /*09b8*/ 	.short	0x010a
        /*09ba*/ 	.byte	0xff
	.zero		1


	//   ....[137]....
        /*09bc*/ 	.word	0x0000c2c0
        /*09c0*/ 	.word	0x00000000
        /*09c4*/ 	.word	0x00000080
        /*09c8*/ 	.short	0x010a
        /*09ca*/ 	.byte	0xff
	.zero		1


	//   ....[138]....
        /*09cc*/ 	.word	0x0000c310
        /*09d0*/ 	.word	0x0000006a
        /*09d4*/ 	.word	0x000000e0
        /*09d8*/ 	.short	0x010a
        /*09da*/ 	.byte	0xff
	.zero		1


	//   ....[139]....
        /*09dc*/ 	.word	0x0000c360
        /*09e0*/ 	.word	0x00000002
        /*09e4*/ 	.word	0x00000080
        /*09e8*/ 	.short	0x010a
        /*09ea*/ 	.byte	0xff
	.zero		1


	//   ....[140]....
        /*09ec*/ 	.word	0x0000c3b0
        /*09f0*/ 	.word	0x00000015
        /*09f4*/ 	.word	0x00000080
        /*09f8*/ 	.short	0x010a
        /*09fa*/ 	.byte	0xff
	.zero		1


	//   ....[141]....
        /*09fc*/ 	.word	0x0000c400
        /*0a00*/ 	.word	0x00000000
        /*0a04*/ 	.word	0x00000080
        /*0a08*/ 	.short	0x010a
        /*0a0a*/ 	.byte	0xff
	.zero		1


	//----- nvinfo : EIATTR_NUM_MBARRIERS
	.align		4
.L_47:
        /*0a0c*/ 	.byte	0x03, 0x38
        /*0a0e*/ 	.short	0x0024


	//----- nvinfo : EIATTR_EXIT_INSTR_OFFSETS
	.align		4
        /*0a10*/ 	.byte	0x04, 0x1c
        /*0a12*/ 	.short	(.L_49 - .L_48)


	//   ....[0]....
.L_48:
        /*0a14*/ 	.word	0x00003360


	//   ....[1]....
        /*0a18*/ 	.word	0x00003850


	//   ....[2]....
        /*0a1c*/ 	.word	0x000038b0


	//   ....[3]....
        /*0a20*/ 	.word	0x00004f80


	//   ....[4]....
        /*0a24*/ 	.word	0x00006510


	//   ....[5]....
        /*0a28*/ 	.word	0x00006550


	//   ....[6]....
        /*0a2c*/ 	.word	0x0000b730


	//   ....[7]....
        /*0a30*/ 	.word	0x0000b7a0


	//   ....[8]....
        /*0a34*/ 	.word	0x0000b7d0


	//   ....[9]....
        /*0a38*/ 	.word	0x0000b840


	//----- nvinfo : EIATTR_MAX_THREADS
	.align		4
.L_49:
        /*0a3c*/ 	.byte	0x04, 0x05
        /*0a3e*/ 	.short	(.L_51 - .L_50)
.L_50:
        /*0a40*/ 	.word	0x00000100
        /*0a44*/ 	.word	0x00000001
        /*0a48*/ 	.word	0x00000001


	//----- nvinfo : EIATTR_CRS_STACK_SIZE
	.align		4
.L_51:
        /*0a4c*/ 	.byte	0x04, 0x1e
        /*0a4e*/ 	.short	(.L_53 - .L_52)
.L_52:
        /*0a50*/ 	.word	0x00000000


	//----- nvinfo : EIATTR_CBANK_PARAM_SIZE
	.align		4
.L_53:
        /*0a54*/ 	.byte	0x03, 0x19
        /*0a56*/ 	.short	0x0c00


	//----- nvinfo : EIATTR_PARAM_CBANK
	.align		4
        /*0a58*/ 	.byte	0x04, 0x0a
        /*0a5a*/ 	.short	(.L_55 - .L_54)
	.align		4
.L_54:
        /*0a5c*/ 	.word	index@(.nv.constant0._ZN7cutlass13device_kernelINS_4gemm6kernel13GemmUniversalIN4cute5tupleIJiiiiEEENS1_10collective13CollectiveMmaINS1_46MainloopSm100TmaUmmaWarpSpecializedBlockScaledILi8ELi2ELi2ENS5_IJNS4_1CILi4EEESB_NSA_ILi1EEEEEEEENS5_IJNSA_ILi128EEENSA_ILi64EEENSA_ILi256EEEEEENS5_IJNS_12float_e2m1_tENS_13float_ue8m0_tEEEENS5_IJNS5_IJlSC_lEEENS4_6LayoutINS5_IJNS5_IJNS5_IJNSA_ILi32EEESB_EEEiEEESQ_NS5_IJSC_iEEEEEENS5_IJNS5_IJNS5_IJNSA_ILi16EEESB_EEEiEEENS5_IJNS5_IJNSA_ILi0EEESC_EEENSA_ILi512EEEEEENS5_IJSW_iEEEEEEEEEEESL_S13_NS4_8TiledMMAINS4_8MMA_AtomIJNS4_17SM100_MMA_MXF4_SSISJ_SJ_fSK_Li128ELi64ELi32ELNS4_4UMMA5MajorE0ELS18_0ELNS17_7ScaleInE0ELS19_0EEEEEENSN_INS5_IJSC_SC_SC_EEENS5_IJSW_SW_SW_EEEEENS5_IJNS4_10UnderscoreES1F_S1F_EEEEENS5_IJNS4_23SM90_TMA_LOAD_MULTICASTES1I_EEENS5_IJNS4_14ComposedLayoutINS4_7SwizzleILi3ELi4ELi3EEENS4_18smem_ptr_flag_bitsILi4EEENSN_INS5_IJNSA_ILi8EEESH_EEENS5_IJSH_SC_EEEEEEENSN_INS5_IJNS5_IJNS5_IJSP_SC_EEENS5_IJSO_NSA_ILi2EEEEEEEEESC_NS5_IJS1V_S1V_EEEEEENS5_IJNS5_IJNS5_IJSU_SY_EEESX_EEESW_NS5_IJS1V_SY_EEEEEEEEEEEvNS4_8identityES1J_S25_vS26_EENS_8epilogue10collective18CollectiveEpilogueINS28_23Sm100TmaWarpSpecializedILi3ELi2ELi16ELb1ELb0EEEJNS5_IJSG_SG_SH_EEENS5_IJNSN_ISG_SC_EENSN_INS5_IJST_S1V_EEENS5_IJSC_SO_EEEEEEEENS_10bfloat16_tESM_S2J_SM_NS28_6fusion15FusionCallbacksIS2C_NS2K_17LinearCombinationIS2J_fS2J_fLNS_15FloatRoundStyleE2EEES2D_S2I_JEEENS4_5SM1004TMEM4LOAD26SM100_TMEM_LOAD_32dp32b16xENS4_13SM90_TMA_LOADENS1K_INS1L_ILi1ELi4ELi3EEENS1N_ILi16EEENSN_INS5_IJS1P_ST_EEENS5_IJST_SC_EEEEEEENS4_39AutoVectorizingCopyWithAssumedAlignmentILi128EEENS4_14SM90_TMA_STOREES30_S32_S32_EEEvvEEEEvNT_6ParamsE)
        /*0a60*/ 	.short	0x0380
        /*0a62*/ 	.short	0x0c00


	//----- nvinfo : EIATTR_SW_WAR
	.align		4
.L_55:
        /*0a64*/ 	.byte	0x04, 0x36
        /*0a66*/ 	.short	(.L_57 - .L_56)
.L_56:
        /*0a68*/ 	.word	0x00000008
.L_57:


//--------------------- .nv.callgraph             --------------------------
	.section	.nv.callgraph,"",@"SHT_CUDA_CALLGRAPH"
	.align	4
	.sectionentsize	8
	.align		4
        /*0000*/ 	.word	0x00000000
	.align		4
        /*0004*/ 	.word	0xffffffff
	.align		4
        /*0008*/ 	.word	index@(_ZN7cutlass13device_kernelINS_4gemm6kernel13GemmUniversalIN4cute5tupleIJiiiiEEENS1_10collective13CollectiveMmaINS1_46MainloopSm100TmaUmmaWarpSpecializedBlockScaledILi8ELi2ELi2ENS5_IJNS4_1CILi4EEESB_NSA_ILi1EEEEEEEENS5_IJNSA_ILi128EEENSA_ILi64EEENSA_ILi256EEEEEENS5_IJNS_12float_e2m1_tENS_13float_ue8m0_tEEEENS5_IJNS5_IJlSC_lEEENS4_6LayoutINS5_IJNS5_IJNS5_IJNSA_ILi32EEESB_EEEiEEESQ_NS5_IJSC_iEEEEEENS5_IJNS5_IJNS5_IJNSA_ILi16EEESB_EEEiEEENS5_IJNS5_IJNSA_ILi0EEESC_EEENSA_ILi512EEEEEENS5_IJSW_iEEEEEEEEEEESL_S13_NS4_8TiledMMAINS4_8MMA_AtomIJNS4_17SM100_MMA_MXF4_SSISJ_SJ_fSK_Li128ELi64ELi32ELNS4_4UMMA5MajorE0ELS18_0ELNS17_7ScaleInE0ELS19_0EEEEEENSN_INS5_IJSC_SC_SC_EEENS5_IJSW_SW_SW_EEEEENS5_IJNS4_10UnderscoreES1F_S1F_EEEEENS5_IJNS4_23SM90_TMA_LOAD_MULTICASTES1I_EEENS5_IJNS4_14ComposedLayoutINS4_7SwizzleILi3ELi4ELi3EEENS4_18smem_ptr_flag_bitsILi4EEENSN_INS5_IJNSA_ILi8EEESH_EEENS5_IJSH_SC_EEEEEEENSN_INS5_IJNS5_IJNS5_IJSP_SC_EEENS5_IJSO_NSA_ILi2EEEEEEEEESC_NS5_IJS1V_S1V_EEEEEENS5_IJNS5_IJNS5_IJSU_SY_EEESX_EEESW_NS5_IJS1V_SY_EEEEEEEEEEEvNS4_8identityES1J_S25_vS26_EENS_8epilogue10collective18CollectiveEpilogueINS28_23Sm100TmaWarpSpecializedILi3ELi2ELi16ELb1ELb0EEEJNS5_IJSG_SG_SH_EEENS5_IJNSN_ISG_SC_EENSN_INS5_IJST_S1V_EEENS5_IJSC_SO_EEEEEEEENS_10bfloat16_tESM_S2J_SM_NS28_6fusion15FusionCallbacksIS2C_NS2K_17LinearCombinationIS2J_fS2J_fLNS_15FloatRoundStyleE2EEES2D_S2I_JEEENS4_5SM1004TMEM4LOAD26SM100_TMEM_LOAD_32dp32b16xENS4_13SM90_TMA_LOADENS1K_INS1L_ILi1ELi4ELi3EEENS1N_ILi16EEENSN_INS5_IJS1P_ST_EEENS5_IJST_SC_EEEEEEENS4_39AutoVectorizingCopyWithAssumedAlignmentILi128EEENS4_14SM90_TMA_STOREES30_S32_S32_EEEvvEEEEvNT_6ParamsE)
	.align		4
        /*000c*/ 	.word	index@(__assertfail)
	.align		4
        /*0010*/ 	.word	0x00000000
	.align		4
        /*0014*/ 	.word	0xfffffffe
	.align		4
        /*0018*/ 	.word	0x00000000
	.align		4
        /*001c*/ 	.word	0xfffffffd
	.align		4
        /*0020*/ 	.word	0x00000000
	.align		4
        /*0024*/ 	.word	0xfffffffc


//--------------------- .nv.constant4             --------------------------
	.section	.nv.constant4,"a",@progbits
	.align	8
	.align		8
.nv.constant4:
        /*0000*/ 	.dword	__assertfail
	.align		8
        /*0008*/ 	.dword	__unnamed_1
	.align		8
        /*0010*/ 	.dword	__unnamed_2
	.align		8
        /*0018*/ 	.dword	_ZN40_INTERNAL_faec88d6_4_k_cu_6e7350eb_232374cuda3std3__45__cpo5beginE
	.align		8
        /*0020*/ 	.dword	_ZN40_INTERNAL_faec88d6_4_k_cu_6e7350eb_232374cuda3std3__45__cpo3endE
	.align		8
        /*0028*/ 	.dword	_ZN40_INTERNAL_faec88d6_4_k_cu_6e7350eb_232374cuda3std3__45__cpo6cbeginE
	.align		8
        /*0030*/ 	.dword	_ZN40_INTERNAL_faec88d6_4_k_cu_6e7350eb_232374cuda3std3__45__cpo4cendE
	.align		8
        /*0038*/ 	.dword	_ZN40_INTERNAL_faec88d6_4_k_cu_6e7350eb_232374cuda3std3__442_GLOBAL__N__faec88d6_4_k_cu_6e7350eb_232376ignoreE
	.align		8
        /*0040*/ 	.dword	_ZN40_INTERNAL_faec88d6_4_k_cu_6e7350eb_232374cuda3std3__419piecewise_constructE
	.align		8
        /*0048*/ 	.dword	_ZN40_INTERNAL_faec88d6_4_k_cu_6e7350eb_232374cuda3std3__48in_placeE
	.align		8
        /*0050*/ 	.dword	_ZN40_INTERNAL_faec88d6_4_k_cu_6e7350eb_232374cuda3std6ranges3__45__cpo4swapE
	.align		8
        /*0058*/ 	.dword	_ZN40_INTERNAL_faec88d6_4_k_cu_6e7350eb_232374cuda3std6ranges3__45__cpo9iter_moveE
	.align		8
        /*0060*/ 	.dword	_ZN40_INTERNAL_faec88d6_4_k_cu_6e7350eb_232374cute7productE
	.align		8
        /*0068*/ 	.dword	_ZN40_INTERNAL_faec88d6_4_k_cu_6e7350eb_232374cute1_E
	.align		8
        /*0070*/ 	.dword	$str$25
	.align		8
        /*0078*/ 	.dword	$str$26
	.align		8
        /*0080*/ 	.dword	$str$29
	.align		8
        /*0088*/ 	.dword	$str$30


//--------------------- .text._ZN7cutlass13device_kernelINS_4gemm6kernel13GemmUniversalIN4cute5tupleIJiiiiEEENS1_10collective13CollectiveMmaINS1_46MainloopSm100TmaUmmaWarpSpecializedBlockScaledILi8ELi2ELi2ENS5_IJNS4_1CILi4EEESB_NSA_ILi1EEEEEEEENS5_IJNSA_ILi128EEENSA_ILi64EEENSA_ILi256EEEEEENS5_IJNS_12float_e2m1_tENS_13float_ue8m0_tEEEENS5_IJNS5_IJlSC_lEEENS4_6LayoutINS5_IJNS5_IJNS5_IJNSA_ILi32EEESB_EEEiEEESQ_NS5_IJSC_iEEEEEENS5_IJNS5_IJNS5_IJNSA_ILi16EEESB_EEEiEEENS5_IJNS5_IJNSA_ILi0EEESC_EEENSA_ILi512EEEEEENS5_IJSW_iEEEEEEEEEEESL_S13_NS4_8TiledMMAINS4_8MMA_AtomIJNS4_17SM100_MMA_MXF4_SSISJ_SJ_fSK_Li128ELi64ELi32ELNS4_4UMMA5MajorE0ELS18_0ELNS17_7ScaleInE0ELS19_0EEEEEENSN_INS5_IJSC_SC_SC_EEENS5_IJSW_SW_SW_EEEEENS5_IJNS4_10UnderscoreES1F_S1F_EEEEENS5_IJNS4_23SM90_TMA_LOAD_MULTICASTES1I_EEENS5_IJNS4_14ComposedLayoutINS4_7SwizzleILi3ELi4ELi3EEENS4_18smem_ptr_flag_bitsILi4EEENSN_INS5_IJNSA_ILi8EEESH_EEENS5_IJSH_SC_EEEEEEENSN_INS5_IJNS5_IJNS5_IJSP_SC_EEENS5_IJSO_NSA_ILi2EEEEEEEEESC_NS5_IJS1V_S1V_EEEEEENS5_IJNS5_IJNS5_IJSU_SY_EEESX_EEESW_NS5_IJS1V_SY_EEEEEEEEEEEvNS4_8identityES1J_S25_vS26_EENS_8epilogue10collective18CollectiveEpilogueINS28_23Sm100TmaWarpSpecializedILi3ELi2ELi16ELb1ELb0EEEJNS5_IJSG_SG_SH_EEENS5_IJNSN_ISG_SC_EENSN_INS5_IJST_S1V_EEENS5_IJSC_SO_EEEEEEEENS_10bfloat16_tESM_S2J_SM_NS28_6fusion15FusionCallbacksIS2C_NS2K_17LinearCombinationIS2J_fS2J_fLNS_15FloatRoundStyleE2EEES2D_S2I_JEEENS4_5SM1004TMEM4LOAD26SM100_TMEM_LOAD_32dp32b16xENS4_13SM90_TMA_LOADENS1K_INS1L_ILi1ELi4ELi3EEENS1N_ILi16EEENSN_INS5_IJS1P_ST_EEENS5_IJST_SC_EEEEEEENS4_39AutoVectorizingCopyWithAssumedAlignmentILi128EEENS4_14SM90_TMA_STOREES30_S32_S32_EEEvvEEEEvNT_6ParamsE --------------------------
	.section	.text._ZN7cutlass13device_kernelINS_4gemm6kernel13GemmUniversalIN4cute5tupleIJiiiiEEENS1_10collective13CollectiveMmaINS1_46MainloopSm100TmaUmmaWarpSpecializedBlockScaledILi8ELi2ELi2ENS5_IJNS4_1CILi4EEESB_NSA_ILi1EEEEEEEENS5_IJNSA_ILi128EEENSA_ILi64EEENSA_ILi256EEEEEENS5_IJNS_12float_e2m1_tENS_13float_ue8m0_tEEEENS5_IJNS5_IJlSC_lEEENS4_6LayoutINS5_IJNS5_IJNS5_IJNSA_ILi32EEESB_EEEiEEESQ_NS5_IJSC_iEEEEEENS5_IJNS5_IJNS5_IJNSA_ILi16EEESB_EEEiEEENS5_IJNS5_IJNSA_ILi0EEESC_EEENSA_ILi512EEEEEENS5_IJSW_iEEEEEEEEEEESL_S13_NS4_8TiledMMAINS4_8MMA_AtomIJNS4_17SM100_MMA_MXF4_SSISJ_SJ_fSK_Li128ELi64ELi32ELNS4_4UMMA5MajorE0ELS18_0ELNS17_7ScaleInE0ELS19_0EEEEEENSN_INS5_IJSC_SC_SC_EEENS5_IJSW_SW_SW_EEEEENS5_IJNS4_10UnderscoreES1F_S1F_EEEEENS5_IJNS4_23SM90_TMA_LOAD_MULTICASTES1I_EEENS5_IJNS4_14ComposedLayoutINS4_7SwizzleILi3ELi4ELi3EEENS4_18smem_ptr_flag_bitsILi4EEENSN_INS5_IJNSA_ILi8EEESH_EEENS5_IJSH_SC_EEEEEEENSN_INS5_IJNS5_IJNS5_IJSP_SC_EEENS5_IJSO_NSA_ILi2EEEEEEEEESC_NS5_IJS1V_S1V_EEEEEENS5_IJNS5_IJNS5_IJSU_SY_EEESX_EEESW_NS5_IJS1V_SY_EEEEEEEEEEEvNS4_8identityES1J_S25_vS26_EENS_8epilogue10collective18CollectiveEpilogueINS28_23Sm100TmaWarpSpecializedILi3ELi2ELi16ELb1ELb0EEEJNS5_IJSG_SG_SH_EEENS5_IJNSN_ISG_SC_EENSN_INS5_IJST_S1V_EEENS5_IJSC_SO_EEEEEEEENS_10bfloat16_tESM_S2J_SM_NS28_6fusion15FusionCallbacksIS2C_NS2K_17LinearCombinationIS2J_fS2J_fLNS_15FloatRoundStyleE2EEES2D_S2I_JEEENS4_5SM1004TMEM4LOAD26SM100_TMEM_LOAD_32dp32b16xENS4_13SM90_TMA_LOADENS1K_INS1L_ILi1ELi4ELi3EEENS1N_ILi16EEENSN_INS5_IJS1P_ST_EEENS5_IJST_SC_EEEEEEENS4_39AutoVectorizingCopyWithAssumedAlignmentILi128EEENS4_14SM90_TMA_STOREES30_S32_S32_EEEvvEEEEvNT_6ParamsE,"ax",@progbits
	.align	128
.text._ZN7cutlass13device_kernelINS_4gemm6kernel13GemmUniversalIN4cute5tupleIJiiiiEEENS1_10collective13CollectiveMmaINS1_46MainloopSm100TmaUmmaWarpSpecializedBlockScaledILi8ELi2ELi2ENS5_IJNS4_1CILi4EEESB_NSA_ILi1EEEEEEEENS5_IJNSA_ILi128EEENSA_ILi64EEENSA_ILi256EEEEEENS5_IJNS_12float_e2m1_tENS_13float_ue8m0_tEEEENS5_IJNS5_IJlSC_lEEENS4_6LayoutINS5_IJNS5_IJNS5_IJNSA_ILi32EEESB_EEEiEEESQ_NS5_IJSC_iEEEEEENS5_IJNS5_IJNS5_IJNSA_ILi16EEESB_EEEiEEENS5_IJNS5_IJNSA_ILi0EEESC_EEENSA_ILi512EEEEEENS5_IJSW_iEEEEEEEEEEESL_S13_NS4_8TiledMMAINS4_8MMA_AtomIJNS4_17SM100_MMA_MXF4_SSISJ_SJ_fSK_Li128ELi64ELi32ELNS4_4UMMA5MajorE0ELS18_0ELNS17_7ScaleInE0ELS19_0EEEEEENSN_INS5_IJSC_SC_SC_EEENS5_IJSW_SW_SW_EEEEENS5_IJNS4_10UnderscoreES1F_S1F_EEEEENS5_IJNS4_23SM90_TMA_LOAD_MULTICASTES1I_EEENS5_IJNS4_14ComposedLayoutINS4_7SwizzleILi3ELi4ELi3EEENS4_18smem_ptr_flag_bitsILi4EEENSN_INS5_IJNSA_ILi8EEESH_EEENS5_IJSH_SC_EEEEEEENSN_INS5_IJNS5_IJNS5_IJSP_SC_EEENS5_IJSO_NSA_ILi2EEEEEEEEESC_NS5_IJS1V_S1V_EEEEEENS5_IJNS5_IJNS5_IJSU_SY_EEESX_EEESW_NS5_IJS1V_SY_EEEEEEEEEEEvNS4_8identityES1J_S25_vS26_EENS_8epilogue10collective18CollectiveEpilogueINS28_23Sm100TmaWarpSpecializedILi3ELi2ELi16ELb1ELb0EEEJNS5_IJSG_SG_SH_EEENS5_IJNSN_ISG_SC_EENSN_INS5_IJST_S1V_EEENS5_IJSC_SO_EEEEEEEENS_10bfloat16_tESM_S2J_SM_NS28_6fusion15FusionCallbacksIS2C_NS2K_17LinearCombinationIS2J_fS2J_fLNS_15FloatRoundStyleE2EEES2D_S2I_JEEENS4_5SM1004TMEM4LOAD26SM100_TMEM_LOAD_32dp32b16xENS4_13SM90_TMA_LOADENS1K_INS1L_ILi1ELi4ELi3EEENS1N_ILi16EEENSN_INS5_IJS1P_ST_EEENS5_IJST_SC_EEEEEEENS4_39AutoVectorizingCopyWithAssumedAlignmentILi128EEENS4_14SM90_TMA_STOREES30_S32_S32_EEEvvEEEEvNT_6ParamsE:
        .type           _ZN7cutlass13device_kernelINS_4gemm6kernel13GemmUniversalIN4cute5tupleIJiiiiEEENS1_10collective13CollectiveMmaINS1_46MainloopSm100TmaUmmaWarpSpecializedBlockScaledILi8ELi2ELi2ENS5_IJNS4_1CILi4EEESB_NSA_ILi1EEEEEEEENS5_IJNSA_ILi128EEENSA_ILi64EEENSA_ILi256EEEEEENS5_IJNS_12float_e2m1_tENS_13float_ue8m0_tEEEENS5_IJNS5_IJlSC_lEEENS4_6LayoutINS5_IJNS5_IJNS5_IJNSA_ILi32EEESB_EEEiEEESQ_NS5_IJSC_iEEEEEENS5_IJNS5_IJNS5_IJNSA_ILi16EEESB_EEEiEEENS5_IJNS5_IJNSA_ILi0EEESC_EEENSA_ILi512EEEEEENS5_IJSW_iEEEEEEEEEEESL_S13_NS4_8TiledMMAINS4_8MMA_AtomIJNS4_17SM100_MMA_MXF4_SSISJ_SJ_fSK_Li128ELi64ELi32ELNS4_4UMMA5MajorE0ELS18_0ELNS17_7ScaleInE0ELS19_0EEEEEENSN_INS5_IJSC_SC_SC_EEENS5_IJSW_SW_SW_EEEEENS5_IJNS4_10UnderscoreES1F_S1F_EEEEENS5_IJNS4_23SM90_TMA_LOAD_MULTICASTES1I_EEENS5_IJNS4_14ComposedLayoutINS4_7SwizzleILi3ELi4ELi3EEENS4_18smem_ptr_flag_bitsILi4EEENSN_INS5_IJNSA_ILi8EEESH_EEENS5_IJSH_SC_EEEEEEENSN_INS5_IJNS5_IJNS5_IJSP_SC_EEENS5_IJSO_NSA_ILi2EEEEEEEEESC_NS5_IJS1V_S1V_EEEEEENS5_IJNS5_IJNS5_IJSU_SY_EEESX_EEESW_NS5_IJS1V_SY_EEEEEEEEEEEvNS4_8identityES1J_S25_vS26_EENS_8epilogue10collective18CollectiveEpilogueINS28_23Sm100TmaWarpSpecializedILi3ELi2ELi16ELb1ELb0EEEJNS5_IJSG_SG_SH_EEENS5_IJNSN_ISG_SC_EENSN_INS5_IJST_S1V_EEENS5_IJSC_SO_EEEEEEEENS_10bfloat16_tESM_S2J_SM_NS28_6fusion15FusionCallbacksIS2C_NS2K_17LinearCombinationIS2J_fS2J_fLNS_15FloatRoundStyleE2EEES2D_S2I_JEEENS4_5SM1004TMEM4LOAD26SM100_TMEM_LOAD_32dp32b16xENS4_13SM90_TMA_LOADENS1K_INS1L_ILi1ELi4ELi3EEENS1N_ILi16EEENSN_INS5_IJS1P_ST_EEENS5_IJST_SC_EEEEEEENS4_39AutoVectorizingCopyWithAssumedAlignmentILi128EEENS4_14SM90_TMA_STOREES30_S32_S32_EEEvvEEEEvNT_6ParamsE,@function
        .size           _ZN7cutlass13device_kernelINS_4gemm6kernel13GemmUniversalIN4cute5tupleIJiiiiEEENS1_10collective13CollectiveMmaINS1_46MainloopSm100TmaUmmaWarpSpecializedBlockScaledILi8ELi2ELi2ENS5_IJNS4_1CILi4EEESB_NSA_ILi1EEEEEEEENS5_IJNSA_ILi128EEENSA_ILi64EEENSA_ILi256EEEEEENS5_IJNS_12float_e2m1_tENS_13float_ue8m0_tEEEENS5_IJNS5_IJlSC_lEEENS4_6LayoutINS5_IJNS5_IJNS5_IJNSA_ILi32EEESB_EEEiEEESQ_NS5_IJSC_iEEEEEENS5_IJNS5_IJNS5_IJNSA_ILi16EEESB_EEEiEEENS5_IJNS5_IJNSA_ILi0EEESC_EEENSA_ILi512EEEEEENS5_IJSW_iEEEEEEEEEEESL_S13_NS4_8TiledMMAINS4_8MMA_AtomIJNS4_17SM100_MMA_MXF4_SSISJ_SJ_fSK_Li128ELi64ELi32ELNS4_4UMMA5MajorE0ELS18_0ELNS17_7ScaleInE0ELS19_0EEEEEENSN_INS5_IJSC_SC_SC_EEENS5_IJSW_SW_SW_EEEEENS5_IJNS4_10UnderscoreES1F_S1F_EEEEENS5_IJNS4_23SM90_TMA_LOAD_MULTICASTES1I_EEENS5_IJNS4_14ComposedLayoutINS4_7SwizzleILi3ELi4ELi3EEENS4_18smem_ptr_flag_bitsILi4EEENSN_INS5_IJNSA_ILi8EEESH_EEENS5_IJSH_SC_EEEEEEENSN_INS5_IJNS5_IJNS5_IJSP_SC_EEENS5_IJSO_NSA_ILi2EEEEEEEEESC_NS5_IJS1V_S1V_EEEEEENS5_IJNS5_IJNS5_IJSU_SY_EEESX_EEESW_NS5_IJS1V_SY_EEEEEEEEEEEvNS4_8identityES1J_S25_vS26_EENS_8epilogue10collective18CollectiveEpilogueINS28_23Sm100TmaWarpSpecializedILi3ELi2ELi16ELb1ELb0EEEJNS5_IJSG_SG_SH_EEENS5_IJNSN_ISG_SC_EENSN_INS5_IJST_S1V_EEENS5_IJSC_SO_EEEEEEEENS_10bfloat16_tESM_S2J_SM_NS28_6fusion15FusionCallbacksIS2C_NS2K_17LinearCombinationIS2J_fS2J_fLNS_15FloatRoundStyleE2EEES2D_S2I_JEEENS4_5SM1004TMEM4LOAD26SM100_TMEM_LOAD_32dp32b16xENS4_13SM90_TMA_LOADENS1K_INS1L_ILi1ELi4ELi3EEENS1N_ILi16EEENSN_INS5_IJS1P_ST_EEENS5_IJST_SC_EEEEEEENS4_39AutoVectorizingCopyWithAssumedAlignmentILi128EEENS4_14SM90_TMA_STOREES30_S32_S32_EEEvvEEEEvNT_6ParamsE,(.L_x_208 - _ZN7cutlass13device_kernelINS_4gemm6kernel13GemmUniversalIN4cute5tupleIJiiiiEEENS1_10collective13CollectiveMmaINS1_46MainloopSm100TmaUmmaWarpSpecializedBlockScaledILi8ELi2ELi2ENS5_IJNS4_1CILi4EEESB_NSA_ILi1EEEEEEEENS5_IJNSA_ILi128EEENSA_ILi64EEENSA_ILi256EEEEEENS5_IJNS_12float_e2m1_tENS_13float_ue8m0_tEEEENS5_IJNS5_IJlSC_lEEENS4_6LayoutINS5_IJNS5_IJNS5_IJNSA_ILi32EEESB_EEEiEEESQ_NS5_IJSC_iEEEEEENS5_IJNS5_IJNS5_IJNSA_ILi16EEESB_EEEiEEENS5_IJNS5_IJNSA_ILi0EEESC_EEENSA_ILi512EEEEEENS5_IJSW_iEEEEEEEEEEESL_S13_NS4_8TiledMMAINS4_8MMA_AtomIJNS4_17SM100_MMA_MXF4_SSISJ_SJ_fSK_Li128ELi64ELi32ELNS4_4UMMA5MajorE0ELS18_0ELNS17_7ScaleInE0ELS19_0EEEEEENSN_INS5_IJSC_SC_SC_EEENS5_IJSW_SW_SW_EEEEENS5_IJNS4_10UnderscoreES1F_S1F_EEEEENS5_IJNS4_23SM90_TMA_LOAD_MULTICASTES1I_EEENS5_IJNS4_14ComposedLayoutINS4_7SwizzleILi3ELi4ELi3EEENS4_18smem_ptr_flag_bitsILi4EEENSN_INS5_IJNSA_ILi8EEESH_EEENS5_IJSH_SC_EEEEEEENSN_INS5_IJNS5_IJNS5_IJSP_SC_EEENS5_IJSO_NSA_ILi2EEEEEEEEESC_NS5_IJS1V_S1V_EEEEEENS5_IJNS5_IJNS5_IJSU_SY_EEESX_EEESW_NS5_IJS1V_SY_EEEEEEEEEEEvNS4_8identityES1J_S25_vS26_EENS_8epilogue10collective18CollectiveEpilogueINS28_23Sm100TmaWarpSpecializedILi3ELi2ELi16ELb1ELb0EEEJNS5_IJSG_SG_SH_EEENS5_IJNSN_ISG_SC_EENSN_INS5_IJST_S1V_EEENS5_IJSC_SO_EEEEEEEENS_10bfloat16_tESM_S2J_SM_NS28_6fusion15FusionCallbacksIS2C_NS2K_17LinearCombinationIS2J_fS2J_fLNS_15FloatRoundStyleE2EEES2D_S2I_JEEENS4_5SM1004TMEM4LOAD26SM100_TMEM_LOAD_32dp32b16xENS4_13SM90_TMA_LOADENS1K_INS1L_ILi1ELi4ELi3EEENS1N_ILi16EEENSN_INS5_IJS1P_ST_EEENS5_IJST_SC_EEEEEEENS4_39AutoVectorizingCopyWithAssumedAlignmentILi128EEENS4_14SM90_TMA_STOREES30_S32_S32_EEEvvEEEEvNT_6ParamsE)
        .other          _ZN7cutlass13device_kernelINS_4gemm6kernel13GemmUniversalIN4cute5tupleIJiiiiEEENS1_10collective13CollectiveMmaINS1_46MainloopSm100TmaUmmaWarpSpecializedBlockScaledILi8ELi2ELi2ENS5_IJNS4_1CILi4EEESB_NSA_ILi1EEEEEEEENS5_IJNSA_ILi128EEENSA_ILi64EEENSA_ILi256EEEEEENS5_IJNS_12float_e2m1_tENS_13float_ue8m0_tEEEENS5_IJNS5_IJlSC_lEEENS4_6LayoutINS5_IJNS5_IJNS5_IJNSA_ILi32EEESB_EEEiEEESQ_NS5_IJSC_iEEEEEENS5_IJNS5_IJNS5_IJNSA_ILi16EEESB_EEEiEEENS5_IJNS5_IJNSA_ILi0EEESC_EEENSA_ILi512EEEEEENS5_IJSW_iEEEEEEEEEEESL_S13_NS4_8TiledMMAINS4_8MMA_AtomIJNS4_17SM100_MMA_MXF4_SSISJ_SJ_fSK_Li128ELi64ELi32ELNS4_4UMMA5MajorE0ELS18_0ELNS17_7ScaleInE0ELS19_0EEEEEENSN_INS5_IJSC_SC_SC_EEENS5_IJSW_SW_SW_EEEEENS5_IJNS4_10UnderscoreES1F_S1F_EEEEENS5_IJNS4_23SM90_TMA_LOAD_MULTICASTES1I_EEENS5_IJNS4_14ComposedLayoutINS4_7SwizzleILi3ELi4ELi3EEENS4_18smem_ptr_flag_bitsILi4EEENSN_INS5_IJNSA_ILi8EEESH_EEENS5_IJSH_SC_EEEEEEENSN_INS5_IJNS5_IJNS5_IJSP_SC_EEENS5_IJSO_NSA_ILi2EEEEEEEEESC_NS5_IJS1V_S1V_EEEEEENS5_IJNS5_IJNS5_IJSU_SY_EEESX_EEESW_NS5_IJS1V_SY_EEEEEEEEEEEvNS4_8identityES1J_S25_vS26_EENS_8epilogue10collective18CollectiveEpilogueINS28_23Sm100TmaWarpSpecializedILi3ELi2ELi16ELb1ELb0EEEJNS5_IJSG_SG_SH_EEENS5_IJNSN_ISG_SC_EENSN_INS5_IJST_S1V_EEENS5_IJSC_SO_EEEEEEEENS_10bfloat16_tESM_S2J_SM_NS28_6fusion15FusionCallbacksIS2C_NS2K_17LinearCombinationIS2J_fS2J_fLNS_15FloatRoundStyleE2EEES2D_S2I_JEEENS4_5SM1004TMEM4LOAD26SM100_TMEM_LOAD_32dp32b16xENS4_13SM90_TMA_LOADENS1K_INS1L_ILi1ELi4ELi3EEENS1N_ILi16EEENSN_INS5_IJS1P_ST_EEENS5_IJST_SC_EEEEEEENS4_39AutoVectorizingCopyWithAssumedAlignmentILi128EEENS4_14SM90_TMA_STOREES30_S32_S32_EEEvvEEEEvNT_6ParamsE,@"STO_CUDA_ENTRY STV_DEFAULT"
_ZN7cutlass13device_kernelINS_4gemm6kernel13GemmUniversalIN4cute5tupleIJiiiiEEENS1_10collective13CollectiveMmaINS1_46MainloopSm100TmaUmmaWarpSpecializedBlockScaledILi8ELi2ELi2ENS5_IJNS4_1CILi4EEESB_NSA_ILi1EEEEEEEENS5_IJNSA_ILi128EEENSA_ILi64EEENSA_ILi256EEEEEENS5_IJNS_12float_e2m1_tENS_13float_ue8m0_tEEEENS5_IJNS5_IJlSC_lEEENS4_6LayoutINS5_IJNS5_IJNS5_IJNSA_ILi32EEESB_EEEiEEESQ_NS5_IJSC_iEEEEEENS5_IJNS5_IJNS5_IJNSA_ILi16EEESB_EEEiEEENS5_IJNS5_IJNSA_ILi0EEESC_EEENSA_ILi512EEEEEENS5_IJSW_iEEEEEEEEEEESL_S13_NS4_8TiledMMAINS4_8MMA_AtomIJNS4_17SM100_MMA_MXF4_SSISJ_SJ_fSK_Li128ELi64ELi32ELNS4_4UMMA5MajorE0ELS18_0ELNS17_7ScaleInE0ELS19_0EEEEEENSN_INS5_IJSC_SC_SC_EEENS5_IJSW_SW_SW_EEEEENS5_IJNS4_10UnderscoreES1F_S1F_EEEEENS5_IJNS4_23SM90_TMA_LOAD_MULTICASTES1I_EEENS5_IJNS4_14ComposedLayoutINS4_7SwizzleILi3ELi4ELi3EEENS4_18smem_ptr_flag_bitsILi4EEENSN_INS5_IJNSA_ILi8EEESH_EEENS5_IJSH_SC_EEEEEEENSN_INS5_IJNS5_IJNS5_IJSP_SC_EEENS5_IJSO_NSA_ILi2EEEEEEEEESC_NS5_IJS1V_S1V_EEEEEENS5_IJNS5_IJNS5_IJSU_SY_EEESX_EEESW_NS5_IJS1V_SY_EEEEEEEEEEEvNS4_8identityES1J_S25_vS26_EENS_8epilogue10collective18CollectiveEpilogueINS28_23Sm100TmaWarpSpecializedILi3ELi2ELi16ELb1ELb0EEEJNS5_IJSG_SG_SH_EEENS5_IJNSN_ISG_SC_EENSN_INS5_IJST_S1V_EEENS5_IJSC_SO_EEEEEEEENS_10bfloat16_tESM_S2J_SM_NS28_6fusion15FusionCallbacksIS2C_NS2K_17LinearCombinationIS2J_fS2J_fLNS_15FloatRoundStyleE2EEES2D_S2I_JEEENS4_5SM1004TMEM4LOAD26SM100_TMEM_LOAD_32dp32b16xENS4_13SM90_TMA_LOADENS1K_INS1L_ILi1ELi4ELi3EEENS1N_ILi16EEENSN_INS5_IJS1P_ST_EEENS5_IJST_SC_EEEEEEENS4_39AutoVectorizingCopyWithAssumedAlignmentILi128EEENS4_14SM90_TMA_STOREES30_S32_S32_EEEvvEEEEvNT_6ParamsE:
[----:B------:R-:W1:Y:S01]  /*0000*/  LDC R1, c[0x0][0x37c] ;  /* 0x0000df00ff017b82 */ /* 0x000e620000000800 */
[----:B------:R-:W2:Y:S01]  /*0010*/  S2R R85, SR_TID.X ;  /* 0x0000000000557919 */ /* 0x000ea20000002100 */
[----:B------:R-:W3:Y:S01]  /*0020*/  LDCU.64 UR12, c[0x0][0xc90] ;  /* 0x00019200ff0c77ac */ /* 0x000ee20008000a00 */
[----:B------:R-:W-:Y:S02]  /*0030*/  PRMT R89, RZ, 0x7610, R89 ;  /* 0x00007610ff597816 */ /* 0x000fe40000000059 */
[----:B------:R-:W-:Y:S02]  /*0040*/  ELECT P4, URZ, PT ;  /* 0x0000000000ff782f */ /* 0x000fe40003880000 */
[----:B---3--:R-:W-:-:S04]  /*0050*/  ISETP.NE.U32.AND P0, PT, RZ, UR12, PT ;  /* 0x0000000cff007c0c */ /* 0x008fc8000bf05070 */
[----:B------:R-:W-:Y:S02]  /*0060*/  ISETP.NE.AND.EX P1, PT, RZ, UR13, PT, P0 ;  /* 0x0000000dff007c0c */ /* 0x000fe4000bf25300 */
[----:B--2---:R-:W-:-:S05]  /*0070*/  SHF.R.U32.HI R90, RZ, 0x5, R85 ;  /* 0x00000005ff5a7819 */ /* 0x004fca0000011655 */
[----:B------:R-:W2:Y:S02]  /*0080*/  SHFL.IDX PT, R0, R90, RZ, 0x1f ;  /* 0x00001fff5a007589 */ /* 0x000ea400000e0000 */
[----:B--2---:R-:W-:-:S04]  /*0090*/  R2UR UR19, R0 ;  /* 0x00000000001372ca */ /* 0x004fc800000e0000 */
[----:B-1----:R-:W-:Y:S05]  /*00a0*/  @P1 BRA `(.L_x_0) ;  /* 0x0000000000301947 */ /* 0x002fea0003800000 */
[----:B------:R-:W1:Y:S02]  /*00b0*/  LDCU.64 UR4, c[0x0][0xc88] ;  /* 0x00019100ff0477ac */ /* 0x000e640008000a00 */
[----:B-1----:R-:W-:-:S04]  /*00c0*/  UISETP.NE.U32.AND UP0, UPT, UR4, URZ, UPT ;  /* 0x000000ff0400728c */ /* 0x002fc8000bf05070 */
[----:B------:R-:W-:-:S09]  /*00d0*/  UISETP.NE.AND.EX UP0, UPT, UR5, URZ, UPT, UP0 ;  /* 0x000000ff0500728c */ /* 0x000fd2000bf05300 */
[----:B------:R-:W-:Y:S05]  /*00e0*/  BRA.U !UP0, `(.L_x_1) ;  /* 0x0000000108147547 */ /* 0x000fea000b800000 */
[----:B------:R-:W1:Y:S01]  /*00f0*/  LDC.64 R2, c[0x0][0xc88] ;  /* 0x00032200ff027b82 */ /* 0x000e620000000a00 */
[----:B------:R-:W1:Y:S02]  /*0100*/  LDCU.64 UR4, c[0x0][0x358] ;  /* 0x00006b00ff0477ac */ /* 0x000e640008000a00 */
[----:B-1----:R1:W5:Y:S01]  /*0110*/  LDG.E R45, desc[UR4][R2.64] ;  /* 0x00000004022d7981 */ /* 0x002362000c1e1900 */
[----:B------:R-:W-:Y:S01]  /*0120*/  HFMA2 R89, -RZ, RZ, 0, 5.9604644775390625e-08 ;  /* 0x00000001ff597431 */ /* 0x000fe200000001ff */
[----:B------:R-:W-:Y:S05]  /*0130*/  BRA `(.L_x_0) ;  /* 0x00000000000c7947 */ /* 0x000fea0003800000 */
.L_x_1:
[----:B------:R-:W1:Y:S01]  /*0140*/  LDCU UR4, c[0x0][0xc80] ;  /* 0x00019000ff0477ac */ /* 0x000e620008000800 */
[----:B------:R-:W-:Y:S01]  /*0150*/  HFMA2 R89, -RZ, RZ, 0, 5.9604644775390625e-08 ;  /* 0x00000001ff597431 */ /* 0x000fe200000001ff */
[----:B-1----:R-:W-:-:S07]  /*0160*/  MOV R45, UR4 ;  /* 0x00000004002d7c02 */ /* 0x002fce0008000f00 */
.L_x_0:
[----:B------:R-:W2:Y:S02]  /*0170*/  LDCU.64 UR4, c[0x0][0xcb0] ;  /* 0x00019600ff0477ac */ /* 0x000ea40008000a00 */
[----:B--2---:R-:W-:-:S04]  /*0180*/  UISETP.NE.U32.AND UP0, UPT, UR4, URZ, UPT ;  /* 0x000000ff0400728c */ /* 0x004fc8000bf05070 */
[----:B------:R-:W-:-:S09]  /*0190*/  UISETP.NE.AND.EX UP0, UPT, UR5, URZ, UPT, UP0 ;  /* 0x000000ff0500728c */ /* 0x000fd2000bf05300 */
[----:B------:R-:W-:Y:S05]  /*01a0*/  BRA.U UP0, `(.L_x_2) ;  /* 0x0000000100287547 */ /* 0x000fea000b800000 */
[----:B------:R-:W2:Y:S02]  /*01b0*/  LDCU.64 UR4, c[0x0][0xca8] ;  /* 0x00019500ff0477ac */ /* 0x000ea40008000a00 */
[----:B--2---:R-:W-:-:S04]  /*01c0*/  UISETP.NE.U32.AND UP0, UPT, UR4, URZ, UPT ;  /* 0x000000ff0400728c */ /* 0x004fc8000bf05070 */
[----:B------:R-:W-:-:S09]  /*01d0*/  UISETP.NE.AND.EX UP0, UPT, UR5, URZ, UPT, UP0 ;  /* 0x000000ff0500728c */ /* 0x000fd2000bf05300 */
[----:B------:R-:W-:Y:S05]  /*01e0*/  BRA.U !UP0, `(.L_x_3) ;  /* 0x0000000108107547 */ /* 0x000fea000b800000 */
[----:B-1----:R-:W1:Y:S01]  /*01f0*/  LDC.64 R2, c[0x0][0xca8] ;  /* 0x00032a00ff027b82 */ /* 0x002e620000000a00 */
[----:B------:R-:W1:Y:S02]  /*0200*/  LDCU.64 UR4, c[0x0][0x358] ;  /* 0x00006b00ff0477ac */ /* 0x000e640008000a00 */
[----:B-1----:R2:W5:Y:S01]  /*0210*/  LDG.E R43, desc[UR4][R2.64] ;  /* 0x00000004022b7981 */ /* 0x002562000c1e1900 */
[----:B------:R-:W-:Y:S05]  /*0220*/  BRA `(.L_x_2) ;  /* 0x0000000000087947 */ /* 0x000fea0003800000 */
.L_x_3:
[----:B------:R-:W2:Y:S02]  /*0230*/  LDCU UR4, c[0x0][0xca0] ;  /* 0x00019400ff0477ac */ /* 0x000ea40008000800 */
[----:B--2---:R-:W-:Y:S02]  /*0240*/  MOV R43, UR4 ;  /* 0x00000004002b7c02 */ /* 0x004fe40008000f00 */
.L_x_2:
[----:B------:R-:W-:Y:S01]  /*0250*/  IMAD.U32 R0, RZ, RZ, UR19 ;  /* 0x00000013ff007e24 */ /* 0x000fe2000f8e00ff */
[----:B------:R-:W-:Y:S04]  /*0260*/  BSSY.RECONVERGENT B0, `(.L_x_4) ;  /* 0x0000012000007945 */ /* 0x000fe80003800200 */
[C---:B------:R-:W-:Y:S02]  /*0270*/  ISETP.NE.OR P2, PT, R0.reuse, 0x1, !P4 ;  /* 0x000000010000780c */ /* 0x040fe40006745670 */
[----:B------:R-:W-:-:S11]  /*0280*/  ISETP.NE.OR P1, PT, R0, 0x3, !P4 ;  /* 0x000000030000780c */ /* 0x000fd60006725670 */
[----:B------:R-:W-:Y:S05]  /*0290*/  @P2 BRA `(.L_x_5) ;  /* 0x0000000000382947 */ /* 0x000fea0003800000 */
[----:B------:R-:W3:Y:S02]  /*02a0*/  LDCU.64 UR4, c[0x0][0x348] ;  /* 0x00006900ff0477ac */ /* 0x000ee40008000a00 */
[----:B---3--:R-:W-:Y:S02]  /*02b0*/  UIADD3 UR10, UP3, UPT, UR4, 0x80, URZ ;  /* 0x00000080040a7890 */ /* 0x008fe4000ff7e0ff */
[----:B------:R-:W-:Y:S02]  /*02c0*/  UIADD3 UR8, UP2, UPT, UR4, 0x180, URZ ;  /* 0x0000018004087890 */ /* 0x000fe4000ff5e0ff */
[----:B------:R-:W-:Y:S02]  /*02d0*/  UIADD3 UR6, UP1, UPT, UR4, 0x280, URZ ;  /* 0x0000028004067890 */ /* 0x000fe4000ff3e0ff */
[----:B------:R-:W-:Y:S02]  /*02e0*/  UIADD3 UR4, UP0, UPT, UR4, 0x380, URZ ;  /* 0x0000038004047890 */ /* 0x000fe4000ff1e0ff */
[----:B------:R-:W-:-:S02]  /*02f0*/  UIADD3.X UR11, UPT, UPT, URZ, UR5, URZ, UP3, !UPT ;  /* 0x00000005ff0b7290 */ /* 0x000fc40009ffe4ff */
[----:B------:R-:W-:Y:S02]  /*0300*/  UIADD3.X UR9, UPT, UPT, URZ, UR5, URZ, UP2, !UPT ;  /* 0x00000005ff097290 */ /* 0x000fe400097fe4ff */
[----:B------:R-:W-:Y:S02]  /*0310*/  UIADD3.X UR7, UPT, UPT, URZ, UR5, URZ, UP1, !UPT ;  /* 0x00000005ff077290 */ /* 0x000fe40008ffe4ff */
[----:B------:R-:W-:-:S03]  /*0320*/  UIADD3.X UR5, UPT, UPT, URZ, UR5, URZ, UP0, !UPT ;  /* 0x00000005ff057290 */ /* 0x000fc600087fe4ff */
[----:B------:R3:W-:Y:S02]  /*0330*/  UTMACCTL.PF [UR10] ;  /* 0x000000000a0079b9 */ /* 0x0007e40008040000 */
[----:B------:R3:W-:Y:S02]  /*0340*/  UTMACCTL.PF [UR8] ;  /* 0x00000000080079b9 */ /* 0x0007e40008040000 */
[----:B------:R3:W-:Y:S02]  /*0350*/  UTMACCTL.PF [UR6] ;  /* 0x00000000060079b9 */ /* 0x0007e40008040000 */
[----:B------:R3:W-:Y:S02]  /*0360*/  UTMACCTL.PF [UR4] ;  /* 0x00000000040079b9 */ /* 0x0007e40008040000 */
[----:B---3--:R-:W-:Y:S01]  /*0370*/  NOP ;  /* 0x0000000000007918 */ /* 0x008fe20000000000 */
.L_x_5:
[----:B------:R-:W-:Y:S05]  /*0380*/  BSYNC.RECONVERGENT B0 ;  /* 0x0000000000007941 */ /* 0x000fea0003800200 */
.L_x_4:
[----:B------:R-:W-:Y:S04]  /*0390*/  BSSY.RECONVERGENT B0, `(.L_x_6) ;  /* 0x000000a000007945 */ /* 0x000fe80003800200 */
[----:B------:R-:W-:Y:S05]  /*03a0*/  @P1 BRA `(.L_x_7) ;  /* 0x0000000000201947 */ /* 0x000fea0003800000 */
[----:B------:R-:W3:Y:S02]  /*03b0*/  LDCU.64 UR4, c[0x0][0x348] ;  /* 0x00006900ff0477ac */ /* 0x000ee40008000a00 */
[----:B---3--:R-:W-:Y:S02]  /*03c0*/  UIADD3 UR6, UP1, UPT, UR4, 0x980, URZ ;  /* 0x0000098004067890 */ /* 0x008fe4000ff3e0ff */
[----:B------:R-:W-:Y:S02]  /*03d0*/  UIADD3 UR4, UP0, UPT, UR4, 0xa80, URZ ;  /* 0x00000a8004047890 */ /* 0x000fe4000ff1e0ff */
[----:B------:R-:W-:Y:S02]  /*03e0*/  UIADD3.X UR7, UPT, UPT, URZ, UR5, URZ, UP1, !UPT ;  /* 0x00000005ff077290 */ /* 0x000fe40008ffe4ff */
[----:B------:R-:W-:-:S07]  /*03f0*/  UIADD3.X UR5, UPT, UPT, URZ, UR5, URZ, UP0, !UPT ;  /* 0x00000005ff057290 */ /* 0x000fce00087fe4ff */
[----:B------:R3:W-:Y:S02]  /*0400*/  UTMACCTL.PF [UR6] ;  /* 0x00000000060079b9 */ /* 0x0007e40008040000 */
[----:B------:R3:W-:Y:S02]  /*0410*/  UTMACCTL.PF [UR4] ;  /* 0x00000000040079b9 */ /* 0x0007e40008040000 */
[----:B---3--:R-:W-:Y:S01]  /*0420*/  NOP ;  /* 0x0000000000007918 */ /* 0x008fe20000000000 */
.L_x_7:
[----:B------:R-:W-:Y:S05]  /*0430*/  BSYNC.RECONVERGENT B0 ;  /* 0x0000000000007941 */ /* 0x000fea0003800200 */
.L_x_6:
[----:B------:R-:W3:Y:S01]  /*0440*/  LDCU.64 UR4, c[0x0][0xc88] ;  /* 0x00019100ff0477ac */ /* 0x000ee20008000a00 */
[----:B------:R-:W-:Y:S01]  /*0450*/  ISETP.NE.AND.EX P0, PT, RZ, UR13, PT, P0 ;  /* 0x0000000dff007c0c */ /* 0x000fe2000bf05300 */
[----:B------:R-:W-:Y:S01]  /*0460*/  UPLOP3.LUT UP3, UPT, UPT, UPT, UPT, 0x80, 0x8 ;  /* 0x000000000008789c */ /* 0x000fe20003f6f070 */
[----:B---3--:R-:W-:-:S04]  /*0470*/  ISETP.NE.U32.AND P1, PT, RZ, UR4, PT ;  /* 0x00000004ff007c0c */ /* 0x008fc8000bf25070 */
[----:B------:R-:W-:-:S13]  /*0480*/  ISETP.NE.AND.EX P1, PT, RZ, UR5, PT, P1 ;  /* 0x00000005ff007c0c */ /* 0x000fda000bf25310 */
[----:B------:R-:W-:Y:S05]  /*0490*/  @P1 BRA P0, `(.L_x_8) ;  /* 0x0000000000281947 */ /* 0x000fea0000000000 */
[----:B------:R-:W-:Y:S01]  /*04a0*/  UISETP.NE.U32.AND UP0, UPT, UR12, URZ, UPT ;  /* 0x000000ff0c00728c */ /* 0x000fe2000bf05070 */
[----:B-----5:R-:W-:Y:S01]  /*04b0*/  FSETP.NEU.AND P0, PT, R45, RZ, PT ;  /* 0x000000ff2d00720b */ /* 0x020fe20003f0d000 */
[----:B------:R-:W-:Y:S02]  /*04c0*/  UISETP.NE.U32.AND UP2, UPT, UR4, URZ, UPT ;  /* 0x000000ff0400728c */ /* 0x000fe4000bf45070 */
[----:B------:R-:W-:Y:S02]  /*04d0*/  UISETP.NE.AND.EX UP1, UPT, UR13, URZ, UPT, UP0 ;  /* 0x000000ff0d00728c */ /* 0x000fe4000bf25300 */
[----:B------:R-:W-:-:S04]  /*04e0*/  UISETP.NE.AND.EX UP0, UPT, UR5, URZ, UPT, UP2 ;  /* 0x000000ff0500728c */ /* 0x000fc8000bf05320 */
[----:B------:R-:W-:-:S04]  /*04f0*/  USEL UR4, URZ, 0xffffffff, UP0 ;  /* 0xffffffffff047887 */ /* 0x000fc80008000000 */
[----:B------:R-:W-:Y:S01]  /*0500*/  VOTEU.ANY UP0, P0 ;  /* 0x0000000000ff7886 */ /* 0x000fe20000000100 */
[----:B------:R-:W-:-:S04]  /*0510*/  @!UP1 USEL UR4, URZ, 0xffffffff, UP0 ;  /* 0xffffffffff049887 */ /* 0x000fc80008000000 */
[----:B------:R-:W-:-:S04]  /*0520*/  ULOP3.LUT UR4, UR4, 0x1, URZ, 0xc0, !UPT ;  /* 0x0000000104047892 */ /* 0x000fc8000f8ec0ff */
[----:B------:R-:W-:-:S11]  /*0530*/  UISETP.NE.U32.AND UP3, UPT, UR4, 0x1, UPT ;  /* 0x000000010400788c */ /* 0x000fd6000bf65070 */
.L_x_8:
[----:B-12---:R-:W1:Y:S01]  /*0540*/  SHFL.IDX PT, R2, R90, RZ, 0x1f ;  /* 0x00001fff5a027589 */ /* 0x006e6200000e0000 */
[----:B------:R-:W-:-:S04]  /*0550*/  UISETP.NE.AND UP0, UPT, UR19, 0x2, UPT ;  /* 0x000000021300788c */ /* 0x000fc8000bf05270 */
[----:B------:R-:W-:Y:S01]  /*0560*/  USEL UR51, URZ, 0x1, UP0 ;  /* 0x00000001ff337887 */ /* 0x000fe20008000000 */
[----:B-1----:R-:W-:-:S13]  /*0570*/  ISETP.NE.AND P0, PT, R2, RZ, PT ;  /* 0x000000ff0200720c */ /* 0x002fda0003f05270 */
[----:B------:R-:W-:Y:S05]  /*0580*/  @P0 BRA `(.L_x_9) ;  /* 0x0000000000840947 */ /* 0x000fea0003800000 */
[----:B------:R-:W-:Y:S01]  /*0590*/  ELECT P0, URZ, PT ;  /* 0x0000000000ff782f */ /* 0x000fe20003800000 */
[----:B------:R-:W-:-:S12]  /*05a0*/  BSSY.RECONVERGENT B0, `(.L_x_9) ;  /* 0x000001f000007945 */ /* 0x000fd80003800200 */
[----:B------:R-:W-:Y:S05]  /*05b0*/  @!P0 BRA `(.L_x_10) ;  /* 0x0000000000748947 */ /* 0x000fea0003800000 */
[----:B------:R-:W1:Y:S01]  /*05c0*/  S2UR UR4, SR_CgaCtaId ;  /* 0x00000000000479c3 */ /* 0x000e620000008800 */
[----:B------:R-:W-:Y:S01]  /*05d0*/  UMOV UR5, 0x400 ;  /* 0x0000040000057882 */ /* 0x000fe20000000000 */
[----:B------:R-:W-:Y:S01]  /*05e0*/  UMOV UR8, 0x1 ;  /* 0x0000000100087882 */ /* 0x000fe20000000000 */
[----:B------:R-:W-:Y:S01]  /*05f0*/  UMOV UR6, 0x7 ;  /* 0x0000000700067882 */ /* 0x000fe20000000000 */
[----:B------:R-:W-:-:S04]  /*0600*/  UIADD3 UR8, UPT, UPT, -UR8, 0x100000, URZ ;  /* 0x0010000008087890 */ /* 0x000fc8000fffe1ff */
[----:B------:R-:W-:Y:S02]  /*0610*/  USHF.L.U32 UR9, UR8, 0xb, URZ ;  /* 0x0000000b08097899 */ /* 0x000fe400080006ff */
[----:B------:R-:W-:Y:S02]  /*0620*/  USHF.L.U32 UR8, UR8, 0x1, URZ ;  /* 0x0000000108087899 */ /* 0x000fe400080006ff */
[----:B------:R-:W-:-:S04]  /*0630*/  UIADD3 UR6, UPT, UPT, -UR6, 0x100000, URZ ;  /* 0x0010000006067890 */ /* 0x000fc8000fffe1ff */
[----:B------:R-:W-:Y:S02]  /*0640*/  USHF.L.U32 UR7, UR6, 0xb, URZ ;  /* 0x0000000b06077899 */ /* 0x000fe400080006ff */
[----:B------:R-:W-:Y:S02]  /*0650*/  USHF.L.U32 UR6, UR6, 0x1, URZ ;  /* 0x0000000106067899 */ /* 0x000fe400080006ff */
[----:B-1----:R-:W-:Y:S01]  /*0660*/  ULEA UR4, UR4, UR5, 0x18 ;  /* 0x0000000504047291 */ /* 0x002fe2000f8ec0ff */
[----:B------:R-:W1:Y:S11]  /*0670*/  FENCE.VIEW.ASYNC.S ;  /* 0x00000000000073c6 */ /* 0x000e760000000000 */
[----:B-1----:R1:W2:Y:S01]  /*0680*/  SYNCS.EXCH.64 URZ, [UR4], UR8 ;  /* 0x0000000804ff75b2 */ /* 0x0022a20008000100 */
[----:B------:R1:W3:Y:S01]  /*0690*/  SYNCS.EXCH.64 URZ, [UR4+0x40], UR6 ;  /* 0x0000400604ff75b2 */ /* 0x0002e20008000100 */
[----:B------:R1:W4:Y:S01]  /*06a0*/  SYNCS.EXCH.64 URZ, [UR4+0x8], UR8 ;  /* 0x0000080804ff75b2 */ /* 0x0003220008000100 */
[----:B------:R1:W1:Y:S01]  /*06b0*/  SYNCS.EXCH.64 URZ, [UR4+0x48], UR6 ;  /* 0x0000480604ff75b2 */ /* 0x0002620008000100 */
        /* <DEDUP_REMOVED lines=12> */
[----:B------:R-:W-:Y:S01]  /*0780*/  NOP ;  /* 0x0000000000007918 */ /* 0x000fe20000000000 */
.L_x_10:
[----:B-1----:R-:W-:Y:S05]  /*0790*/  BSYNC.RECONVERGENT B0 ;  /* 0x0000000000007941 */ /* 0x002fea0003800200 */
.L_x_9:
[----:B------:R-:W1:Y:S01]  /*07a0*/  SHFL.IDX PT, R2, R90, RZ, 0x1f ;  /* 0x00001fff5a027589 */ /* 0x000e6200000e0000 */
[----:B------:R-:W-:Y:S01]  /*07b0*/  NOP ;  /* 0x0000000000007918 */ /* 0x000fe20000000000 */
[----:B-1----:R-:W-:-:S13]  /*07c0*/  ISETP.NE.AND P0, PT, R2, 0x1, PT ;  /* 0x000000010200780c */ /* 0x002fda0003f05270 */
[----:B------:R-:W-:Y:S05]  /*07d0*/  @P0 BRA `(.L_x_11) ;  /* 0x0000000000500947 */ /* 0x000fea0003800000 */
        /* <DEDUP_REMOVED lines=9> */
[----:B------:R-:W-:Y:S01]  /*0870*/  USHF.L.U32 UR6, UR6, 0x1, URZ ;  /* 0x0000000106067899 */ /* 0x000fe200080006ff */
[----:B------:R-:W-:Y:S01]  /*0880*/  ELECT P0, URZ, PT ;  /* 0x0000000000ff782f */ /* 0x000fe20003800000 */
[----:B-1----:R-:W-:Y:S01]  /*0890*/  ULEA UR4, UR4, UR5, 0x18 ;  /* 0x0000000504047291 */ /* 0x002fe2000f8ec0ff */
[----:B------:R-:W1:Y:S11]  /*08a0*/  FENCE.VIEW.ASYNC.S ;  /* 0x00000000000073c6 */ /* 0x000e760000000000 */
[----:B-1----:R1:W1:Y:S01]  /*08b0*/  SYNCS.EXCH.64 URZ, [UR4+0x80], UR8 ;  /* 0x0000800804ff75b2 */ /* 0x0022620008000100 */
[----:B------:R1:W1:Y:S01]  /*08c0*/  SYNCS.EXCH.64 URZ, [UR4+0x98], UR6 ;  /* 0x0000980604ff75b2 */ /* 0x0002620008000100 */
[----:B------:R1:W1:Y:S01]  /*08d0*/  SYNCS.EXCH.64 URZ, [UR4+0x88], UR8 ;  /* 0x0000880804ff75b2 */ /* 0x0002620008000100 */
[----:B------:R1:W1:Y:S01]  /*08e0*/  SYNCS.EXCH.64 URZ, [UR4+0xa0], UR6 ;  /* 0x0000a00604ff75b2 */ /* 0x0002620008000100 */
[----:B------:R1:W1:Y:S01]  /*08f0*/  SYNCS.EXCH.64 URZ, [UR4+0x90], UR8 ;  /* 0x0000900804ff75b2 */ /* 0x0002620008000100 */
[----:B------:R1:W1:Y:S01]  /*0900*/  SYNCS.EXCH.64 URZ, [UR4+0xa8], UR6 ;  /* 0x0000a80604ff75b2 */ /* 0x0002620008000100 */
[----:B------:R-:W-:Y:S01]  /*0910*/  NOP ;  /* 0x0000000000007918 */ /* 0x000fe20000000000 */
.L_x_11:
[----:B------:R-:W2:Y:S01]  /*0920*/  SHFL.IDX PT, R2, R90, RZ, 0x1f ;  /* 0x00001fff5a027589 */ /* 0x000ea200000e0000 */
[----:B------:R-:W-:Y:S01]  /*0930*/  NOP ;  /* 0x0000000000007918 */ /* 0x000fe20000000000 */
[----:B--2---:R-:W-:-:S13]  /*0940*/  ISETP.NE.AND P0, PT, R2, 0x3, PT ;  /* 0x000000030200780c */ /* 0x004fda0003f05270 */
[----:B------:R-:W-:Y:S05]  /*0950*/  @P0 BRA `(.L_x_12) ;  /* 0x0000000000300947 */ /* 0x000fea0003800000 */
[----:B-1----:R-:W1:Y:S01]  /*0960*/  S2UR UR4, SR_CgaCtaId ;  /* 0x00000000000479c3 */ /* 0x002e620000008800 */
[----:B------:R-:W-:Y:S01]  /*0970*/  UMOV UR6, 0x400 ;  /* 0x0000040000067882 */ /* 0x000fe20000000000 */
[----:B------:R-:W-:Y:S01]  /*0980*/  UMOV UR5, 0x20 ;  /* 0x0000002000057882 */ /* 0x000fe20000000000 */
[----:B------:R-:W-:Y:S01]  /*0990*/  ELECT P0, URZ, PT ;  /* 0x0000000000ff782f */ /* 0x000fe20003800000 */
[----:B-1----:R-:W-:Y:S02]  /*09a0*/  ULEA UR6, UR4, UR6, 0x18 ;  /* 0x0000000604067291 */ /* 0x002fe4000f8ec0ff */
[----:B------:R-:W-:-:S04]  /*09b0*/  UIADD3 UR4, UPT, UPT, -UR5, 0x100000, URZ ;  /* 0x0010000005047890 */ /* 0x000fc8000fffe1ff */
[----:B------:R-:W-:Y:S02]  /*09c0*/  USHF.L.U32 UR5, UR4, 0xb, URZ ;  /* 0x0000000b04057899 */ /* 0x000fe400080006ff */
[----:B------:R-:W-:Y:S01]  /*09d0*/  USHF.L.U32 UR4, UR4, 0x1, URZ ;  /* 0x0000000104047899 */ /* 0x000fe200080006ff */
[----:B------:R-:W1:Y:S11]  /*09e0*/  FENCE.VIEW.ASYNC.S ;  /* 0x00000000000073c6 */ /* 0x000e760000000000 */
[----:B-1----:R2:W1:Y:S01]  /*09f0*/  SYNCS.EXCH.64 URZ, [UR6+0xb0], UR4 ;  /* 0x0000b00406ff75b2 */ /* 0x0024620008000100 */
[----:B------:R2:W1:Y:S02]  /*0a00*/  SYNCS.EXCH.64 URZ, [UR6+0xb8], UR4 ;  /* 0x0000b80406ff75b2 */ /* 0x0004640008000100 */
[----:B--2---:R-:W-:Y:S01]  /*0a10*/  NOP ;  /* 0x0000000000007918 */ /* 0x004fe20000000000 */
.L_x_12:
[----:B------:R-:W2:Y:S01]  /*0a20*/  SHFL.IDX PT, R2, R90, RZ, 0x1f ;  /* 0x00001fff5a027589 */ /* 0x000ea200000e0000 */
[----:B------:R-:W-:Y:S01]  /*0a30*/  NOP ;  /* 0x0000000000007918 */ /* 0x000fe20000000000 */
[----:B--2---:R-:W-:-:S13]  /*0a40*/  ISETP.NE.AND P0, PT, R2, 0x4, PT ;  /* 0x000000040200780c */ /* 0x004fda0003f05270 */
[----:B------:R-:W-:Y:S05]  /*0a50*/  @P0 BRA `(.L_x_13) ;  /* 0x00000000004c0947 */ /* 0x000fea0003800000 */
[----:B-1----:R-:W1:Y:S01]  /*0a60*/  S2UR UR6, SR_CgaCtaId ;  /* 0x00000000000679c3 */ /* 0x002e620000008800 */
[----:B------:R-:W-:Y:S01]  /*0a70*/  UMOV UR4, 0xe20 ;  /* 0x00000e2000047882 */ /* 0x000fe20000000000 */
[----:B------:R-:W-:Y:S01]  /*0a80*/  UMOV UR5, 0x400 ;  /* 0x0000040000057882 */ /* 0x000fe20000000000 */
[----:B------:R-:W-:Y:S01]  /*0a90*/  USEL UR4, UR4, 0xc20, UP3 ;  /* 0x00000c2004047887 */ /* 0x000fe20009800000 */
[----:B------:R-:W-:Y:S01]  /*0aa0*/  UMOV UR8, 0x1 ;  /* 0x0000000100087882 */ /* 0x000fe20000000000 */
[----:B------:R-:W-:Y:S01]  /*0ab0*/  ELECT P0, URZ, PT ;  /* 0x0000000000ff782f */ /* 0x000fe20003800000 */
[----:B------:R-:W-:-:S04]  /*0ac0*/  UIADD3 UR8, UPT, UPT, -UR8, 0x100000, URZ ;  /* 0x0010000008087890 */ /* 0x000fc8000fffe1ff */
[----:B------:R-:W-:Y:S02]  /*0ad0*/  USHF.L.U32 UR9, UR8, 0xb, URZ ;  /* 0x0000000b08097899 */ /* 0x000fe400080006ff */
[----:B------:R-:W-:Y:S02]  /*0ae0*/  USHF.L.U32 UR8, UR8, 0x1, URZ ;  /* 0x0000000108087899 */ /* 0x000fe400080006ff */
[----:B-1----:R-:W-:Y:S02]  /*0af0*/  ULEA UR6, UR6, UR5, 0x18 ;  /* 0x0000000506067291 */ /* 0x002fe4000f8ec0ff */
[----:B------:R-:W-:-:S04]  /*0b00*/  UIADD3 UR4, UPT, UPT, -UR4, 0x100000, URZ ;  /* 0x0010000004047890 */ /* 0x000fc8000fffe1ff */
[----:B------:R-:W-:Y:S02]  /*0b10*/  USHF.L.U32 UR5, UR4, 0xb, URZ ;  /* 0x0000000b04057899 */ /* 0x000fe400080006ff */
[----:B------:R-:W-:Y:S01]  /*0b20*/  USHF.L.U32 UR4, UR4, 0x1, URZ ;  /* 0x0000000104047899 */ /* 0x000fe200080006ff */
[----:B------:R-:W1:Y:S03]  /*0b30*/  FENCE.VIEW.ASYNC.S ;  /* 0x00000000000073c6 */ /* 0x000e660000000000 */
[----:B-1----:R2:W1:Y:S08]  /*0b40*/  SYNCS.EXCH.64 URZ, [UR6+0xc0], UR8 ;  /* 0x0000c00806ff75b2 */ /* 0x0024700008000100 */
[----:B------:R2:W1:Y:S01]  /*0b50*/  SYNCS.EXCH.64 URZ, [UR6+0xd0], UR4 ;  /* 0x0000d00406ff75b2 */ /* 0x0004620008000100 */
[----:B------:R2:W1:Y:S01]  /*0b60*/  SYNCS.EXCH.64 URZ, [UR6+0xc8], UR8 ;  /* 0x0000c80806ff75b2 */ /* 0x0004620008000100 */
[----:B------:R2:W1:Y:S02]  /*0b70*/  SYNCS.EXCH.64 URZ, [UR6+0xd8], UR4 ;  /* 0x0000d80406ff75b2 */ /* 0x0004640008000100 */
[----:B--2---:R-:W-:Y:S01]  /*0b80*/  NOP ;  /* 0x0000000000007918 */ /* 0x004fe20000000000 */
.L_x_13:
[----:B------:R-:W2:Y:S01]  /*0b90*/  SHFL.IDX PT, R2, R90, RZ, 0x1f ;  /* 0x00001fff5a027589 */ /* 0x000ea200000e0000 */
[----:B------:R-:W-:Y:S01]  /*0ba0*/  NOP ;  /* 0x0000000000007918 */ /* 0x000fe20000000000 */
[----:B--2---:R-:W-:-:S13]  /*0bb0*/  ISETP.NE.AND P0, PT, R2, 0x5, PT ;  /* 0x000000050200780c */ /* 0x004fda0003f05270 */
[----:B------:R-:W-:Y:S05]  /*0bc0*/  @P0 BRA `(.L_x_14) ;  /* 0x0000000000480947 */ /* 0x000fea0003800000 */
[----:B-1----:R-:W1:Y:S01]  /*0bd0*/  S2UR UR4, SR_CgaCtaId ;  /* 0x00000000000479c3 */ /* 0x002e620000008800 */
        /* <DEDUP_REMOVED lines=15> */
[----:B------:R2:W1:Y:S02]  /*0cd0*/  SYNCS.EXCH.64 URZ, [UR4+0xf8], UR6 ;  /* 0x0000f80604ff75b2 */ /* 0x0004640008000100 */
[----:B--2---:R-:W-:Y:S01]  /*0ce0*/  NOP ;  /* 0x0000000000007918 */ /* 0x004fe20000000000 */
.L_x_14:
[----:B------:R-:W2:Y:S01]  /*0cf0*/  SHFL.IDX PT, R2, R90, RZ, 0x1f ;  /* 0x00001fff5a027589 */ /* 0x000ea200000e0000 */
[----:B------:R-:W1:Y:S01]  /*0d00*/  S2UR UR57, SR_CgaCtaId ;  /* 0x00000000003979c3 */ /* 0x000e620000008800 */
[----:B------:R-:W-:Y:S01]  /*0d10*/  NOP ;  /* 0x0000000000007918 */ /* 0x000fe20000000000 */
[----:B--2---:R-:W-:-:S13]  /*0d20*/  ISETP.NE.AND P0, PT, R2, 0x3, PT ;  /* 0x000000030200780c */ /* 0x004fda0003f05270 */
[----:B-1----:R-:W-:Y:S05]  /*0d30*/  @P0 BRA `(.L_x_15) ;  /* 0x0000000000340947 */ /* 0x002fea0003800000 */
[----:B------:R-:W-:Y:S01]  /*0d40*/  UMOV UR4, 0x400 ;  /* 0x0000040000047882 */ /* 0x000fe20000000000 */
[----:B------:R-:W-:Y:S01]  /*0d50*/  UMOV UR6, 0x20 ;  /* 0x0000002000067882 */ /* 0x000fe20000000000 */
[----:B------:R-:W-:Y:S02]  /*0d60*/  ULEA UR4, UR57, UR4, 0x18 ;  /* 0x0000000439047291 */ /* 0x000fe4000f8ec0ff */
[----:B------:R-:W-:-:S04]  /*0d70*/  UIADD3 UR6, UPT, UPT, -UR6, 0x100000, URZ ;  /* 0x0010000006067890 */ /* 0x000fc8000fffe1ff */
[----:B------:R-:W-:Y:S02]  /*0d80*/  USHF.L.U32 UR7, UR6, 0xb, URZ ;  /* 0x0000000b06077899 */ /* 0x000fe400080006ff */
[----:B------:R-:W-:Y:S01]  /*0d90*/  USHF.L.U32 UR6, UR6, 0x1, URZ ;  /* 0x0000000106067899 */ /* 0x000fe200080006ff */
[----:B------:R-:W-:Y:S01]  /*0da0*/  ELECT P0, URZ, PT ;  /* 0x0000000000ff782f */ /* 0x000fe20003800000 */
[----:B------:R-:W1:Y:S10]  /*0db0*/  FENCE.VIEW.ASYNC.S ;  /* 0x00000000000073c6 */ /* 0x000e740000000000 */
[----:B-1----:R1:W2:Y:S01]  /*0dc0*/  SYNCS.EXCH.64 URZ, [UR4+0x100], UR6 ;  /* 0x0001000604ff75b2 */ /* 0x0022a20008000100 */
[----:B------:R1:W1:Y:S01]  /*0dd0*/  SYNCS.EXCH.64 URZ, [UR4+0x110], UR6 ;  /* 0x0001100604ff75b2 */ /* 0x0002620008000100 */
[----:B------:R1:W1:Y:S01]  /*0de0*/  SYNCS.EXCH.64 URZ, [UR4+0x108], UR6 ;  /* 0x0001080604ff75b2 */ /* 0x0002620008000100 */
[----:B------:R1:W1:Y:S01]  /*0df0*/  SYNCS.EXCH.64 URZ, [UR4+0x118], UR6 ;  /* 0x0001180604ff75b2 */ /* 0x0002620008000100 */
[----:B------:R-:W-:Y:S01]  /*0e00*/  NOP ;  /* 0x0000000000007918 */ /* 0x000fe20000000000 */
.L_x_15:
[----:B------:R-:W3:Y:S01]  /*0e10*/  LDCU UR32, c[0x0][0x36c] ;  /* 0x00006d80ff2077ac */ /* 0x000ee20008000800 */
[----:B------:R-:W-:Y:S01]  /*0e20*/  ISETP.NE.OR P4, PT, R0, 0x2, !P4 ;  /* 0x000000020000780c */ /* 0x000fe20006785670 */
[----:B------:R-:W-:Y:S01]  /*0e30*/  NOP ;  /* 0x0000000000007918 */ /* 0x000fe20000000000 */
[----:B------:R-:W-:Y:S01]  /*0e40*/  LOP3.LUT R0, R85, 0x1f, RZ, 0xc0, !PT ;  /* 0x0000001f55007812 */ /* 0x000fe200078ec0ff */
[----:B------:R-:W-:Y:S02]  /*0e50*/  UISETP.NE.AND UP4, UPT, UR19, URZ, UPT ;  /* 0x000000ff1300728c */ /* 0x000fe4000bf85270 */
[----:B---3--:R-:W-:-:S09]  /*0e60*/  UISETP.EQ.U32.AND UP0, UPT, UR32, 0x1, UPT ;  /* 0x000000012000788c */ /* 0x008fd2000bf02070 */
[----:B------:R-:W-:Y:S05]  /*0e70*/  BRA.U !UP0, `(.L_x_16) ;  /* 0x0000000108087547 */ /* 0x000fea000b800000 */
[----:B-12-4-:R-:W-:Y:S01]  /*0e80*/  UCGABAR_ARV ;  /* 0x00000000000079c7 */ /* 0x016fe20008000000 */
[----:B------:R-:W-:Y:S05]  /*0e90*/  BRA `(.L_x_17) ;  /* 0x0000000000047947 */ /* 0x000fea0003800000 */
.L_x_16:
[----:B-12-4-:R-:W-:Y:S01]  /*0ea0*/  NOP ;  /* 0x0000000000007918 */ /* 0x016fe20000000000 */
.L_x_17:
[----:B------:R-:W1:Y:S01]  /*0eb0*/  S2UR UR8, SR_CTAID.X ;  /* 0x00000000000879c3 */ /* 0x000e620000002500 */
[----:B------:R-:W-:-:S05]  /*0ec0*/  CS2R.32 R95, SR_CgaSize ;  /* 0x00000000005f7805 */ /* 0x000fca0000008a00 */
[----:B------:R-:W-:-:S05]  /*0ed0*/  IMAD R95, R95, -0xa0, RZ ;  /* 0xffffff605f5f7824 */ /* 0x000fca00078e02ff */
[----:B------:R-:W-:-:S14]  /*0ee0*/  R2UR UR7, R95 ;  /* 0x000000005f0772ca */ /* 0x000fdc00000e0000 */
[----:B------:R-:W2:Y:S01]  /*0ef0*/  LDCU UR7, c[0x0][UR7+0x2b0] ;  /* 0x00005600070777ac */ /* 0x000ea20008000800 */
[----:B------:R-:W-:-:S05]  /*0f00*/  CS2R.32 R95, SR_CgaSize ;  /* 0x00000000005f7805 */ /* 0x000fca0000008a00 */
[----:B------:R-:W-:-:S05]  /*0f10*/  IMAD R95, R95, -0xa0, RZ ;  /* 0xffffff605f5f7824 */ /* 0x000fca00078e02ff */
[----:B------:R-:W-:-:S14]  /*0f20*/  R2UR UR6, R95 ;  /* 0x000000005f0672ca */ /* 0x000fdc00000e0000 */
[----:B------:R-:W3:Y:S01]  /*0f30*/  LDCU UR6, c[0x0][UR6+0x2b4] ;  /* 0x00005680060677ac */ /* 0x000ee20008000800 */
[----:B------:R-:W4:Y:S01]  /*0f40*/  S2UR UR9, SR_CTAID.Y ;  /* 0x00000000000979c3 */ /* 0x000f220000002600 */
[----:B------:R-:W-:Y:S02]  /*0f50*/  ULOP3.LUT UR64, UR57, 0x3, URZ, 0xc0, !UPT ;  /* 0x0000000339407892 */ /* 0x000fe4000f8ec0ff */
[----:B------:R-:W-:Y:S02]  /*0f60*/  ULOP3.LUT UR5, UR57, 0xc, URZ, 0xc0, !UPT ;  /* 0x0000000c39057892 */ /* 0x000fe4000f8ec0ff */
[----:B------:R-:W-:Y:S01]  /*0f70*/  USHF.R.U32.HI UR4, URZ, 0x2, UR57 ;  /* 0x00000002ff047899 */ /* 0x000fe20008011639 */
[----:B------:R-:W-:-:S05]  /*0f80*/  CS2R.32 R95, SR_CgaSize ;  /* 0x00000000005f7805 */ /* 0x000fca0000008a00 */
[----:B------:R-:W-:-:S05]  /*0f90*/  IMAD R95, R95, -0xa0, RZ ;  /* 0xffffff605f5f7824 */ /* 0x000fca00078e02ff */
[----:B------:R-:W-:-:S14]  /*0fa0*/  R2UR UR11, R95 ;  /* 0x000000005f0b72ca */ /* 0x000fdc00000e0000 */
[----:B------:R-:W3:Y:S01]  /*0fb0*/  LDCU UR11, c[0x0][UR11+0x2a0] ;  /* 0x000054000b0b77ac */ /* 0x000ee20008000800 */
[----:B------:R-:W1:Y:S01]  /*0fc0*/  S2UR UR36, SR_CTAID.Z ;  /* 0x00000000002479c3 */ /* 0x000e620000002700 */
[----:B------:R-:W-:-:S05]  /*0fd0*/  CS2R.32 R95, SR_CgaSize ;  /* 0x00000000005f7805 */ /* 0x000fca0000008a00 */
[----:B------:R-:W-:-:S05]  /*0fe0*/  IMAD R95, R95, -0xa0, RZ ;  /* 0xffffff605f5f7824 */ /* 0x000fca00078e02ff */
[----:B------:R-:W-:-:S14]  /*0ff0*/  R2UR UR12, R95 ;  /* 0x000000005f0c72ca */ /* 0x000fdc00000e0000 */
[----:B------:R-:W3:Y:S01]  /*1000*/  LDCU UR12, c[0x0][UR12+0x2a4] ;  /* 0x000054800c0c77ac */ /* 0x000ee20008000800 */
[----:B------:R-:W-:Y:S01]  /*1010*/  UISETP.GT.U32.AND UP1, UPT, UR64, 0xffff, UPT ;  /* 0x0000ffff4000788c */ /* 0x000fe2000bf24070 */
[----:B-1----:R-:W-:Y:S01]  /*1020*/  I2FP.F32.U32 R3, UR8 ;  /* 0x0000000800037c45 */ /* 0x002fe20008201000 */
[----:B------:R-:W-:Y:S02]  /*1030*/  UISETP.GT.U32.AND UP0, UPT, UR5, 0xffff, UPT ;  /* 0x0000ffff0500788c */ /* 0x000fe4000bf04070 */
[----:B------:R-:W-:Y:S02]  /*1040*/  ULOP3.LUT UR63, UR4, 0x3, URZ, 0xc0, !UPT ;  /* 0x00000003043f7892 */ /* 0x000fe4000f8ec0ff */
[----:B--2---:R-:W-:Y:S01]  /*1050*/  FMUL R3, R3, UR7 ;  /* 0x0000000703037c20 */ /* 0x004fe20008400000 */
[----:B------:R-:W-:Y:S01]  /*1060*/  USEL UR4, UR64, 0xffff, !UP1 ;  /* 0x0000ffff40047887 */ /* 0x000fe2000c800000 */
[----:B----4-:R-:W-:Y:S01]  /*1070*/  I2FP.F32.U32 R2, UR9 ;  /* 0x0000000900027c45 */ /* 0x010fe20008201000 */
[----:B------:R-:W-:-:S03]  /*1080*/  USEL UR5, UR5, 0xffff, !UP0 ;  /* 0x0000ffff05057887 */ /* 0x000fc6000c000000 */
[----:B------:R-:W1:Y:S01]  /*1090*/  F2I.U32.TRUNC.NTZ R3, R3 ;  /* 0x0000000300037305 */ /* 0x000e62000020f000 */
[----:B------:R-:W2:Y:S01]  /*10a0*/  LDCU UR28, c[0x0][0xf24] ;  /* 0x0001e480ff1c77ac */ /* 0x000ea20008000800 */
[----:B---3--:R-:W-:Y:S01]  /*10b0*/  FMUL R2, R2, UR6 ;  /* 0x0000000602027c20 */ /* 0x008fe20008400000 */
[----:B------:R-:W-:Y:S02]  /*10c0*/  ULOP3.LUT UR4, UR4, 0xffff, URZ, 0xc0, !UPT ;  /* 0x0000ffff04047892 */ /* 0x000fe4000f8ec0ff */
[----:B------:R-:W-:-:S03]  /*10d0*/  ULOP3.LUT UR5, UR5, 0xffff, URZ, 0xc0, !UPT ;  /* 0x0000ffff05057892 */ /* 0x000fc6000f8ec0ff */
[----:B------:R-:W3:Y:S01]  /*10e0*/  F2I.U32.TRUNC.NTZ R2, R2 ;  /* 0x0000000200027305 */ /* 0x000ee2000020f000 */
[----:B------:R-:W-:Y:S01]  /*10f0*/  UMOV UR37, 0x1111 ;  /* 0x0000111100257882 */ /* 0x000fe20000000000 */
[----:B------:R-:W-:Y:S01]  /*1100*/  UMOV UR29, 0xf ;  /* 0x0000000f001d7882 */ /* 0x000fe20000000000 */
[----:B------:R-:W-:Y:S02]  /*1110*/  USHF.L.U32 UR37, UR37, UR4, URZ ;  /* 0x0000000425257299 */ /* 0x000fe400080006ff */
[----:B------:R-:W-:Y:S01]  /*1120*/  USHF.L.U32 UR29, UR29, UR5, URZ ;  /* 0x000000051d1d7299 */ /* 0x000fe200080006ff */
[----:B-1----:R-:W-:Y:S01]  /*1130*/  R2UR UR7, R3 ;  /* 0x00000000030772ca */ /* 0x002fe200000e0000 */
[----:B------:R-:W-:Y:S02]  /*1140*/  USHF.L.U32 UR50, UR57, 0x8, URZ ;  /* 0x0000000839327899 */ /* 0x000fe400080006ff */
[----:B------:R-:W-:Y:S02]  /*1150*/  USHF.L.U32 UR48, UR57, 0xa, URZ ;  /* 0x0000000a39307899 */ /* 0x000fe400080006ff */
[----:B------:R-:W-:-:S02]  /*1160*/  USHF.L.U32 UR47, UR57, 0xb, URZ ;  /* 0x0000000b392f7899 */ /* 0x000fc400080006ff */
[----:B------:R-:W-:Y:S01]  /*1170*/  USHF.L.U32 UR52, UR57, 0x6, URZ ;  /* 0x0000000639347899 */ /* 0x000fe200080006ff */
[----:B---3--:R-:W-:Y:S01]  /*1180*/  R2UR UR6, R2 ;  /* 0x00000000020672ca */ /* 0x008fe200000e0000 */
[----:B------:R-:W-:Y:S01]  /*1190*/  USHF.L.U32 UR18, UR57, 0x5, URZ ;  /* 0x0000000539127899 */ /* 0x000fe200080006ff */
[----:B------:R-:W-:Y:S01]  /*11a0*/  PRMT R2, RZ, 0x7610, R2 ;  /* 0x00007610ff027816 */ /* 0x000fe20000000002 */
[----:B------:R-:W-:Y:S02]  /*11b0*/  USHF.L.U32 UR10, UR57, 0x7, URZ ;  /* 0x00000007390a7899 */ /* 0x000fe400080006ff */
[----:B------:R-:W-:Y:S02]  /*11c0*/  UIADD3 UR5, UPT, UPT, -UR7, URZ, URZ ;  /* 0x000000ff07057290 */ /* 0x000fe4000fffe1ff */
[----:B------:R-:W-:Y:S02]  /*11d0*/  ULOP3.LUT UR50, UR50, 0x300, URZ, 0xc0, !UPT ;  /* 0x0000030032327892 */ /* 0x000fe4000f8ec0ff */
[----:B------:R-:W-:Y:S01]  /*11e0*/  UIMAD UR5, UR11, UR5, UR8 ;  /* 0x000000050b0572a4 */ /* 0x000fe2000f8e0208 */
[----:B------:R-:W1:Y:S03]  /*11f0*/  LDCU UR42, c[0x0][0xf24] ;  /* 0x0001e480ff2a77ac */ /* 0x000e660008000800 */
[----:B------:R-:W-:-:S02]  /*1200*/  UIADD3 UR4, UPT, UPT, -UR6, URZ, URZ ;  /* 0x000000ff06047290 */ /* 0x000fc4000fffe1ff */
[----:B------:R-:W-:Y:S01]  /*1210*/  IMAD.U32 R95, RZ, RZ, UR5 ;  /* 0x00000005ff5f7e24 */ /* 0x000fe2000f8e00ff */
[----:B------:R-:W3:Y:S01]  /*1220*/  LDCU UR31, c[0x0][0xf30] ;  /* 0x0001e600ff1f77ac */ /* 0x000ee20008000800 */
[----:B------:R-:W-:Y:S02]  /*1230*/  UIMAD UR4, UR12, UR4, UR9 ;  /* 0x000000040c0472a4 */ /* 0x000fe4000f8e0209 */
[----:B------:R-:W-:Y:S02]  /*1240*/  UISETP.NE.AND UP5, UPT, UR19, 0x2, UPT ;  /* 0x000000021300788c */ /* 0x000fe4000bfa5270 */
[----:B------:R-:W-:Y:S02]  /*1250*/  ULOP3.LUT UR48, UR48, 0x3000, URZ, 0xc0, !UPT ;  /* 0x0000300030307892 */ /* 0x000fe4000f8ec0ff */
[----:B------:R-:W-:Y:S01]  /*1260*/  IMAD.U32 R94, RZ, RZ, UR4 ;  /* 0x00000004ff5e7e24 */ /* 0x000fe2000f8e00ff */
[----:B------:R-:W-:Y:S02]  /*1270*/  ULOP3.LUT UR47, UR47, 0x1800, URZ, 0xc0, !UPT ;  /* 0x000018002f2f7892 */ /* 0x000fe4000f8ec0ff */
[----:B------:R-:W-:-:S02]  /*1280*/  ULOP3.LUT UR52, UR52, 0x300, URZ, 0xc0, !UPT ;  /* 0x0000030034347892 */ /* 0x000fc4000f8ec0ff */
[----:B--2---:R-:W-:Y:S01]  /*1290*/  UISETP.GE.AND UP6, UPT, UR28, 0x1, UPT ;  /* 0x000000011c00788c */ /* 0x004fe2000bfc6270 */
[----:B------:R-:W-:Y:S01]  /*12a0*/  UMOV UR21, UR9 ;  /* 0x0000000900157c82 */ /* 0x000fe20008000000 */
[----:B------:R-:W-:Y:S02]  /*12b0*/  ULOP3.LUT UR18, UR18, 0x80, URZ, 0xc0, !UPT ;  /* 0x0000008012127892 */ /* 0x000fe4000f8ec0ff */
[----:B------:R-:W-:Y:S01]  /*12c0*/  ULOP3.LUT UR10, UR10, 0x80, URZ, 0xc0, !UPT ;  /* 0x000000800a0a7892 */ /* 0x000fe2000f8ec0ff */
[----:B------:R-:W-:Y:S01]  /*12d0*/  UMOV UR20, UR8 ;  /* 0x0000000800147c82 */ /* 0x000fe20008000000 */
[----:B------:R-:W-:Y:S02]  /*12e0*/  USHF.R.U32.HI UR46, URZ, 0x1, UR63 ;  /* 0x00000001ff2e7899 */ /* 0x000fe4000801163f */
[----:B------:R-:W-:Y:S01]  /*12f0*/  USHF.R.U32.HI UR43, URZ, 0x9, UR50 ;  /* 0x00000009ff2b7899 */ /* 0x000fe20008011632 */
[----:B-1-3--:R-:W-:Y:S11]  /*1300*/  BRA.U UP4, `(.L_x_18) ;  /* 0x0000000104cc7547 */ /* 0x00aff6000b800000 */
[----:B------:R-:W-:Y:S02]  /*1310*/  R2UR UR4, R94 ;  /* 0x000000005e0472ca */ /* 0x000fe400000e0000 */
[----:B------:R-:W-:-:S11]  /*1320*/  R2UR UR25, R95 ;  /* 0x000000005f1972ca */ /* 0x000fd600000e0000 */
[----:B------:R-:W-:Y:S02]  /*1330*/  UISETP.NE.AND UP0, UPT, UR4, URZ, UPT ;  /* 0x000000ff0400728c */ /* 0x000fe4000bf05270 */
[----:B------:R-:W-:Y:S02]  /*1340*/  UISETP.NE.AND UP2, UPT, UR4, 0x1, UPT ;  /* 0x000000010400788c */ /* 0x000fe4000bf45270 */
[----:B------:R-:W-:Y:S02]  /*1350*/  UISETP.NE.AND UP1, UPT, UR25, URZ, UP0 ;  /* 0x000000ff1900728c */ /* 0x000fe40008725270 */
[----:B------:R-:W-:Y:S02]  /*1360*/  USEL UR6, URZ, 0x2, UP0 ;  /* 0x00000002ff067887 */ /* 0x000fe40008000000 */
[----:B------:R-:W-:Y:S02]  /*1370*/  USEL UR9, URZ, 0x1, UP1 ;  /* 0x00000001ff097887 */ /* 0x000fe40008800000 */
[----:B------:R-:W-:-:S02]  /*1380*/  UISETP.NE.AND UP1, UPT, UR4, 0x2, UPT ;  /* 0x000000020400788c */ /* 0x000fc4000bf25270 */
[----:B------:R-:W-:Y:S02]  /*1390*/  USEL UR13, URZ, 0x4, UP0 ;  /* 0x00000004ff0d7887 */ /* 0x000fe40008000000 */
[----:B------:R-:W-:Y:S02]  /*13a0*/  USEL UR17, URZ, 0x8, UP0 ;  /* 0x00000008ff117887 */ /* 0x000fe40008000000 */
[----:B------:R-:W-:Y:S02]  /*13b0*/  UISETP.NE.AND UP0, UPT, UR4, 0x3, UPT ;  /* 0x000000030400788c */ /* 0x000fe4000bf05270 */
[----:B------:R-:W-:Y:S02]  /*13c0*/  USEL UR4, URZ, 0x100, UP1 ;  /* 0x00000100ff047887 */ /* 0x000fe40008800000 */
[----:B------:R-:W-:Y:S02]  /*13d0*/  USEL UR11, URZ, 0x200, UP1 ;  /* 0x00000200ff0b7887 */ /* 0x000fe40008800000 */
[----:B------:R-:W-:-:S02]  /*13e0*/  USEL UR15, URZ, 0x400, UP1 ;  /* 0x00000400ff0f7887 */ /* 0x000fc40008800000 */
[----:B------:R-:W-:Y:S02]  /*13f0*/  USEL UR23, URZ, 0x800, UP1 ;  /* 0x00000800ff177887 */ /* 0x000fe40008800000 */
[----:B------:R-:W-:Y:S02]  /*1400*/  USEL UR5, URZ, 0x10, UP2 ;  /* 0x00000010ff057887 */ /* 0x000fe40009000000 */
[----:B------:R-:W-:Y:S02]  /*1410*/  UISETP.NE.AND UP1, UPT, UR25, URZ, UPT ;  /* 0x000000ff1900728c */ /* 0x000fe4000bf25270 */
[----:B------:R-:W-:Y:S02]  /*1420*/  USEL UR7, URZ, 0x1000, UP0 ;  /* 0x00001000ff077887 */ /* 0x000fe40008000000 */
[----:B------:R-:W-:Y:S02]  /*1430*/  USEL UR12, URZ, 0x2000, UP0 ;  /* 0x00002000ff0c7887 */ /* 0x000fe40008000000 */
[----:B------:R-:W-:-:S02]  /*1440*/  USEL UR16, URZ, 0x4000, UP0 ;  /* 0x00004000ff107887 */ /* 0x000fc40008000000 */
[----:B------:R-:W-:Y:S02]  /*1450*/  USEL UR24, URZ, 0x8000, UP0 ;  /* 0x00008000ff187887 */ /* 0x000fe40008000000 */
[----:B------:R-:W-:Y:S02]  /*1460*/  UISETP.NE.AND UP0, UPT, UR25, 0x1, UPT ;  /* 0x000000011900788c */ /* 0x000fe4000bf05270 */
[----:B------:R-:W-:Y:S02]  /*1470*/  USEL UR5, UR5, 0x10, UP1 ;  /* 0x0000001005057887 */ /* 0x000fe40008800000 */
[----:B------:R-:W-:Y:S02]  /*1480*/  USEL UR4, UR4, 0x100, UP1 ;  /* 0x0000010004047887 */ /* 0x000fe40008800000 */
[----:B------:R-:W-:Y:S02]  /*1490*/  USEL UR8, URZ, 0x20, UP2 ;  /* 0x00000020ff087887 */ /* 0x000fe40009000000 */
[----:B------:R-:W-:-:S02]  /*14a0*/  USEL UR7, UR7, 0x1000, UP1 ;  /* 0x0000100007077887 */ /* 0x000fc40008800000 */
[----:B------:R-:W-:Y:S02]  /*14b0*/  USEL UR6, UR6, 0x2, UP0 ;  /* 0x0000000206067887 */ /* 0x000fe40008000000 */
[----:B------:R-:W-:Y:S02]  /*14c0*/  UIADD3 UR4, UPT, UPT, UR4, UR5, UR9 ;  /* 0x0000000504047290 */ /* 0x000fe4000fffe009 */
[----:B------:R-:W-:Y:S02]  /*14d0*/  UISETP.NE.AND UP1, UPT, UR25, 0x2, UPT ;  /* 0x000000021900788c */ /* 0x000fe4000bf25270 */
[----:B------:R-:W-:Y:S02]  /*14e0*/  USEL UR8, UR8, 0x20, UP0 ;  /* 0x0000002008087887 */ /* 0x000fe40008000000 */
[----:B------:R-:W-:Y:S02]  /*14f0*/  USEL UR5, UR11, 0x200, UP0 ;  /* 0x000002000b057887 */ /* 0x000fe40008000000 */
[----:B------:R-:W-:-:S02]  /*1500*/  UIADD3 UR4, UPT, UPT, UR6, UR7, UR4 ;  /* 0x0000000706047290 */ /* 0x000fc4000fffe004 */
[----:B------:R-:W-:Y:S02]  /*1510*/  USEL UR14, URZ, 0x40, UP2 ;  /* 0x00000040ff0e7887 */ /* 0x000fe40009000000 */
[----:B------:R-:W-:Y:S02]  /*1520*/  USEL UR9, UR12, 0x2000, UP0 ;  /* 0x000020000c097887 */ /* 0x000fe40008000000 */
[----:B------:R-:W-:Y:S02]  /*1530*/  USEL UR7, UR13, 0x4, UP1 ;  /* 0x000000040d077887 */ /* 0x000fe40008800000 */
[----:B------:R-:W-:Y:S02]  /*1540*/  UIADD3 UR4, UPT, UPT, UR5, UR8, UR4 ;  /* 0x0000000805047290 */ /* 0x000fe4000fffe004 */
[----:B------:R-:W-:Y:S02]  /*1550*/  UISETP.NE.AND UP0, UPT, UR25, 0x3, UPT ;  /* 0x000000031900788c */ /* 0x000fe4000bf05270 */
[----:B------:R-:W-:-:S02]  /*1560*/  USEL UR6, UR14, 0x40, UP1 ;  /* 0x000000400e067887 */ /* 0x000fc40008800000 */
[----:B------:R-:W-:Y:S02]  /*1570*/  USEL UR5, UR15, 0x400, UP1 ;  /* 0x000004000f057887 */ /* 0x000fe40008800000 */
[----:B------:R-:W-:Y:S02]  /*1580*/  UIADD3 UR4, UPT, UPT, UR7, UR9, UR4 ;  /* 0x0000000907047290 */ /* 0x000fe4000fffe004 */
[----:B------:R-:W-:Y:S02]  /*1590*/  USEL UR22, URZ, 0x80, UP2 ;  /* 0x00000080ff167887 */ /* 0x000fe40009000000 */
[----:B------:R-:W-:Y:S02]  /*15a0*/  USEL UR9, UR16, 0x4000, UP1 ;  /* 0x0000400010097887 */ /* 0x000fe40008800000 */
[----:B------:R-:W-:Y:S02]  /*15b0*/  USEL UR8, UR17, 0x8, UP0 ;  /* 0x0000000811087887 */ /* 0x000fe40008000000 */
[----:B------:R-:W-:-:S02]  /*15c0*/  UIADD3 UR4, UPT, UPT, UR5, UR6, UR4 ;  /* 0x0000000605047290 */ /* 0x000fc4000fffe004 */
[----:B------:R-:W-:Y:S02]  /*15d0*/  USEL UR7, UR22, 0x80, UP0 ;  /* 0x0000008016077887 */ /* 0x000fe40008000000 */
[----:B------:R-:W-:Y:S02]  /*15e0*/  USEL UR6, UR23, 0x800, UP0 ;  /* 0x0000080017067887 */ /* 0x000fe40008000000 */
[----:B------:R-:W-:Y:S02]  /*15f0*/  UIADD3 UR4, UPT, UPT, UR8, UR9, UR4 ;  /* 0x0000000908047290 */ /* 0x000fe4000fffe004 */
[----:B------:R-:W-:Y:S02]  /*1600*/  USEL UR5, UR24, 0x8000, UP0 ;  /* 0x0000800018057887 */ /* 0x000fe40008000000 */
[----:B------:R-:W-:-:S04]  /*1610*/  UIADD3 UR4, UPT, UPT, UR6, UR7, UR4 ;  /* 0x0000000706047290 */ /* 0x000fc8000fffe004 */
[----:B------:R-:W-:-:S06]  /*1620*/  UIADD3 UR4, UPT, UPT, UR4, UR5, URZ ;  /* 0x0000000504047290 */ /* 0x000fcc000fffe0ff */
[----:B------:R-:W-:Y:S02]  /*1630*/  IMAD.U32 R2, RZ, RZ, UR4 ;  /* 0x00000004ff027e24 */ /* 0x000fe4000f8e00ff */
.L_x_18:
[----:B------:R-:W-:Y:S05]  /*1640*/  BRA.U !UP6, `(.L_x_19) ;  /* 0x000000010ed47547 */ /* 0x000fea000b800000 */
[----:B------:R-:W1:Y:S01]  /*1650*/  LDCU.128 UR12, c[0x0][0xf10] ;  /* 0x0001e200ff0c77ac */ /* 0x000e620008000c00 */
[----:B------:R-:W2:Y:S01]  /*1660*/  LDCU UR6, c[0x0][0x370] ;  /* 0x00006e00ff0677ac */ /* 0x000ea20008000800 */
[----:B------:R-:W3:Y:S01]  /*1670*/  LDCU UR5, c[0x0][0x374] ;  /* 0x00006e80ff0577ac */ /* 0x000ee20008000800 */
[----:B------:R-:W4:Y:S01]  /*1680*/  LDCU UR30, c[0x0][0xf0c] ;  /* 0x0001e180ff1e77ac */ /* 0x000f220008000800 */
[----:B------:R-:W4:Y:S01]  /*1690*/  LDCU UR7, c[0x0][0xf20] ;  /* 0x0001e400ff0777ac */ /* 0x000f220008000800 */
[----:B------:R-:W4:Y:S01]  /*16a0*/  LDCU.64 UR8, c[0x0][0xf28] ;  /* 0x0001e500ff0877ac */ /* 0x000f220008000a00 */
[----:B-1----:R-:W-:Y:S02]  /*16b0*/  UISETP.NE.AND UP0, UPT, UR14, 0x1, UPT ;  /* 0x000000010e00788c */ /* 0x002fe4000bf05270 */
[----:B---3--:R-:W-:Y:S02]  /*16c0*/  UIMAD.WIDE.U32 UR16, UR5, UR15, URZ ;  /* 0x0000000f051072a5 */ /* 0x008fe4000f8e00ff */
[----:B--2---:R-:W-:-:S02]  /*16d0*/  UIMAD.WIDE.U32 UR24, UR6, UR12, URZ ;  /* 0x0000000c061872a5 */ /* 0x004fc4000f8e00ff */
[----:B----4-:R-:W-:Y:S02]  /*16e0*/  UISETP.NE.AND UP1, UPT, UR30, 0x1, UPT ;  /* 0x000000011e00788c */ /* 0x010fe4000bf25270 */
[----:B------:R-:W-:Y:S01]  /*16f0*/  UISETP.NE.AND UP2, UPT, UR28, 0x1, UPT ;  /* 0x000000011c00788c */ /* 0x000fe2000bf45270 */
[----:B------:R-:W-:Y:S02]  /*1700*/  UMOV UR16, UR17 ;  /* 0x0000001100107c82 */ /* 0x000fe40008000000 */
[----:B------:R-:W-:Y:S01]  /*1710*/  UMOV UR24, UR25 ;  /* 0x0000001900187c82 */ /* 0x000fe20008000000 */
[----:B------:R-:W-:Y:S02]  /*1720*/  @UP0 USHF.R.U32.HI UR5, URZ, UR7, UR16 ;  /* 0x00000007ff050299 */ /* 0x000fe40008011610 */
[----:B------:R-:W-:Y:S02]  /*1730*/  UIMAD.WIDE.U32 UR26, UR21, UR15, URZ ;  /* 0x0000000f151a72a5 */ /* 0x000fe4000f8e00ff */
[----:B------:R-:W-:-:S02]  /*1740*/  UIMAD.WIDE.U32 UR16, UR5, UR8, URZ ;  /* 0x00000008051072a5 */ /* 0x000fc4000f8e00ff */
[----:B------:R-:W-:Y:S02]  /*1750*/  @UP1 USHF.R.U32.HI UR6, URZ, UR13, UR24 ;  /* 0x0000000dff061299 */ /* 0x000fe40008011618 */
[----:B------:R-:W-:Y:S02]  /*1760*/  UIMAD.WIDE.U32 UR22, UR20, UR12, URZ ;  /* 0x0000000c141672a5 */ /* 0x000fe4000f8e00ff */
[----:B------:R-:W-:Y:S01]  /*1770*/  UIMAD.WIDE.U32 UR24, UR6, UR8, URZ ;  /* 0x00000008061872a5 */ /* 0x000fe2000f8e00ff */
[----:B------:R-:W-:Y:S01]  /*1780*/  UMOV UR4, UR27 ;  /* 0x0000001b00047c82 */ /* 0x000fe20008000000 */
[----:B------:R-:W-:Y:S01]  /*1790*/  UMOV UR16, UR17 ;  /* 0x0000001100107c82 */ /* 0x000fe20008000000 */
[----:B------:R-:W-:Y:S02]  /*17a0*/  USHF.R.U32.HI UR4, URZ, UR7, UR4 ;  /* 0x00000007ff047299 */ /* 0x000fe40008011604 */
[----:B------:R-:W-:Y:S01]  /*17b0*/  @UP2 USHF.R.U32.HI UR5, URZ, UR9, UR16 ;  /* 0x00000009ff052299 */ /* 0x000fe20008011610 */
[----:B------:R-:W-:Y:S01]  /*17c0*/  UMOV UR22, UR23 ;  /* 0x0000001700167c82 */ /* 0x000fe20008000000 */
[----:B------:R-:W-:Y:S01]  /*17d0*/  UMOV UR24, UR25 ;  /* 0x0000001900187c82 */ /* 0x000fe20008000000 */
[----:B------:R-:W-:-:S02]  /*17e0*/  USHF.R.U32.HI UR13, URZ, UR13, UR22 ;  /* 0x0000000dff0d7299 */ /* 0x000fc40008011616 */
[----:B------:R-:W-:Y:S02]  /*17f0*/  USEL UR4, UR21, UR4, !UP0 ;  /* 0x0000000415047287 */ /* 0x000fe4000c000000 */
[----:B------:R-:W-:Y:S02]  /*1800*/  @UP2 USHF.R.U32.HI UR6, URZ, UR9, UR24 ;  /* 0x00000009ff062299 */ /* 0x000fe40008011618 */
[----:B------:R-:W-:Y:S02]  /*1810*/  UIMAD UR7, UR5, UR28, URZ ;  /* 0x0000001c050772a4 */ /* 0x000fe4000f8e02ff */
[----:B------:R-:W-:Y:S02]  /*1820*/  USEL UR5, UR20, UR13, !UP1 ;  /* 0x0000000d14057287 */ /* 0x000fe4000c800000 */
[----:B------:R-:W-:Y:S02]  /*1830*/  UIMAD UR11, UR6, UR28, URZ ;  /* 0x0000001c060b72a4 */ /* 0x000fe4000f8e02ff */
[----:B------:R-:W-:-:S02]  /*1840*/  UISETP.GE.AND UP0, UPT, UR4, UR7, UPT ;  /* 0x000000070400728c */ /* 0x000fc4000bf06270 */
[----:B------:R-:W-:Y:S02]  /*1850*/  UIMAD.WIDE.U32 UR12, UR4, UR8, URZ ;  /* 0x00000008040c72a5 */ /* 0x000fe4000f8e00ff */
[----:B------:R-:W-:Y:S02]  /*1860*/  UISETP.GE.OR UP0, UPT, UR5, UR11, UP0 ;  /* 0x0000000b0500728c */ /* 0x000fe40008706670 */
[----:B------:R-:W-:Y:S02]  /*1870*/  UIMAD.WIDE.U32 UR16, UR5, UR8, URZ ;  /* 0x00000008051072a5 */ /* 0x000fe4000f8e00ff */
[----:B------:R-:W-:Y:S01]  /*1880*/  UIADD3 UR11, UPT, UPT, -UR4, URZ, URZ ;  /* 0x000000ff040b7290 */ /* 0x000fe2000fffe1ff */
[----:B------:R-:W-:Y:S01]  /*1890*/  UMOV UR8, UR13 ;  /* 0x0000000d00087c82 */ /* 0x000fe20008000000 */
[----:B------:R-:W-:Y:S02]  /*18a0*/  UIADD3 UR12, UPT, UPT, -UR5, URZ, URZ ;  /* 0x000000ff050c7290 */ /* 0x000fe4000fffe1ff */
[----:B------:R-:W-:-:S03]  /*18b0*/  USHF.R.U32.HI UR8, URZ, UR9, UR8 ;  /* 0x00000009ff087299 */ /* 0x000fc60008011608 */
[----:B------:R-:W-:Y:S01]  /*18c0*/  @!UP0 UMOV UR7, UR17 ;  /* 0x0000001100078c82 */ /* 0x000fe20008000000 */
[----:B------:R-:W-:Y:S02]  /*18d0*/  UIMAD UR21, UR14, UR11, UR21 ;  /* 0x0000000b0e1572a4 */ /* 0x000fe4000f8e0215 */
[----:B------:R-:W-:Y:S02]  /*18e0*/  USEL UR8, UR4, UR8, !UP2 ;  /* 0x0000000804087287 */ /* 0x000fe4000d000000 */
[----:B------:R-:W-:Y:S02]  /*18f0*/  @!UP0 USHF.R.U32.HI UR7, URZ, UR9, UR7 ;  /* 0x00000009ff078299 */ /* 0x000fe40008011607 */
[----:B------:R-:W-:Y:S02]  /*1900*/  UIADD3 UR9, UPT, UPT, -UR8, URZ, URZ ;  /* 0x000000ff08097290 */ /* 0x000fe4000fffe1ff */
[----:B------:R-:W-:Y:S02]  /*1910*/  @!UP0 USEL UR7, UR5, UR7, !UP2 ;  /* 0x0000000705078287 */ /* 0x000fe4000d000000 */
[----:B------:R-:W-:-:S02]  /*1920*/  UIMAD UR9, UR28, UR9, UR4 ;  /* 0x000000091c0972a4 */ /* 0x000fc4000f8e0204 */
[----:B------:R-:W-:Y:S02]  /*1930*/  @!UP0 UIADD3 UR8, UPT, UPT, UR8, -UR7, URZ ;  /* 0x8000000708088290 */ /* 0x000fe4000fffe0ff */
[----:B------:R-:W-:Y:S02]  /*1940*/  @!UP0 UIMAD UR6, UR9, UR6, UR7 ;  /* 0x00000006090682a4 */ /* 0x000fe4000f8e0207 */
[----:B------:R-:W-:Y:S02]  /*1950*/  @!UP0 UIMAD UR4, UR8, UR28, UR5 ;  /* 0x0000001c080482a4 */ /* 0x000fe4000f8e0205 */
[----:B------:R-:W-:Y:S02]  /*1960*/  UIMAD UR20, UR30, UR12, UR20 ;  /* 0x0000000c1e1472a4 */ /* 0x000fe4000f8e0214 */
[----:B------:R-:W-:Y:S01]  /*1970*/  UIMAD UR21, UR4, UR14, UR21 ;  /* 0x0000000e041572a4 */ /* 0x000fe2000f8e0215 */
[----:B------:R-:W-:Y:S02]  /*1980*/  @!UP0 UMOV UR5, UR6 ;  /* 0x0000000600058c82 */ /* 0x000fe40008000000 */
[----:B------:R-:W-:-:S12]  /*1990*/  UIMAD UR20, UR5, UR30, UR20 ;  /* 0x0000001e051472a4 */ /* 0x000fd8000f8e0214 */
.L_x_19:
[----:B------:R-:W-:-:S09]  /*19a0*/  UISETP.NE.AND UP0, UPT, UR31, 0x1, UPT ;  /* 0x000000011f00788c */ /* 0x000fd2000bf05270 */
[----:B------:R-:W-:Y:S05]  /*19b0*/  BRA.U UP0, `(.L_x_20) ;  /* 0x0000000100447547 */ /* 0x000fea000b800000 */
[----:B------:R-:W1:Y:S01]  /*19c0*/  LDCU.128 UR12, c[0x0][0xf10] ;  /* 0x0001e200ff0c77ac */ /* 0x000e620008000c00 */
[----:B------:R-:W2:Y:S01]  /*19d0*/  LDCU UR8, c[0x0][0xf0c] ;  /* 0x0001e180ff0877ac */ /* 0x000ea20008000800 */
[----:B------:R-:W3:Y:S01]  /*19e0*/  LDCU UR9, c[0x0][0xf20] ;  /* 0x0001e400ff0977ac */ /* 0x000ee20008000800 */
[----:B-1----:R-:W-:Y:S02]  /*19f0*/  UIMAD.WIDE.U32 UR6, UR20, UR12, URZ ;  /* 0x0000000c140672a5 */ /* 0x002fe4000f8e00ff */
[----:B------:R-:W-:Y:S02]  /*1a00*/  UIMAD.WIDE.U32 UR4, UR21, UR15, URZ ;  /* 0x0000000f150472a5 */ /* 0x000fe4000f8e00ff */
[----:B--2---:R-:W-:Y:S02]  /*1a10*/  UISETP.NE.AND UP1, UPT, UR8, 0x1, UPT ;  /* 0x000000010800788c */ /* 0x004fe4000bf25270 */
[----:B------:R-:W-:Y:S01]  /*1a20*/  UISETP.NE.AND UP0, UPT, UR14, 0x1, UPT ;  /* 0x000000010e00788c */ /* 0x000fe2000bf05270 */
[----:B------:R-:W-:-:S02]  /*1a30*/  UMOV UR6, UR7 ;  /* 0x0000000700067c82 */ /* 0x000fc40008000000 */
[----:B------:R-:W-:Y:S01]  /*1a40*/  UMOV UR4, UR5 ;  /* 0x0000000500047c82 */ /* 0x000fe20008000000 */
[----:B------:R-:W-:Y:S02]  /*1a50*/  USHF.R.U32.HI UR13, URZ, UR13, UR6 ;  /* 0x0000000dff0d7299 */ /* 0x000fe40008011606 */
[----:B---3--:R-:W-:Y:S02]  /*1a60*/  USHF.R.U32.HI UR4, URZ, UR9, UR4 ;  /* 0x00000009ff047299 */ /* 0x008fe40008011604 */
[----:B------:R-:W-:Y:S02]  /*1a70*/  USEL UR5, UR20, UR13, !UP1 ;  /* 0x0000000d14057287 */ /* 0x000fe4000c800000 */
[----:B------:R-:W-:-:S04]  /*1a80*/  USEL UR4, UR21, UR4, !UP0 ;  /* 0x0000000415047287 */ /* 0x000fc8000c000000 */
[----:B------:R-:W-:Y:S02]  /*1a90*/  UIADD3 UR6, UPT, UPT, UR5, -UR4, URZ ;  /* 0x8000000405067290 */ /* 0x000fe4000fffe0ff */
[----:B------:R-:W-:Y:S02]  /*1aa0*/  UIADD3 UR4, UPT, UPT, -UR5, UR4, URZ ;  /* 0x0000000405047290 */ /* 0x000fe4000fffe1ff */
[----:B------:R-:W-:Y:S02]  /*1ab0*/  UIMAD UR21, UR6, UR14, UR21 ;  /* 0x0000000e061572a4 */ /* 0x000fe4000f8e0215 */
[----:B------:R-:W-:-:S12]  /*1ac0*/  UIMAD UR20, UR4, UR8, UR20 ;  /* 0x00000008041472a4 */ /* 0x000fd8000f8e0214 */
.L_x_20:
[----:B------:R-:W-:-:S09]  /*1ad0*/  UISETP.EQ.U32.AND UP0, UPT, UR32, 0x1, UPT ;  /* 0x000000012000788c */ /* 0x000fd2000bf02070 */
[----:B------:R-:W-:Y:S05]  /*1ae0*/  BRA.U !UP0, `(.L_x_21) ;  /* 0x00000001080c7547 */ /* 0x000fea000b800000 */
[----:B------:R-:W-:Y:S01]  /*1af0*/  UCGABAR_WAIT ;  /* 0x0000000000007dc7 */ /* 0x000fe20008000000 */
[----:B------:R-:W-:Y:S01]  /*1b00*/  CCTL.IVALL ;  /* 0x00000000ff00798f */ /* 0x000fe20002000000 */
[----:B------:R-:W-:Y:S05]  /*1b10*/  BRA `(.L_x_22) ;  /* 0x0000000000047947 */ /* 0x000fea0003800000 */
.L_x_21:
[----:B------:R-:W-:Y:S06]  /*1b20*/  BAR.SYNC.DEFER_BLOCKING 0x0 ;  /* 0x0000000000007b1d */ /* 0x000fec0000010000 */
.L_x_22:
[----:B------:R-:W-:Y:S05]  /*1b30*/  BRA.U UP5, `(.L_x_23) ;  /* 0x0000001905107547 */ /* 0x000fea000b800000 */
[----:B------:R-:W1:Y:S01]  /*1b40*/  LDCU UR6, c[0x0][0x38c] ;  /* 0x00007180ff0677ac */ /* 0x000e620008000800 */
[----:B------:R-:W-:Y:S01]  /*1b50*/  PLOP3.LUT P2, PT, PT, PT, UP3, 0x80, 0x8 ;  /* 0x000000000008781c */ /* 0x000fe20003f4f038 */
[----:B------:R-:W-:Y:S01]  /*1b60*/  IMAD.MOV.U32 R12, RZ, RZ, 0x1 ;  /* 0x00000001ff0c7424 */ /* 0x000fe200078e00ff */
[----:B------:R-:W-:Y:S01]  /*1b70*/  ISETP.EQ.OR P3, PT, R0, RZ, P4 ;  /* 0x000000ff0000720c */ /* 0x000fe20002762670 */
[----:B------:R-:W-:Y:S01]  /*1b80*/  UISETP.NE.AND UP1, UPT, UR19, URZ, UPT ;  /* 0x000000ff1300728c */ /* 0x000fe2000bf25270 */
[----:B------:R-:W-:Y:S02]  /*1b90*/  PLOP3.LUT P2, PT, P2, PT, PT, 0x8, 0x80 ;  /* 0x000000000080781c */ /* 0x000fe4000174e170 */
[----:B------:R-:W-:Y:S01]  /*1ba0*/  CS2R R10, SRZ ;  /* 0x00000000000a7805 */ /* 0x000fe2000001ff00 */
[----:B------:R-:W-:Y:S01]  /*1bb0*/  IMAD.MOV.U32 R9, RZ, RZ, RZ ;  /* 0x000000ffff097224 */ /* 0x000fe200078e00ff */
[----:B------:R-:W2:Y:S01]  /*1bc0*/  LDCU UR59, c[0x0][0x370] ;  /* 0x00006e00ff3b77ac */ /* 0x000ea20008000800 */
[----:B------:R-:W-:Y:S01]  /*1bd0*/  IMAD.MOV.U32 R8, RZ, RZ, 0x1 ;  /* 0x00000001ff087424 */ /* 0x000fe200078e00ff */
[----:B------:R-:W3:Y:S01]  /*1be0*/  LDCU.64 UR44, c[0x0][0x348] ;  /* 0x00006900ff2c77ac */ /* 0x000ee20008000a00 */
[----:B------:R-:W4:Y:S01]  /*1bf0*/  LDCU UR58, c[0x0][0x374] ;  /* 0x00006e80ff3a77ac */ /* 0x000f220008000800 */
[----:B-1----:R-:W-:-:S02]  /*1c00*/  UIADD3 UR5, UPT, UPT, UR6, 0xff, URZ ;  /* 0x000000ff06057890 */ /* 0x002fc4000fffe0ff */
[----:B------:R-:W-:Y:S02]  /*1c10*/  UIADD3 UR65, UPT, UPT, UR6, 0x1fe, URZ ;  /* 0x000001fe06417890 */ /* 0x000fe4000fffe0ff */
[----:B------:R-:W-:Y:S02]  /*1c20*/  USHF.R.S32.HI UR4, URZ, 0x1f, UR5 ;  /* 0x0000001fff047899 */ /* 0x000fe40008011405 */
[----:B------:R-:W-:Y:S02]  /*1c30*/  USEL UR51, UR51, 0x2, UP1 ;  /* 0x0000000233337887 */ /* 0x000fe40008800000 */
[----:B------:R-:W-:Y:S01]  /*1c40*/  ULEA.HI UR4, UR4, UR5, URZ, 0x8 ;  /* 0x0000000504047291 */ /* 0x000fe2000f8f40ff */
[----:B------:R-:W-:-:S03]  /*1c50*/  UMOV UR14, URZ ;  /* 0x000000ff000e7c82 */ /* 0x000fc60008000000 */
[----:B------:R-:W-:Y:S02]  /*1c60*/  USHF.R.S32.HI UR61, URZ, 0x8, UR4 ;  /* 0x00000008ff3d7899 */ /* 0x000fe40008011404 */
[----:B------:R-:W-:Y:S02]  /*1c70*/  UIADD3 UR4, UPT, UPT, UR6, -0x1, URZ ;  /* 0xffffffff06047890 */ /* 0x000fe4000fffe0ff */
[----:B------:R-:W-:Y:S02]  /*1c80*/  UISETP.LT.U32.AND UP0, UPT, UR61, 0x8, UPT ;  /* 0x000000083d00788c */ /* 0x000fe4000bf01070 */
[----:B------:R-:W-:Y:S02]  /*1c90*/  UISETP.GE.U32.AND UP2, UPT, UR4, -0x1ff, UPT ;  /* 0xfffffe010400788c */ /* 0x000fe4000bf46070 */
[----:B------:R-:W-:-:S04]  /*1ca0*/  USEL UR60, UR61, 0x8, UP0 ;  /* 0x000000083d3c7887 */ /* 0x000fc80008000000 */
[----:B------:R-:W-:Y:S02]  /*1cb0*/  UIADD3 UR49, UPT, UPT, UR60, -0x1, URZ ;  /* 0xffffffff3c317890 */ /* 0x000fe4000fffe0ff */
[----:B------:R-:W-:-:S03]  /*1cc0*/  UIADD3 UR62, UPT, UPT, UR61, -UR60, URZ ;  /* 0x8000003c3d3e7290 */ /* 0x000fc6000fffe0ff */
[----:B------:R-:W-:-:S04]  /*1cd0*/  @UP2 UIADD3 UR49, UPT, UPT, UR60, URZ, URZ ;  /* 0x000000ff3c312290 */ /* 0x000fc8000fffe0ff */
[----:B--234-:R-:W-:-:S12]  /*1ce0*/  UIADD3 UR49, UPT, UPT, UR49, 0x1, URZ ;  /* 0x0000000131317890 */ /* 0x01cfd8000fffe0ff */
.L_x_47:
[----:B------:R-:W-:Y:S01]  /*1cf0*/  UISETP.NE.AND UP0, UPT, UR57, URZ, UPT ;  /* 0x000000ff3900728c */ /* 0x000fe2000bf05270 */
[----:B------:R-:W1:Y:S08]  /*1d00*/  S2UR UR57, SR_CgaCtaId ;  /* 0x00000000003979c3 */ /* 0x000e700000008800 */
[----:B---3--:R-:W-:Y:S05]  /*1d10*/  BRA.U UP0, `(.L_x_24) ;  /* 0x0000000100347547 */ /* 0x008fea000b800000 */
[----:B------:R-:W2:Y:S01]  /*1d20*/  S2R R0, SR_CgaCtaId ;  /* 0x0000000000007919 */ /* 0x000ea20000008800 */
[----:B------:R-:W-:-:S04]  /*1d30*/  MOV R2, 0x400 ;  /* 0x0000040000027802 */ /* 0x000fc80000000f00 */
[----:B--2---:R-:W-:Y:S02]  /*1d40*/  LEA R0, R0, R2, 0x18 ;  /* 0x0000000200007211 */ /* 0x004fe400078ec0ff */
[----:B------:R-:W-:-:S03]  /*1d50*/  SHF.L.U32 R2, R8, 0x1f, RZ ;  /* 0x0000001f08027819 */ /* 0x000fc600000006ff */
[----:B------:R-:W-:-:S04]  /*1d60*/  IMAD R0, R9, 0x8, R0 ;  /* 0x0000000809007824 */ /* 0x000fc800078e0200 */
[----:B------:R-:W2:Y:S02]  /*1d70*/  SYNCS.PHASECHK.TRANS64.TRYWAIT P0, [R0+URZ+0x110], R2 ;  /* 0x00011002000075a7 */ /* 0x000ea400080011ff */
[----:B--2---:R-:W-:Y:S05]  /*1d80*/  @!P0 BRA `(.L_x_25) ;  /* 0x0000009800b08947 */ /* 0x004fea0003800000 */
.L_x_161:
[----:B------:R-:W-:Y:S01]  /*1d90*/  VIADD R9, R9, 0x1 ;  /* 0x0000000109097836 */ /* 0x000fe20000000000 */
[----:B------:R2:W-:Y:S04]  /*1da0*/  SYNCS.ARRIVE.TRANS64.A1T0 RZ, [R0+URZ+0x100], RZ ;  /* 0x000100ff00ff79a7 */ /* 0x0005e800081000ff */
[----:B------:R-:W-:-:S04]  /*1db0*/  ISETP.NE.AND P0, PT, R9, 0x2, PT ;  /* 0x000000020900780c */ /* 0x000fc80003f05270 */
[----:B------:R-:W-:Y:S02]  /*1dc0*/  SEL R9, R9, RZ, P0 ;  /* 0x000000ff09097207 */ /* 0x000fe40000000000 */
[----:B--2---:R-:W-:-:S04]  /*1dd0*/  SEL R0, RZ, 0x1, P0 ;  /* 0x00000001ff007807 */ /* 0x004fc80000000000 */
[----:B------:R-:W-:-:S07]  /*1de0*/  LOP3.LUT R8, R8, R0, RZ, 0x3c, !PT ;  /* 0x0000000008087212 */ /* 0x000fce00078e3cff */
.L_x_24:
[----:B------:R-:W-:Y:S01]  /*1df0*/  UMOV UR6, 0x400 ;  /* 0x0000040000067882 */ /* 0x000fe20000000000 */
[----:B------:R-:W-:Y:S01]  /*1e00*/  SHF.L.U32 R0, R12, 0x1f, RZ ;  /* 0x0000001f0c007819 */ /* 0x000fe200000006ff */
[----:B-1----:R-:W-:Y:S02]  /*1e10*/  ULEA UR6, UR57, UR6, 0x18 ;  /* 0x0000000639067291 */ /* 0x002fe4000f8ec0ff */
[----:B------:R-:W-:Y:S02]  /*1e20*/  UISETP.GE.U32.AND UP0, UPT, UR65, 0x1ff, UPT ;  /* 0x000001ff4100788c */ /* 0x000fe4000bf06070 */
[----:B------:R-:W-:Y:S02]  /*1e30*/  ULEA UR4, UR14, UR6, 0x3 ;  /* 0x000000060e047291 */ /* 0x000fe4000f8e18ff */
[----:B------:R-:W-:Y:S02]  /*1e40*/  ULEA UR35, UR20, UR63, 0x2 ;  /* 0x0000003f14237291 */ /* 0x000fe4000f8e10ff */
[----:B------:R-:W-:-:S02]  /*1e50*/  ULEA UR27, UR21, UR64, 0x2 ;  /* 0x00000040151b7291 */ /* 0x000fc4000f8e10ff */
[----:B------:R-:W-:Y:S02]  /*1e60*/  ULEA.HI UR12, UR21, UR21, URZ, 0x1 ;  /* 0x00000015150c7291 */ /* 0x000fe4000f8f08ff */
[----:B------:R-:W-:Y:S01]  /*1e70*/  USHF.L.U32 UR35, UR35, 0x5, URZ ;  /* 0x0000000523237899 */ /* 0x000fe200080006ff */
[----:B------:R1:W2:Y:S01]  /*1e80*/  SYNCS.PHASECHK.TRANS64.TRYWAIT P1, [UR4+0x40], R0 ;  /* 0x00004000ff0075a7 */ /* 0x0002a20008021104 */
[----:B------:R-:W-:Y:S02]  /*1e90*/  USHF.L.U32 UR27, UR27, 0x4, URZ ;  /* 0x000000041b1b7899 */ /* 0x000fe400080006ff */
[----:B------:R-:W-:Y:S01]  /*1ea0*/  USHF.R.S32.HI UR12, URZ, 0x1, UR12 ;  /* 0x00000001ff0c7899 */ /* 0x000fe2000801140c */
[----:B------:R-:W-:Y:S01]  /*1eb0*/  UMOV UR7, URZ ;  /* 0x000000ff00077c82 */ /* 0x000fe20008000000 */
[----:B------:R-:W-:Y:S10]  /*1ec0*/  BRA.U !UP0, `(.L_x_26) ;  /* 0x0000000508187547 */ /* 0x000ff4000b800000 */
[----:B------:R-:W-:Y:S01]  /*1ed0*/  UMOV UR5, URZ ;  /* 0x000000ff00057c82 */ /* 0x000fe20008000000 */
[----:B------:R-:W-:-:S05]  /*1ee0*/  UMOV UR4, UR14 ;  /* 0x0000000e00047c82 */ /* 0x000fca0008000000 */
.L_x_34:
[----:B------:R-:W-:Y:S01]  /*1ef0*/  ULEA UR33, UR4, UR6, 0x3 ;  /* 0x0000000604217291 */ /* 0x000fe2000f8e18ff */
[----:B--2---:R-:W-:Y:S01]  /*1f00*/  @!P4 MOV R2, 0x6800 ;  /* 0x000068000002c802 */ /* 0x004fe20000000f00 */
[----:B--23--:R-:W-:Y:S10]  /*1f10*/  @P1 BRA `(.L_x_27) ;  /* 0x00000000000c1947 */ /* 0x00cff40003800000 */
[----:B------:R-:W-:-:S04]  /*1f20*/  SHF.L.U32 R3, R12, 0x1f, RZ ;  /* 0x0000001f0c037819 */ /* 0x000fc800000006ff */
[----:B------:R-:W2:Y:S02]  /*1f30*/  SYNCS.PHASECHK.TRANS64.TRYWAIT P0, [UR33+0x40], R3 ;  /* 0x00004003ff0075a7 */ /* 0x000ea40008001121 */
[----:B--2---:R-:W-:Y:S05]  /*1f40*/  @!P0 BRA `(.L_x_28) ;  /* 0x0000009800548947 */ /* 0x004fea0003800000 */
.L_x_27:
[----:B------:R2:W-:Y:S01]  /*1f50*/  @!P4 SYNCS.ARRIVE.TRANS64 RZ, [UR33], R2 ;  /* 0x00000002ffffc9a7 */ /* 0x0005e20008000021 */
[----:B------:R-:W-:-:S04]  /*1f60*/  ULOP3.LUT UR7, UR51, 0x2, URZ, 0xfc, !UPT ;  /* 0x0000000233077892 */ /* 0x000fc8000f8efcff */
[----:B------:R-:W-:-:S09]  /*1f70*/  UISETP.NE.AND UP0, UPT, UR7, 0x2, UPT ;  /* 0x000000020700788c */ /* 0x000fd2000bf05270 */
[----:B------:R-:W-:Y:S05]  /*1f80*/  BRA.U UP0, `(.L_x_29) ;  /* 0x0000000100047547 */ /* 0x000fea000b800000 */
[----:B------:R-:W-:Y:S05]  /*1f90*/  BPT.TRAP 0x1 ;  /* 0x000000040000795c */ /* 0x000fea0000300000 */
.L_x_29:
[----:B------:R-:W-:Y:S04]  /*1fa0*/  BSSY.RECONVERGENT B0, `(.L_x_30) ;  /* 0x0000003000007945 */ /* 0x000fe80003800200 */
[----:B------:R-:W-:Y:S05]  /*1fb0*/  @P3 BRA `(.L_x_31) ;  /* 0x0000000000043947 */ /* 0x000fea0003800000 */
[----:B------:R-:W-:Y:S05]  /*1fc0*/  BPT.TRAP 0x1 ;  /* 0x000000040000795c */ /* 0x000fea0000300000 */
.L_x_31:
[----:B------:R-:W-:Y:S05]  /*1fd0*/  BSYNC.RECONVERGENT B0 ;  /* 0x0000000000007941 */ /* 0x000fea0003800200 */
.L_x_30:
[----:B------:R-:W-:Y:S01]  /*1fe0*/  UIADD3 UR7, UPT, UPT, UR4, 0x1, URZ ;  /* 0x0000000104077890 */ /* 0x000fe2000fffe0ff */
[----:B------:R-:W-:Y:S01]  /*1ff0*/  BSSY.RECONVERGENT B0, `(.L_x_32) ;  /* 0x000002e000007945 */ /* 0x000fe20003800200 */
[----:B------:R-:W-:Y:S02]  /*2000*/  ELECT P0, URZ, PT ;  /* 0x0000000000ff782f */ /* 0x000fe40003800000 */
[----:B------:R-:W-:-:S04]  /*2010*/  UISETP.NE.AND UP0, UPT, UR7, 0x8, UPT ;  /* 0x000000080700788c */ /* 0x000fc8000bf05270 */
[----:B------:R-:W-:Y:S02]  /*2020*/  USEL UR8, URZ, 0x1, UP0 ;  /* 0x00000001ff087887 */ /* 0x000fe40008000000 */
[----:B------:R-:W-:-:S04]  /*2030*/  USEL UR14, UR7, URZ, UP0 ;  /* 0x000000ff070e7287 */ /* 0x000fc80008000000 */
[----:B------:R-:W-:Y:S01]  /*2040*/  ULEA UR7, UR14, UR6, 0x3 ;  /* 0x000000060e077291 */ /* 0x000fe2000f8e18ff */
[----:B------:R-:W-:-:S04]  /*2050*/  LOP3.LUT R12, R12, UR8, RZ, 0x3c, !PT ;  /* 0x000000080c0c7c12 */ /* 0x000fc8000f8e3cff */
[----:B-1----:R-:W-:-:S04]  /*2060*/  SHF.L.U32 R0, R12, 0x1f, RZ ;  /* 0x0000001f0c007819 */ /* 0x002fc800000006ff */
[----:B------:R1:W3:Y:S01]  /*2070*/  SYNCS.PHASECHK.TRANS64.TRYWAIT P1, [UR7+0x40], R0 ;  /* 0x00004000ff0075a7 */ /* 0x0002e20008021107 */
[----:B------:R-:W-:Y:S05]  /*2080*/  @!P0 BRA `(.L_x_33) ;  /* 0x0000000000908947 */ /* 0x000fea0003800000 */
[----:B------:R-:W-:Y:S02]  /*2090*/  USHF.L.U32 UR7, UR4, 0xa, URZ ;  /* 0x0000000a04077899 */ /* 0x000fe400080006ff */
[----:B------:R-:W-:Y:S02]  /*20a0*/  ULEA UR32, UR4, UR48, 0xe ;  /* 0x0000003004207291 */ /* 0x000fe4000f8e70ff */
[----:B------:R-:W-:Y:S02]  /*20b0*/  UIADD3 UR40, UP3, UPT, UR44, 0x80, URZ ;  /* 0x000000802c287890 */ /* 0x000fe4000ff7e0ff */
[----:B------:R-:W-:Y:S02]  /*20c0*/  ULEA UR24, UR4, UR47, 0xd ;  /* 0x0000002f04187291 */ /* 0x000fe4000f8e68ff */
[----:B------:R-:W-:Y:S02]  /*20d0*/  UIADD3 UR38, UP2, UPT, UR44, 0x180, URZ ;  /* 0x000001802c267890 */ /* 0x000fe4000ff5e0ff */
[----:B------:R-:W-:-:S02]  /*20e0*/  UIADD3 UR30, UP1, UPT, UR44, 0x280, URZ ;  /* 0x000002802c1e7890 */ /* 0x000fc4000ff3e0ff */
[----:B------:R-:W-:Y:S02]  /*20f0*/  ULOP3.LUT UR16, UR52, UR7, URZ, 0xfc, !UPT ;  /* 0x0000000734107292 */ /* 0x000fe4000f8efcff */
[----:B------:R-:W-:Y:S02]  /*2100*/  UIADD3 UR22, UP0, UPT, UR44, 0x380, URZ ;  /* 0x000003802c167890 */ /* 0x000fe4000ff1e0ff */
[----:B------:R-:W-:Y:S02]  /*2110*/  ULOP3.LUT UR8, UR7, UR50, URZ, 0xfc, !UPT ;  /* 0x0000003207087292 */ /* 0x000fe4000f8efcff */
[----:B------:R-:W-:Y:S02]  /*2120*/  USHF.L.U32 UR34, UR5, 0x8, URZ ;  /* 0x0000000805227899 */ /* 0x000fe400080006ff */
[----:B------:R-:W-:Y:S02]  /*2130*/  UIADD3.X UR41, UPT, UPT, URZ, UR45, URZ, UP3, !UPT ;  /* 0x0000002dff297290 */ /* 0x000fe40009ffe4ff */
[----:B------:R-:W-:-:S02]  /*2140*/  UIADD3 UR32, UPT, UPT, UR6, 0x3300, UR32 ;  /* 0x0000330006207890 */ /* 0x000fc4000fffe020 */
[----:B------:R-:W-:Y:S02]  /*2150*/  UPRMT UR15, URZ, 0x5410, UR37 ;  /* 0x00005410ff0f7896 */ /* 0x000fe40008000025 */
[----:B------:R-:W-:Y:S02]  /*2160*/  UIADD3.X UR39, UPT, UPT, URZ, UR45, URZ, UP2, !UPT ;  /* 0x0000002dff277290 */ /* 0x000fe400097fe4ff */
[----:B------:R-:W-:Y:S02]  /*2170*/  UIADD3 UR24, UPT, UPT, UR6, 0x23300, UR24 ;  /* 0x0002330006187890 */ /* 0x000fe4000fffe018 */
[----:B------:R-:W-:Y:S02]  /*2180*/  UPRMT UR7, URZ, 0x5410, UR29 ;  /* 0x00005410ff077896 */ /* 0x000fe4000800001d */
[----:B------:R-:W-:Y:S02]  /*2190*/  ULEA UR19, UR5, UR46, 0x1 ;  /* 0x0000002e05137291 */ /* 0x000fe4000f8e08ff */
[----:B------:R-:W-:-:S02]  /*21a0*/  UIADD3.X UR31, UPT, UPT, URZ, UR45, URZ, UP1, !UPT ;  /* 0x0000002dff1f7290 */ /* 0x000fc40008ffe4ff */
[----:B------:R-:W-:Y:S02]  /*21b0*/  UIADD3 UR16, UPT, UPT, UR6, 0x33300, UR16 ;  /* 0x0003330006107890 */ /* 0x000fe4000fffe010 */
[----:B------:R-:W-:Y:S02]  /*21c0*/  ULEA UR11, UR5, UR43, 0x1 ;  /* 0x0000002b050b7291 */ /* 0x000fe4000f8e08ff */
[----:B------:R-:W-:Y:S02]  /*21d0*/  UIADD3.X UR23, UPT, UPT, URZ, UR45, URZ, UP0, !UPT ;  /* 0x0000002dff177290 */ /* 0x000fe400087fe4ff */
[----:B------:R-:W-:Y:S01]  /*21e0*/  UIADD3 UR8, UPT, UPT, UR6, 0x35300, UR8 ;  /* 0x0003530006087890 */ /* 0x000fe2000fffe008 */
[----:B------:R-:W-:Y:S01]  /*21f0*/  UMOV UR54, 0x0 ;  /* 0x0000000000367882 */ /* 0x000fe20000000000 */
[----:B------:R-:W-:Y:S01]  /*2200*/  UMOV UR55, 0x10000000 ;  /* 0x1000000000377882 */ /* 0x000fe20000000000 */
[----:B------:R-:W-:Y:S01]  /*2210*/  UMOV UR25, UR33 ;  /* 0x0000002100197c82 */ /* 0x000fe20008000000 */
[----:B------:R-:W-:Y:S01]  /*2220*/  UMOV UR28, UR36 ;  /* 0x00000024001c7c82 */ /* 0x000fe20008000000 */
[----:B------:R-:W-:Y:S01]  /*2230*/  UMOV UR26, UR34 ;  /* 0x00000022001a7c82 */ /* 0x000fe20008000000 */
[----:B------:R-:W-:Y:S01]  /*2240*/  UMOV UR17, UR33 ;  /* 0x0000002100117c82 */ /* 0x000fe20008000000 */
[----:B------:R-:W-:Y:S01]  /*2250*/  UMOV UR21, UR36 ;  /* 0x0000002400157c82 */ /* 0x000fe20008000000 */
[----:B------:R4:W-:Y:S01]  /*2260*/  UTMALDG.3D.MULTICAST [UR32], [UR40], UR15, desc[UR54] ;  /* 0x00003620280073b4 */ /* 0x0009e2000801180f */
[----:B------:R-:W-:Y:S01]  /*2270*/  UMOV UR9, UR33 ;  /* 0x0000002100097c82 */ /* 0x000fe20008000000 */
[----:B------:R-:W-:Y:S01]  /*2280*/  UMOV UR13, UR36 ;  /* 0x00000024000d7c82 */ /* 0x000fe20008000000 */
[----:B------:R4:W-:Y:S01]  /*2290*/  UTMALDG.3D.MULTICAST [UR24], [UR38], UR7, desc[UR54] ;  /* 0x00003618260073b4 */ /* 0x0009e20008011807 */
[----:B------:R4:W-:Y:S01]  /*22a0*/  UTMALDG.4D.MULTICAST [UR16], [UR30], UR15, desc[UR54] ;  /* 0x000036101e0073b4 */ /* 0x0009e2000801980f */
[----:B------:R4:W-:Y:S02]  /*22b0*/  UTMALDG.4D.MULTICAST [UR8], [UR22], UR7, desc[UR54] ;  /* 0x00003608160073b4 */ /* 0x0009e40008019807 */
[----:B----4-:R-:W-:Y:S01]  /*22c0*/  NOP ;  /* 0x0000000000007918 */ /* 0x010fe20000000000 */
.L_x_33:
[----:B------:R-:W-:Y:S05]  /*22d0*/  BSYNC.RECONVERGENT B0 ;  /* 0x0000000000007941 */ /* 0x000fea0003800200 */
.L_x_32:
[----:B------:R-:W-:Y:S01]  /*22e0*/  UIADD3 UR5, UPT, UPT, UR5, 0x1, URZ ;  /* 0x0000000105057890 */ /* 0x000fe2000fffe0ff */
[----:B------:R-:W-:Y:S01]  /*22f0*/  UMOV UR4, UR14 ;  /* 0x0000000e00047c82 */ /* 0x000fe20008000000 */
[----:B------:R-:W-:Y:S02]  /*2300*/  UMOV UR7, UR49 ;  /* 0x0000003100077c82 */ /* 0x000fe40008000000 */
[----:B------:R-:W-:-:S09]  /*2310*/  UISETP.NE.AND UP0, UPT, UR5, UR49, UPT ;  /* 0x000000310500728c */ /* 0x000fd2000bf05270 */
[----:B------:R-:W-:Y:S05]  /*2320*/  BRA.U UP0, `(.L_x_34) ;  /* 0xfffffff900f07547 */ /* 0x000fea000b83ffff */
.L_x_26:
[----:B------:R-:W-:Y:S01]  /*2330*/  ULEA UR4, UR14, UR6, 0x3 ;  /* 0x000000060e047291 */ /* 0x000fe2000f8e18ff */
[----:B-1----:R-:W-:Y:S01]  /*2340*/  SHF.L.U32 R0, R12, 0x1f, RZ ;  /* 0x0000001f0c007819 */ /* 0x002fe200000006ff */
[----:B------:R-:W-:Y:S01]  /*2350*/  @!P2 SYNCS.ARRIVE.TRANS64.A1T0 RZ, [UR6+0xb8], RZ ;  /* 0x0000b8ffffffa9a7 */ /* 0x000fe20008100006 */
[----:B------:R-:W-:-:S06]  /*2360*/  UISETP.GT.AND UP0, UPT, UR61, UR60, UPT ;  /* 0x0000003c3d00728c */ /* 0x000fcc000bf04270 */
[----:B--23--:R1:W2:Y:S03]  /*2370*/  SYNCS.PHASECHK.TRANS64.TRYWAIT P1, [UR4+0x40], R0 ;  /* 0x00004000ff0075a7 */ /* 0x00c2a60008021104 */
[----:B------:R-:W-:Y:S05]  /*2380*/  BRA.U !UP0, `(.L_x_35) ;  /* 0x0000000508147547 */ /* 0x000fea000b800000 */
[----:B------:R-:W-:Y:S01]  /*2390*/  UIADD3 UR15, UPT, UPT, UR62, UR7, URZ ;  /* 0x000000073e0f7290 */ /* 0x000fe2000fffe0ff */
[----:B------:R-:W-:-:S11]  /*23a0*/  UMOV UR5, UR14 ;  /* 0x0000000e00057c82 */ /* 0x000fd60008000000 */
.L_x_43:
[----:B------:R-:W-:Y:S01]  /*23b0*/  ULEA UR33, UR5, UR6, 0x3 ;  /* 0x0000000605217291 */ /* 0x000fe2000f8e18ff */
[----:B--2---:R-:W-:Y:S01]  /*23c0*/  @!P4 MOV R2, 0x6800 ;  /* 0x000068000002c802 */ /* 0x004fe20000000f00 */
[----:B--23--:R-:W-:Y:S10]  /*23d0*/  @P1 BRA `(.L_x_36) ;  /* 0x00000000000c1947 */ /* 0x00cff40003800000 */
[----:B------:R-:W-:-:S04]  /*23e0*/  SHF.L.U32 R3, R12, 0x1f, RZ ;  /* 0x0000001f0c037819 */ /* 0x000fc800000006ff */
[----:B------:R-:W2:Y:S02]  /*23f0*/  SYNCS.PHASECHK.TRANS64.TRYWAIT P0, [UR33+0x40], R3 ;  /* 0x00004003ff0075a7 */ /* 0x000ea40008001121 */
[----:B--2---:R-:W-:Y:S05]  /*2400*/  @!P0 BRA `(.L_x_37) ;  /* 0x00000094003c8947 */ /* 0x004fea0003800000 */
.L_x_36:
[----:B------:R2:W-:Y:S01]  /*2410*/  @!P4 SYNCS.ARRIVE.TRANS64 RZ, [UR33], R2 ;  /* 0x00000002ffffc9a7 */ /* 0x0005e20008000021 */
[----:B------:R-:W-:-:S04]  /*2420*/  ULOP3.LUT UR4, UR51, 0x2, URZ, 0xfc, !UPT ;  /* 0x0000000233047892 */ /* 0x000fc8000f8efcff */
[----:B------:R-:W-:-:S09]  /*2430*/  UISETP.NE.AND UP0, UPT, UR4, 0x2, UPT ;  /* 0x000000020400788c */ /* 0x000fd2000bf05270 */
[----:B------:R-:W-:Y:S05]  /*2440*/  BRA.U UP0, `(.L_x_38) ;  /* 0x0000000100047547 */ /* 0x000fea000b800000 */
[----:B------:R-:W-:Y:S05]  /*2450*/  BPT.TRAP 0x1 ;  /* 0x000000040000795c */ /* 0x000fea0000300000 */
.L_x_38:
[----:B------:R-:W-:Y:S04]  /*2460*/  BSSY.RECONVERGENT B0, `(.L_x_39) ;  /* 0x0000003000007945 */ /* 0x000fe80003800200 */
[----:B------:R-:W-:Y:S05]  /*2470*/  @P3 BRA `(.L_x_40) ;  /* 0x0000000000043947 */ /* 0x000fea0003800000 */
[----:B------:R-:W-:Y:S05]  /*2480*/  BPT.TRAP 0x1 ;  /* 0x000000040000795c */ /* 0x000fea0000300000 */
.L_x_40:
[----:B------:R-:W-:Y:S05]  /*2490*/  BSYNC.RECONVERGENT B0 ;  /* 0x0000000000007941 */ /* 0x000fea0003800200 */
.L_x_39:
        /* <DEDUP_REMOVED lines=18> */
[----:B------:R-:W-:Y:S02]  /*25c0*/  USHF.L.U32 UR34, UR7, 0x8, URZ ;  /* 0x0000000807227899 */ /* 0x000fe400080006ff */
[----:B------:R-:W-:Y:S02]  /*25d0*/  UIADD3.X UR39, UPT, UPT, URZ, UR45, URZ, UP3, !UPT ;  /* 0x0000002dff277290 */ /* 0x000fe40009ffe4ff */
[----:B------:R-:W-:Y:S02]  /*25e0*/  UIADD3 UR32, UPT, UPT, UR6, 0x3300, UR32 ;  /* 0x0000330006207890 */ /* 0x000fe4000fffe020 */
[----:B------:R-:W-:Y:S02]  /*25f0*/  UPRMT UR9, URZ, 0x5410, UR37 ;  /* 0x00005410ff097896 */ /* 0x000fe40008000025 */
[----:B------:R-:W-:-:S02]  /*2600*/  ULOP3.LUT UR8, UR4, UR50, URZ, 0xfc, !UPT ;  /* 0x0000003204087292 */ /* 0x000fc4000f8efcff */
[----:B------:R-:W-:Y:S02]  /*2610*/  UIADD3 UR40, UP0, UPT, UR44, 0x380, URZ ;  /* 0x000003802c287890 */ /* 0x000fe4000ff1e0ff */
[----:B------:R-:W-:Y:S02]  /*2620*/  UIADD3.X UR31, UPT, UPT, URZ, UR45, URZ, UP2, !UPT ;  /* 0x0000002dff1f7290 */ /* 0x000fe400097fe4ff */
[----:B------:R-:W-:Y:S02]  /*2630*/  UIADD3 UR24, UPT, UPT, UR6, 0x23300, UR24 ;  /* 0x0002330006187890 */ /* 0x000fe4000fffe018 */
[----:B------:R-:W-:Y:S02]  /*2640*/  UPRMT UR4, URZ, 0x5410, UR29 ;  /* 0x00005410ff047896 */ /* 0x000fe4000800001d */
[----:B------:R-:W-:Y:S02]  /*2650*/  ULEA UR19, UR7, UR46, 0x1 ;  /* 0x0000002e07137291 */ /* 0x000fe4000f8e08ff */
[----:B------:R-:W-:-:S02]  /*2660*/  UIADD3.X UR23, UPT, UPT, URZ, UR45, URZ, UP1, !UPT ;  /* 0x0000002dff177290 */ /* 0x000fc40008ffe4ff */
[----:B------:R-:W-:Y:S02]  /*2670*/  UIADD3 UR16, UPT, UPT, UR6, 0x33300, UR16 ;  /* 0x0003330006107890 */ /* 0x000fe4000fffe010 */
[----:B------:R-:W-:Y:S02]  /*2680*/  ULEA UR11, UR7, UR43, 0x1 ;  /* 0x0000002b070b7291 */ /* 0x000fe4000f8e08ff */
[----:B------:R-:W-:Y:S02]  /*2690*/  UIADD3 UR8, UPT, UPT, UR6, 0x35300, UR8 ;  /* 0x0003530006087890 */ /* 0x000fe4000fffe008 */
[----:B------:R-:W-:Y:S01]  /*26a0*/  UIADD3.X UR41, UPT, UPT, URZ, UR45, URZ, UP0, !UPT ;  /* 0x0000002dff297290 */ /* 0x000fe200087fe4ff */
[----:B------:R-:W-:Y:S01]  /*26b0*/  UMOV UR54, 0x0 ;  /* 0x0000000000367882 */ /* 0x000fe20000000000 */
[----:B------:R-:W-:Y:S01]  /*26c0*/  UMOV UR55, 0x10000000 ;  /* 0x1000000000377882 */ /* 0x000fe20000000000 */
[----:B------:R-:W-:Y:S01]  /*26d0*/  UMOV UR25, UR33 ;  /* 0x0000002100197c82 */ /* 0x000fe20008000000 */
[----:B------:R-:W-:Y:S01]  /*26e0*/  UMOV UR28, UR36 ;  /* 0x00000024001c7c82 */ /* 0x000fe20008000000 */
[----:B------:R-:W-:Y:S01]  /*26f0*/  UMOV UR26, UR34 ;  /* 0x00000022001a7c82 */ /* 0x000fe20008000000 */
[----:B------:R-:W-:Y:S01]  /*2700*/  UMOV UR17, UR33 ;  /* 0x0000002100117c82 */ /* 0x000fe20008000000 */
[----:B------:R-:W-:Y:S01]  /*2710*/  UMOV UR21, UR36 ;  /* 0x0000002400157c82 */ /* 0x000fe20008000000 */
[----:B------:R-:W-:Y:S01]  /*2720*/  UTMALDG.3D.MULTICAST [UR32], [UR38], UR9, desc[UR54] ;  /* 0x00003620260073b4 */ /* 0x000fe20008011809 */
[----:B------:R-:W-:Y:S01]  /*2730*/  UMOV UR13, UR36 ;  /* 0x00000024000d7c82 */ /* 0x000fe20008000000 */
[----:B------:R-:W-:Y:S01]  /*2740*/  UTMALDG.3D.MULTICAST [UR24], [UR30], UR4, desc[UR54] ;  /* 0x000036181e0073b4 */ /* 0x000fe20008011804 */
[----:B------:R4:W-:Y:S02]  /*2750*/  UTMALDG.4D.MULTICAST [UR16], [UR22], UR9, desc[UR54] ;  /* 0x00003610160073b4 */ /* 0x0009e40008019809 */
[----:B----4-:R-:W-:-:S02]  /*2760*/  UMOV UR9, UR33 ;  /* 0x0000002100097c82 */ /* 0x010fc40008000000 */
[----:B------:R4:W-:Y:S02]  /*2770*/  UTMALDG.4D.MULTICAST [UR8], [UR40], UR4, desc[UR54] ;  /* 0x00003608280073b4 */ /* 0x0009e40008019804 */
[----:B----4-:R-:W-:Y:S01]  /*2780*/  NOP ;  /* 0x0000000000007918 */ /* 0x010fe20000000000 */
.L_x_42:
[----:B------:R-:W-:Y:S05]  /*2790*/  BSYNC.RECONVERGENT B0 ;  /* 0x0000000000007941 */ /* 0x000fea0003800200 */
.L_x_41:
[----:B------:R-:W-:Y:S01]  /*27a0*/  UIADD3 UR7, UPT, UPT, UR7, 0x1, URZ ;  /* 0x0000000107077890 */ /* 0x000fe2000fffe0ff */
[----:B------:R-:W-:-:S03]  /*27b0*/  UMOV UR5, UR14 ;  /* 0x0000000e00057c82 */ /* 0x000fc60008000000 */
[----:B------:R-:W-:-:S09]  /*27c0*/  UISETP.NE.AND UP0, UPT, UR7, UR15, UPT ;  /* 0x0000000f0700728c */ /* 0x000fd2000bf05270 */
[----:B------:R-:W-:Y:S05]  /*27d0*/  BRA.U UP0, `(.L_x_43) ;  /* 0xfffffff900f47547 */ /* 0x000fea000b83ffff */
.L_x_35:
[C---:B------:R-:W-:Y:S01]  /*27e0*/  LEA R3, R11.reuse, UR6, 0x3 ;  /* 0x000000060b037c11 */ /* 0x040fe2000f8e18ff */
[----:B------:R-:W-:Y:S01]  /*27f0*/  NOP ;  /* 0x0000000000007918 */ /* 0x000fe20000000000 */
[----:B-1----:R-:W-:Y:S02]  /*2800*/  SHF.L.U32 R0, R10, 0x1f, RZ ;  /* 0x0000001f0a007819 */ /* 0x002fe400000006ff */
[----:B------:R-:W-:Y:S02]  /*2810*/  LEA R4, R11, UR6, 0x4 ;  /* 0x000000060b047c11 */ /* 0x000fe4000f8e20ff */
[----:B------:R-:W1:Y:S02]  /*2820*/  SYNCS.PHASECHK.TRANS64.TRYWAIT P0, [R3+URZ+0xc0], R0 ;  /* 0x0000c000030075a7 */ /* 0x000e6400080011ff */
[----:B-1----:R-:W-:Y:S05]  /*2830*/  @!P0 BRA `(.L_x_44) ;  /* 0x0000009000488947 */ /* 0x002fea0003800000 */
.L_x_164:
[----:B------:R-:W4:Y:S01]  /*2840*/  LDS.128 R4, [R4+0x130] ;  /* 0x0001300004047984 */ /* 0x000f220000000c00 */
[----:B------:R-:W-:Y:S01]  /*2850*/  UISETP.GE.AND UP0, UPT, UR42, 0x1, UPT ;  /* 0x000000012a00788c */ /* 0x000fe2000bf06270 */
[----:B------:R-:W-:Y:S01]  /*2860*/  @!PT LDS RZ, [RZ] ;  /* 0x00000000fffff984 */ /* 0x000fe20000000800 */
[----:B------:R-:W-:Y:S01]  /*2870*/  @!PT LDS RZ, [RZ] ;  /* 0x00000000fffff984 */ /* 0x000fe20000000800 */
[----:B------:R-:W-:Y:S01]  /*2880*/  @!PT LDS RZ, [RZ] ;  /* 0x00000000fffff984 */ /* 0x000fe20000000800 */
[----:B------:R-:W-:Y:S01]  /*2890*/  @!PT LDS RZ, [RZ] ;  /* 0x00000000fffff984 */ /* 0x000fe20000000800 */
[----:B------:R1:W-:Y:S06]  /*28a0*/  MEMBAR.ALL.CTA ;  /* 0x0000000000007992 */ /* 0x0003ec0000008000 */
[----:B-1----:R-:W1:Y:S01]  /*28b0*/  FENCE.VIEW.ASYNC.S ;  /* 0x00000000000073c6 */ /* 0x002e620000000000 */
[----:B----4-:R-:W-:-:S13]  /*28c0*/  LOP3.LUT P0, RZ, R6, 0x1, RZ, 0xc0, !PT ;  /* 0x0000000106ff7812 */ /* 0x010fda000780c0ff */
[----:B-1----:R-:W-:Y:S01]  /*28d0*/  VOTEU.ANY UP1, P0 ;  /* 0x0000000000ff7886 */ /* 0x002fe20000020100 */
[----:B------:R-:W-:-:S13]  /*28e0*/  PLOP3.LUT P0, PT, PT, PT, UP1, 0x80, 0x8 ;  /* 0x000000000008781c */ /* 0x000fda0003f0f018 */
[----:B------:R-:W-:Y:S02]  /*28f0*/  @P0 LOP3.LUT R0, R5, 0xffff, RZ, 0xc0, !PT ;  /* 0x0000ffff05000812 */ /* 0x000fe400078ec0ff */
[----:B--2---:R-:W-:Y:S02]  /*2900*/  @P0 MOV R2, R4 ;  /* 0x0000000400020202 */ /* 0x004fe40000000f00 */
[----:B------:R-:W-:Y:S01]  /*2910*/  @P0 R2UR UR5, R0 ;  /* 0x00000000000502ca */ /* 0x000fe200000e0000 */
[----:B------:R-:W-:Y:S01]  /*2920*/  VIADD R0, R3, 0xd0 ;  /* 0x000000d003007836 */ /* 0x000fe20000000000 */
[----:B------:R-:W-:Y:S02]  /*2930*/  @P0 SHF.R.U32.HI R4, RZ, 0x10, R5 ;  /* 0x00000010ff040819 */ /* 0x000fe40000011605 */
[----:B------:R-:W-:Y:S02]  /*2940*/  @P0 R2UR UR7, R2 ;  /* 0x00000000020702ca */ /* 0x000fe400000e0000 */
[----:B------:R-:W-:-:S02]  /*2950*/  PRMT R0, RZ, 0x654, R0 ;  /* 0x00000654ff007816 */ /* 0x000fc40000000000 */
[----:B------:R-:W-:Y:S02]  /*2960*/  @P0 R2UR UR4, R4 ;  /* 0x00000000040402ca */ /* 0x000fe400000e0000 */
[----:B------:R1:W-:Y:S03]  /*2970*/  SYNCS.ARRIVE.TRANS64.RED.A1T0 RZ, [R0+URZ], RZ ;  /* 0x000000ff00ff79a7 */ /* 0x0003e600081004ff */
[----:B------:R-:W-:-:S04]  /*2980*/  @UP1 UMOV UR53, UR5 ;  /* 0x0000000500351c82 */ /* 0x000fc80008000000 */
[----:B------:R-:W-:-:S04]  /*2990*/  @UP1 UMOV UR56, UR7 ;  /* 0x0000000700381c82 */ /* 0x000fc80008000000 */
[----:B------:R-:W-:Y:S01]  /*29a0*/  @UP1 UMOV UR36, UR4 ;  /* 0x0000000400241c82 */ /* 0x000fe20008000000 */
[----:B------:R-:W-:Y:S05]  /*29b0*/  BRA.U !UP0, `(.L_x_45) ;  /* 0x0000000108d47547 */ /* 0x000fea000b800000 */
[----:B------:R-:W2:Y:S01]  /*29c0*/  LDCU.128 UR20, c[0x0][0xf10] ;  /* 0x0001e200ff1477ac */ /* 0x000ea20008000c00 */
[----:B------:R-:W4:Y:S01]  /*29d0*/  LDCU UR11, c[0x0][0xf20] ;  /* 0x0001e400ff0b77ac */ /* 0x000f220008000800 */
[----:B------:R-:W3:Y:S01]  /*29e0*/  LDCU UR19, c[0x0][0xf0c] ;  /* 0x0001e180ff1377ac */ /* 0x000ee20008000800 */
[----:B------:R-:W1:Y:S01]  /*29f0*/  LDCU.64 UR8, c[0x0][0xf28] ;  /* 0x0001e500ff0877ac */ /* 0x000e620008000a00 */
[----:B------:R-:W-:Y:S02]  /*2a00*/  UISETP.NE.AND UP3, UPT, UR42, 0x1, UPT ;  /* 0x000000012a00788c */ /* 0x000fe4000bf65270 */
[----:B--2---:R-:W-:Y:S02]  /*2a10*/  UIMAD.WIDE.U32 UR12, UR58, UR23, URZ ;  /* 0x000000173a0c72a5 */ /* 0x004fe4000f8e00ff */
[----:B------:R-:W-:Y:S02]  /*2a20*/  UIMAD.WIDE.U32 UR4, UR59, UR20, URZ ;  /* 0x000000143b0472a5 */ /* 0x000fe4000f8e00ff */
[----:B------:R-:W-:-:S02]  /*2a30*/  UISETP.NE.AND UP0, UPT, UR22, 0x1, UPT ;  /* 0x000000011600788c */ /* 0x000fc4000bf05270 */
[----:B------:R-:W-:Y:S01]  /*2a40*/  UIMAD.WIDE.U32 UR24, UR53, UR23, URZ ;  /* 0x00000017351872a5 */ /* 0x000fe2000f8e00ff */
[----:B------:R-:W-:Y:S02]  /*2a50*/  UMOV UR12, UR13 ;  /* 0x0000000d000c7c82 */ /* 0x000fe40008000000 */
[----:B------:R-:W-:Y:S01]  /*2a60*/  UMOV UR4, UR5 ;  /* 0x0000000500047c82 */ /* 0x000fe20008000000 */
[----:B----4-:R-:W-:Y:S02]  /*2a70*/  USHF.R.U32.HI UR12, URZ, UR11, UR12 ;  /* 0x0000000bff0c7299 */ /* 0x010fe4000801160c */
[----:B---3--:R-:W-:Y:S02]  /*2a80*/  UISETP.NE.AND UP2, UPT, UR19, 0x1, UPT ;  /* 0x000000011300788c */ /* 0x008fe4000bf45270 */
[----:B------:R-:W-:Y:S02]  /*2a90*/  USHF.R.U32.HI UR4, URZ, UR21, UR4 ;  /* 0x00000015ff047299 */ /* 0x000fe40008011604 */
[----:B------:R-:W-:-:S02]  /*2aa0*/  USEL UR5, UR58, UR12, !UP0 ;  /* 0x0000000c3a057287 */ /* 0x000fc4000c000000 */
[----:B------:R-:W-:Y:S02]  /*2ab0*/  USEL UR7, UR59, UR4, !UP2 ;  /* 0x000000043b077287 */ /* 0x000fe4000d000000 */
[----:B-1----:R-:W-:Y:S01]  /*2ac0*/  UIMAD.WIDE.U32 UR12, UR5, UR8, URZ ;  /* 0x00000008050c72a5 */ /* 0x002fe2000f8e00ff */
[----:B------:R-:W-:Y:S01]  /*2ad0*/  UMOV UR4, UR25 ;  /* 0x0000001900047c82 */ /* 0x000fe20008000000 */
[----:B------:R-:W-:Y:S02]  /*2ae0*/  UIMAD.WIDE.U32 UR16, UR56, UR20, URZ ;  /* 0x00000014381072a5 */ /* 0x000fe4000f8e00ff */
[----:B------:R-:W-:-:S03]  /*2af0*/  UIMAD.WIDE.U32 UR24, UR7, UR8, URZ ;  /* 0x00000008071872a5 */ /* 0x000fc6000f8e00ff */
[----:B------:R-:W-:Y:S01]  /*2b00*/  UMOV UR12, UR13 ;  /* 0x0000000d000c7c82 */ /* 0x000fe20008000000 */
[----:B------:R-:W-:Y:S02]  /*2b10*/  USHF.R.U32.HI UR4, URZ, UR11, UR4 ;  /* 0x0000000bff047299 */ /* 0x000fe40008011604 */
[----:B------:R-:W-:Y:S01]  /*2b20*/  @UP3 USHF.R.U32.HI UR5, URZ, UR9, UR12 ;  /* 0x00000009ff053299 */ /* 0x000fe2000801160c */
[----:B------:R-:W-:Y:S01]  /*2b30*/  UMOV UR16, UR17 ;  /* 0x0000001100107c82 */ /* 0x000fe20008000000 */
[----:B------:R-:W-:Y:S01]  /*2b40*/  UMOV UR24, UR25 ;  /* 0x0000001900187c82 */ /* 0x000fe20008000000 */
[----:B------:R-:W-:Y:S02]  /*2b50*/  USHF.R.U32.HI UR21, URZ, UR21, UR16 ;  /* 0x00000015ff157299 */ /* 0x000fe40008011610 */
[----:B------:R-:W-:Y:S02]  /*2b60*/  USEL UR4, UR53, UR4, !UP0 ;  /* 0x0000000435047287 */ /* 0x000fe4000c000000 */
[----:B------:R-:W-:-:S02]  /*2b70*/  @UP3 USHF.R.U32.HI UR7, URZ, UR9, UR24 ;  /* 0x00000009ff073299 */ /* 0x000fc40008011618 */
[----:B------:R-:W-:Y:S02]  /*2b80*/  UIMAD UR11, UR42, UR5, URZ ;  /* 0x000000052a0b72a4 */ /* 0x000fe4000f8e02ff */
[----:B------:R-:W-:Y:S02]  /*2b90*/  USEL UR5, UR56, UR21, !UP2 ;  /* 0x0000001538057287 */ /* 0x000fe4000d000000 */
[----:B------:R-:W-:Y:S02]  /*2ba0*/  UIMAD UR12, UR42, UR7, URZ ;  /* 0x000000072a0c72a4 */ /* 0x000fe4000f8e02ff */
[----:B------:R-:W-:Y:S02]  /*2bb0*/  UISETP.GE.AND UP0, UPT, UR4, UR11, UPT ;  /* 0x0000000b0400728c */ /* 0x000fe4000bf06270 */
[----:B------:R-:W-:Y:S02]  /*2bc0*/  UIMAD.WIDE.U32 UR16, UR4, UR8, URZ ;  /* 0x00000008041072a5 */ /* 0x000fe4000f8e00ff */
[----:B------:R-:W-:-:S02]  /*2bd0*/  UISETP.GE.OR UP0, UPT, UR5, UR12, UP0 ;  /* 0x0000000c0500728c */ /* 0x000fc40008706670 */
        /* <DEDUP_REMOVED lines=19> */
.L_x_45:
[----:B------:R-:W2:Y:S02]  /*2d10*/  LDCU UR4, c[0x0][0xf30] ;  /* 0x0001e600ff0477ac */ /* 0x000ea40008000800 */
[----:B--2---:R-:W-:-:S09]  /*2d20*/  UISETP.NE.AND UP0, UPT, UR4, 0x1, UPT ;  /* 0x000000010400788c */ /* 0x004fd2000bf05270 */
[----:B------:R-:W-:Y:S05]  /*2d30*/  BRA.U UP0, `(.L_x_46) ;  /* 0x0000000100447547 */ /* 0x000fea000b800000 */
[----:B------:R-:W2:Y:S01]  /*2d40*/  LDCU.128 UR20, c[0x0][0xf10] ;  /* 0x0001e200ff1477ac */ /* 0x000ea20008000c00 */
[----:B------:R-:W4:Y:S01]  /*2d50*/  LDCU UR11, c[0x0][0xf0c] ;  /* 0x0001e180ff0b77ac */ /* 0x000f220008000800 */
[----:B------:R-:W1:Y:S01]  /*2d60*/  LDCU UR7, c[0x0][0xf20] ;  /* 0x0001e400ff0777ac */ /* 0x000e620008000800 */
[----:B--2---:R-:W-:Y:S02]  /*2d70*/  UIMAD.WIDE.U32 UR8, UR56, UR20, URZ ;  /* 0x00000014380872a5 */ /* 0x004fe4000f8e00ff */
[----:B------:R-:W-:Y:S02]  /*2d80*/  UIMAD.WIDE.U32 UR4, UR53, UR23, URZ ;  /* 0x00000017350472a5 */ /* 0x000fe4000f8e00ff */
[----:B----4-:R-:W-:Y:S02]  /*2d90*/  UISETP.NE.AND UP2, UPT, UR11, 0x1, UPT ;  /* 0x000000010b00788c */ /* 0x010fe4000bf45270 */
[----:B------:R-:W-:Y:S01]  /*2da0*/  UISETP.NE.AND UP0, UPT, UR22, 0x1, UPT ;  /* 0x000000011600788c */ /* 0x000fe2000bf05270 */
[----:B------:R-:W-:-:S02]  /*2db0*/  UMOV UR8, UR9 ;  /* 0x0000000900087c82 */ /* 0x000fc40008000000 */
[----:B------:R-:W-:Y:S01]  /*2dc0*/  UMOV UR4, UR5 ;  /* 0x0000000500047c82 */ /* 0x000fe20008000000 */
[----:B------:R-:W-:Y:S02]  /*2dd0*/  USHF.R.U32.HI UR21, URZ, UR21, UR8 ;  /* 0x00000015ff157299 */ /* 0x000fe40008011608 */
[----:B-1----:R-:W-:Y:S02]  /*2de0*/  USHF.R.U32.HI UR4, URZ, UR7, UR4 ;  /* 0x00000007ff047299 */ /* 0x002fe40008011604 */
[----:B------:R-:W-:Y:S02]  /*2df0*/  USEL UR5, UR56, UR21, !UP2 ;  /* 0x0000001538057287 */ /* 0x000fe4000d000000 */
[----:B------:R-:W-:-:S04]  /*2e00*/  USEL UR4, UR53, UR4, !UP0 ;  /* 0x0000000435047287 */ /* 0x000fc8000c000000 */
[----:B------:R-:W-:Y:S02]  /*2e10*/  UIADD3 UR7, UPT, UPT, UR5, -UR4, URZ ;  /* 0x8000000405077290 */ /* 0x000fe4000fffe0ff */
[----:B------:R-:W-:Y:S02]  /*2e20*/  UIADD3 UR4, UPT, UPT, -UR5, UR4, URZ ;  /* 0x0000000405047290 */ /* 0x000fe4000fffe1ff */
[----:B------:R-:W-:Y:S02]  /*2e30*/  UIMAD UR53, UR7, UR22, UR53 ;  /* 0x00000016073572a4 */ /* 0x000fe4000f8e0235 */
[----:B------:R-:W-:-:S12]  /*2e40*/  UIMAD UR56, UR4, UR11, UR56 ;  /* 0x0000000b043872a4 */ /* 0x000fd8000f8e0238 */
.L_x_46:
[----:B------:R-:W-:Y:S01]  /*2e50*/  VIADD R11, R11, 0x1 ;  /* 0x000000010b0b7836 */ /* 0x000fe20000000000 */
[----:B------:R-:W-:Y:S02]  /*2e60*/  R2UR UR5, R94 ;  /* 0x000000005e0572ca */ /* 0x000fe400000e0000 */
[----:B------:R-:W-:Y:S02]  /*2e70*/  R2UR UR4, R95 ;  /* 0x000000005f0472ca */ /* 0x000fe400000e0000 */
[C---:B------:R-:W-:Y:S02]  /*2e80*/  ISETP.NE.AND P0, PT, R11.reuse, 0x2, PT ;  /* 0x000000020b00780c */ /* 0x040fe40003f05270 */
[----:B------:R-:W-:Y:S02]  /*2e90*/  PLOP3.LUT P2, PT, PT, PT, PT, 0x80, 0x8 ;  /* 0x000000000008781c */ /* 0x000fe40003f4f070 */
[----:B-1----:R-:W-:Y:S02]  /*2ea0*/  SEL R0, RZ, 0x1, P0 ;  /* 0x00000001ff007807 */ /* 0x002fe40000000000 */
[----:B------:R-:W-:-:S02]  /*2eb0*/  SEL R11, R11, RZ, P0 ;  /* 0x000000ff0b0b7207 */ /* 0x000fc40000000000 */
[----:B------:R-:W-:Y:S01]  /*2ec0*/  LOP3.LUT R10, R10, R0, RZ, 0x3c, !PT ;  /* 0x000000000a0a7212 */ /* 0x000fe200078e3cff */
[----:B------:R-:W-:Y:S02]  /*2ed0*/  UIADD3 UR21, UPT, UPT, UR53, UR5, URZ ;  /* 0x0000000535157290 */ /* 0x000fe4000fffe0ff */
[----:B------:R-:W-:Y:S01]  /*2ee0*/  UIADD3 UR20, UPT, UPT, UR56, UR4, URZ ;  /* 0x0000000438147290 */ /* 0x000fe2000fffe0ff */
[----:B------:R-:W-:Y:S11]  /*2ef0*/  BRA.U UP1, `(.L_x_47) ;  /* 0xffffffed017c7547 */ /* 0x000ff6000b83ffff */
[----:B------:R-:W-:Y:S01]  /*2f00*/  UIADD3 UR7, UPT, UPT, UR6, 0x40, URZ ;  /* 0x0000004006077890 */ /* 0x000fe2000fffe0ff */
[----:B------:R-:W-:-:S03]  /*2f10*/  SHF.L.U32 R2, R12, 0x1f, RZ ;  /* 0x0000001f0c027819 */ /* 0x000fc600000006ff */
[----:B------:R-:W-:-:S09]  /*2f20*/  ULEA UR4, UR14, UR7, 0x3 ;  /* 0x000000070e047291 */ /* 0x000fd2000f8e18ff */
[----:B------:R-:W1:Y:S02]  /*2f30*/  SYNCS.PHASECHK.TRANS64.TRYWAIT P0, [UR4], R2 ;  /* 0x00000002ff0075a7 */ /* 0x000e640008001104 */
[----:B-1----:R-:W-:Y:S05]  /*2f40*/  @!P0 BRA `(.L_x_48) ;  /* 0x0000008800988947 */ /* 0x002fea0003800000 */
.L_x_166:
[----:B------:R-:W-:-:S04]  /*2f50*/  UIADD3 UR4, UPT, UPT, UR14, 0x1, URZ ;  /* 0x000000010e047890 */ /* 0x000fc8000fffe0ff */
[----:B------:R-:W-:-:S04]  /*2f60*/  UISETP.NE.AND UP0, UPT, UR4, 0x8, UPT ;  /* 0x000000080400788c */ /* 0x000fc8000bf05270 */
[----:B------:R-:W-:Y:S02]  /*2f70*/  USEL UR6, URZ, 0x1, UP0 ;  /* 0x00000001ff067887 */ /* 0x000fe40008000000 */
[----:B------:R-:W-:-:S04]  /*2f80*/  USEL UR4, UR4, URZ, UP0 ;  /* 0x000000ff04047287 */ /* 0x000fc80008000000 */
[----:B------:R-:W-:Y:S01]  /*2f90*/  ULEA UR5, UR4, UR7, 0x3 ;  /* 0x0000000704057291 */ /* 0x000fe2000f8e18ff */
[----:B-1----:R-:W-:-:S04]  /*2fa0*/  LOP3.LUT R2, R12, UR6, RZ, 0x3c, !PT ;  /* 0x000000060c027c12 */ /* 0x002fc8000f8e3cff */
[----:B------:R-:W-:-:S04]  /*2fb0*/  SHF.L.U32 R3, R2, 0x1f, RZ ;  /* 0x0000001f02037819 */ /* 0x000fc800000006ff */
[----:B------:R-:W1:Y:S02]  /*2fc0*/  SYNCS.PHASECHK.TRANS64.TRYWAIT P0, [UR5], R3 ;  /* 0x00000003ff0075a7 */ /* 0x000e640008001105 */
[----:B-1----:R-:W-:Y:S05]  /*2fd0*/  @!P0 BRA `(.L_x_49) ;  /* 0x00000088008c8947 */ /* 0x002fea0003800000 */
.L_x_168:
[----:B------:R-:W-:-:S04]  /*2fe0*/  UIADD3 UR4, UPT, UPT, UR4, 0x1, URZ ;  /* 0x0000000104047890 */ /* 0x000fc8000fffe0ff */
[----:B------:R-:W-:-:S04]  /*2ff0*/  UISETP.NE.AND UP0, UPT, UR4, 0x8, UPT ;  /* 0x000000080400788c */ /* 0x000fc8000bf05270 */
[----:B------:R-:W-:Y:S02]  /*3000*/  USEL UR6, URZ, 0x1, UP0 ;  /* 0x00000001ff067887 */ /* 0x000fe40008000000 */
[----:B------:R-:W-:-:S04]  /*3010*/  USEL UR4, UR4, URZ, UP0 ;  /* 0x000000ff04047287 */ /* 0x000fc80008000000 */
[----:B------:R-:W-:Y:S01]  /*3020*/  ULEA UR5, UR4, UR7, 0x3 ;  /* 0x0000000704057291 */ /* 0x000fe2000f8e18ff */
[----:B------:R-:W-:-:S04]  /*3030*/  LOP3.LUT R2, R2, UR6, RZ, 0x3c, !PT ;  /* 0x0000000602027c12 */ /* 0x000fc8000f8e3cff */
[----:B-1----:R-:W-:-:S04]  /*3040*/  SHF.L.U32 R3, R2, 0x1f, RZ ;  /* 0x0000001f02037819 */ /* 0x002fc800000006ff */
[----:B------:R-:W1:Y:S02]  /*3050*/  SYNCS.PHASECHK.TRANS64.TRYWAIT P0, [UR5], R3 ;  /* 0x00000003ff0075a7 */ /* 0x000e640008001105 */
[----:B-1----:R-:W-:Y:S05]  /*3060*/  @!P0 BRA `(.L_x_50) ;  /* 0x0000008800808947 */ /* 0x002fea0003800000 */
.L_x_170:
        /* <DEDUP_REMOVED lines=9> */
.L_x_172:
        /* <DEDUP_REMOVED lines=9> */
.L_x_174:
        /* <DEDUP_REMOVED lines=9> */
.L_x_176:
        /* <DEDUP_REMOVED lines=9> */
.L_x_178:
[----:B------:R-:W-:-:S04]  /*32b0*/  UIADD3 UR4, UPT, UPT, UR4, 0x1, URZ ;  /* 0x0000000104047890 */ /* 0x000fc8000fffe0ff */
[----:B------:R-:W-:-:S04]  /*32c0*/  UISETP.NE.AND UP0, UPT, UR4, 0x8, UPT ;  /* 0x000000080400788c */ /* 0x000fc8000bf05270 */
[----:B------:R-:W-:Y:S02]  /*32d0*/  USEL UR5, URZ, 0x1, UP0 ;  /* 0x00000001ff057887 */ /* 0x000fe40008000000 */
[----:B------:R-:W-:-:S04]  /*32e0*/  USEL UR4, UR4, URZ, UP0 ;  /* 0x000000ff04047287 */ /* 0x000fc80008000000 */
[----:B------:R-:W-:Y:S01]  /*32f0*/  ULEA UR4, UR4, UR7, 0x3 ;  /* 0x0000000704047291 */ /* 0x000fe2000f8e18ff */
[----:B------:R-:W-:-:S04]  /*3300*/  LOP3.LUT R2, R2, UR5, RZ, 0x3c, !PT ;  /* 0x0000000502027c12 */ /* 0x000fc8000f8e3cff */
[----:B------:R-:W-:Y:S01]  /*3310*/  SHF.L.U32 R2, R2, 0x1f, RZ ;  /* 0x0000001f02027819 */ /* 0x000fe200000006ff */
[----:B-1----:R-:W-:-:S07]  /*3320*/  IMAD.U32 R0, RZ, RZ, UR4 ;  /* 0x00000004ff007e24 */ /* 0x002fce000f8e00ff */
.L_x_55:
[----:B-1----:R1:W2:Y:S02]  /*3330*/  SYNCS.PHASECHK.TRANS64.TRYWAIT P0, [R0+URZ], R2 ;  /* 0x00000002000075a7 */ /* 0x0022a400080011ff */
[----:B--2---:R-:W-:Y:S05]  /*3340*/  @!P0 NANOSLEEP.SYNCS 0x989680 ;  /* 0x009896800000895d */ /* 0x004fea0003900000 */
[----:B------:R-:W2:Y:S02]  /*3350*/  @!P0 SYNCS.PHASECHK.TRANS64 P0, [R0+URZ], R2 ;  /* 0x00000002000085a7 */ /* 0x000ea400080010ff */
[----:B--2---:R-:W-:Y:S05]  /*3360*/  @P0 EXIT ;  /* 0x000000000000094d */ /* 0x004fea0003800000 */
[----:B------:R-:W-:Y:S05]  /*3370*/  BRA `(.L_x_55) ;  /* 0xfffffffc00ec7947 */ /* 0x000fea000383ffff */
.L_x_23:
[----:B------:R-:W-:-:S04]  /*3380*/  UISETP.NE.AND UP0, UPT, UR57, URZ, UPT ;  /* 0x000000ff3900728c */ /* 0x000fc8000bf05270 */
[----:B------:R-:W-:-:S09]  /*3390*/  UISETP.NE.OR UP0, UPT, UR19, 0x1, UP0 ;  /* 0x000000011300788c */ /* 0x000fd20008705670 */
[----:B------:R-:W-:Y:S05]  /*33a0*/  BRA.U UP0, `(.L_x_56) ;  /* 0x0000000500487547 */ /* 0x000fea000b800000 */
[----:B------:R-:W-:Y:S01]  /*33b0*/  ISETP.GE.U32.AND P2, PT, R0, 0x10, PT ;  /* 0x000000100000780c */ /* 0x000fe20003f46070 */
[----:B------:R-:W-:Y:S01]  /*33c0*/  IMAD.MOV.U32 R12, RZ, RZ, 0x1 ;  /* 0x00000001ff0c7424 */ /* 0x000fe200078e00ff */
[----:B------:R-:W-:Y:S02]  /*33d0*/  CS2R R10, SRZ ;  /* 0x00000000000a7805 */ /* 0x000fe4000001ff00 */
[----:B------:R-:W-:Y:S01]  /*33e0*/  CS2R R8, SRZ ;  /* 0x0000000000087805 */ /* 0x000fe2000001ff00 */
[----:B------:R-:W-:Y:S01]  /*33f0*/  UMOV UR6, 0x400 ;  /* 0x0000040000067882 */ /* 0x000fe20000000000 */
[----:B------:R-:W-:Y:S01]  /*3400*/  UMOV UR5, URZ ;  /* 0x000000ff00057c82 */ /* 0x000fe20008000000 */
[----:B------:R-:W-:-:S12]  /*3410*/  ULEA UR6, UR57, UR6, 0x18 ;  /* 0x0000000639067291 */ /* 0x000fd8000f8ec0ff */
.L_x_60:
[----:B------:R-:W-:Y:S02]  /*3420*/  LEA R2, R8, UR6, 0x3 ;  /* 0x0000000608027c11 */ /* 0x000fe4000f8e18ff */
[----:B------:R-:W-:-:S03]  /*3430*/  SHF.L.U32 R4, R9, 0x1f, RZ ;  /* 0x0000001f09047819 */ /* 0x000fc600000006ff */
[----:B------:R-:W-:Y:S01]  /*3440*/  VIADD R5, R2, 0x110 ;  /* 0x0000011002057836 */ /* 0x000fe20000000000 */
[----:B------:R-:W1:Y:S02]  /*3450*/  SYNCS.PHASECHK.TRANS64.TRYWAIT P0, [R2+URZ+0x100], R4 ;  /* 0x00010004020075a7 */ /* 0x000e6400080011ff */
[----:B-1----:R-:W-:Y:S05]  /*3460*/  @!P0 BRA `(.L_x_57) ;  /* 0x0000008400f88947 */ /* 0x002fea0003800000 */
.L_x_179:
[----:B------:R-:W-:Y:S01]  /*3470*/  ULEA UR4, UR5, UR6, 0x3 ;  /* 0x0000000605047291 */ /* 0x000fe2000f8e18ff */
[----:B-1----:R-:W-:Y:S01]  /*3480*/  PRMT R2, RZ, 0x654, R5 ;  /* 0x00000654ff027816 */ /* 0x002fe20000000005 */
[----:B------:R-:W-:Y:S01]  /*3490*/  @!P2 IMAD.MOV.U32 R4, RZ, RZ, 0x10 ;  /* 0x00000010ff04a424 */ /* 0x000fe200078e00ff */
[----:B------:R-:W-:Y:S01]  /*34a0*/  SHF.L.U32 R5, R12, 0x1f, RZ ;  /* 0x0000001f0c057819 */ /* 0x000fe200000006ff */
[----:B------:R-:W-:Y:S01]  /*34b0*/  UIADD3 UR7, UPT, UPT, UR4, 0xc0, URZ ;  /* 0x000000c004077890 */ /* 0x000fe2000fffe0ff */
[----:B------:R1:W-:Y:S05]  /*34c0*/  SYNCS.ARRIVE.TRANS64.RED.A1T0 RZ, [R2+URZ], RZ ;  /* 0x000000ff02ff79a7 */ /* 0x0003ea00081004ff */
[----:B------:R-:W-:Y:S01]  /*34d0*/  IMAD.U32 R6, RZ, RZ, UR7 ;  /* 0x00000007ff067e24 */ /* 0x000fe2000f8e00ff */
[----:B------:R-:W2:Y:S04]  /*34e0*/  SYNCS.PHASECHK.TRANS64.TRYWAIT P0, [UR4+0xd0], R5 ;  /* 0x0000d005ff0075a7 */ /* 0x000ea80008001104 */
[----:B------:R-:W-:Y:S01]  /*34f0*/  PRMT R6, R0, 0x654, R6 ;  /* 0x0000065400067816 */ /* 0x000fe20000000006 */
[----:B-12---:R-:W-:Y:S06]  /*3500*/  @!P0 BRA `(.L_x_58) ;  /* 0x0000008400e48947 */ /* 0x006fec0003800000 */
.L_x_181:
[----:B------:R-:W-:Y:S01]  /*3510*/  ULEA UR8, UR5, UR6, 0x4 ;  /* 0x0000000605087291 */ /* 0x000fe2000f8e20ff */
[----:B------:R-:W-:Y:S01]  /*3520*/  SEL R3, R6, R3, !P2 ;  /* 0x0000000306037207 */ /* 0x000fe20005000000 */
[----:B------:R-:W-:Y:S01]  /*3530*/  UIADD3 UR9, UPT, UPT, UR4, 0xc0, URZ ;  /* 0x000000c004097890 */ /* 0x000fe2000fffe0ff */
[----:B-1----:R-:W-:Y:S01]  /*3540*/  LEA R2, R11, UR6, 0x3 ;  /* 0x000000060b027c11 */ /* 0x002fe2000f8e18ff */
[----:B------:R-:W-:Y:S01]  /*3550*/  UIADD3 UR8, UPT, UPT, UR8, 0x130, URZ ;  /* 0x0000013008087890 */ /* 0x000fe2000fffe0ff */
[----:B------:R1:W-:Y:S01]  /*3560*/  @!P2 SYNCS.ARRIVE.TRANS64.RED RZ, [R3+URZ], R4 ;  /* 0x0000000403ffa9a7 */ /* 0x0003e200080004ff */
[----:B------:R-:W-:Y:S01]  /*3570*/  UIADD3 UR4, UPT, UPT, UR5, 0x1, URZ ;  /* 0x0000000105047890 */ /* 0x000fe2000fffe0ff */
[----:B------:R-:W-:-:S03]  /*3580*/  VIADD R8, R8, 0x1 ;  /* 0x0000000108087836 */ /* 0x000fc60000000000 */
[----:B------:R-:W-:Y:S02]  /*3590*/  UISETP.NE.AND UP0, UPT, UR4, 0x2, UPT ;  /* 0x000000020400788c */ /* 0x000fe4000bf05270 */
[----:B------:R-:W-:Y:S01]  /*35a0*/  ISETP.NE.AND P0, PT, R8, 0x2, PT ;  /* 0x000000020800780c */ /* 0x000fe20003f05270 */
[----:B------:R-:W-:Y:S06]  /*35b0*/  UGETNEXTWORKID.BROADCAST [UR8], [UR9] ;  /* 0x00000000080073ca */ /* 0x000fec0008000100 */
[----:B------:R-:W-:Y:S02]  /*35c0*/  USEL UR7, URZ, 0x1, UP0 ;  /* 0x00000001ff077887 */ /* 0x000fe40008000000 */
[----:B------:R-:W-:-:S04]  /*35d0*/  USEL UR5, UR4, URZ, UP0 ;  /* 0x000000ff04057287 */ /* 0x000fc80008000000 */
[----:B------:R-:W-:Y:S02]  /*35e0*/  LOP3.LUT R12, R12, UR7, RZ, 0x3c, !PT ;  /* 0x000000070c0c7c12 */ /* 0x000fe4000f8e3cff */
[----:B-1----:R-:W-:-:S04]  /*35f0*/  SHF.L.U32 R4, R10, 0x1f, RZ ;  /* 0x0000001f0a047819 */ /* 0x002fc800000006ff */
[----:B------:R-:W1:Y:S02]  /*3600*/  SYNCS.PHASECHK.TRANS64.TRYWAIT P1, [R2+URZ+0xc0], R4 ;  /* 0x0000c004020075a7 */ /* 0x000e6400080211ff */
[----:B-1----:R-:W-:Y:S05]  /*3610*/  @!P1 BRA `(.L_x_59) ;  /* 0x0000008400b89947 */ /* 0x002fea0003800000 */
.L_x_182:
[C---:B-1----:R-:W-:Y:S01]  /*3620*/  LEA R4, R11.reuse, UR6, 0x4 ;  /* 0x000000060b047c11 */ /* 0x042fe2000f8e20ff */
[----:B------:R-:W-:Y:S01]  /*3630*/  VIADD R2, R2, 0xd0 ;  /* 0x000000d002027836 */ /* 0x000fe20000000000 */
[----:B------:R-:W-:Y:S01]  /*3640*/  SEL R8, R8, RZ, P0 ;  /* 0x000000ff08087207 */ /* 0x000fe20000000000 */
[----:B------:R-:W-:-:S03]  /*3650*/  VIADD R11, R11, 0x1 ;  /* 0x000000010b0b7836 */ /* 0x000fc60000000000 */
[----:B------:R-:W1:Y:S01]  /*3660*/  LDS.128 R4, [R4+0x130] ;  /* 0x0001300004047984 */ /* 0x000e620000000c00 */
[----:B------:R-:W-:Y:S02]  /*3670*/  PRMT R2, RZ, 0x654, R2 ;  /* 0x00000654ff027816 */ /* 0x000fe40000000002 */
[C---:B------:R-:W-:Y:S01]  /*3680*/  ISETP.NE.AND P1, PT, R11.reuse, 0x2, PT ;  /* 0x000000020b00780c */ /* 0x040fe20003f25270 */
[----:B------:R-:W-:Y:S01]  /*3690*/  @!PT LDS RZ, [RZ] ;  /* 0x00000000fffff984 */ /* 0x000fe20000000800 */
[----:B------:R-:W-:Y:S01]  /*36a0*/  @!PT LDS RZ, [RZ] ;  /* 0x00000000fffff984 */ /* 0x000fe20000000800 */
[----:B------:R-:W-:Y:S01]  /*36b0*/  @!PT LDS RZ, [RZ] ;  /* 0x00000000fffff984 */ /* 0x000fe20000000800 */
[----:B------:R-:W-:Y:S01]  /*36c0*/  @!PT LDS RZ, [RZ] ;  /* 0x00000000fffff984 */ /* 0x000fe20000000800 */
[----:B------:R2:W-:Y:S06]  /*36d0*/  MEMBAR.ALL.CTA ;  /* 0x0000000000007992 */ /* 0x0005ec0000008000 */
[----:B--2---:R-:W2:Y:S01]  /*36e0*/  FENCE.VIEW.ASYNC.S ;  /* 0x00000000000073c6 */ /* 0x004ea20000000000 */
[----:B------:R-:W-:Y:S01]  /*36f0*/  SEL R11, R11, RZ, P1 ;  /* 0x000000ff0b0b7207 */ /* 0x000fe20000800000 */
[----:B--2---:R2:W-:Y:S01]  /*3700*/  SYNCS.ARRIVE.TRANS64.RED.A1T0 RZ, [R2+URZ], RZ ;  /* 0x000000ff02ff79a7 */ /* 0x0045e200081004ff */
[----:B-1----:R-:W-:-:S02]  /*3710*/  LOP3.LUT P3, RZ, R6, 0x1, RZ, 0xc0, !PT ;  /* 0x0000000106ff7812 */ /* 0x002fc4000786c0ff */
[----:B------:R-:W-:-:S04]  /*3720*/  SEL R4, RZ, 0x1, P1 ;  /* 0x00000001ff047807 */ /* 0x000fc80000800000 */
[----:B------:R-:W-:Y:S02]  /*3730*/  LOP3.LUT R10, R10, R4, RZ, 0x3c, !PT ;  /* 0x000000040a0a7212 */ /* 0x000fe400078e3cff */
[----:B--2---:R-:W-:-:S04]  /*3740*/  SEL R2, RZ, 0x1, P0 ;  /* 0x00000001ff027807 */ /* 0x004fc80000000000 */
[----:B------:R-:W-:Y:S01]  /*3750*/  LOP3.LUT R9, R9, R2, RZ, 0x3c, !PT ;  /* 0x0000000209097212 */ /* 0x000fe200078e3cff */
[----:B------:R-:W-:Y:S06]  /*3760*/  @P3 BRA `(.L_x_60) ;  /* 0xfffffffc002c3947 */ /* 0x000fec000383ffff */
[----:B------:R-:W-:Y:S01]  /*3770*/  ULEA UR4, UR5, UR6, 0x3 ;  /* 0x0000000605047291 */ /* 0x000fe2000f8e18ff */
[----:B------:R-:W-:-:S08]  /*3780*/  SHF.L.U32 R2, R12, 0x1f, RZ ;  /* 0x0000001f0c027819 */ /* 0x000fd000000006ff */
[----:B------:R-:W1:Y:S02]  /*3790*/  SYNCS.PHASECHK.TRANS64 P0, [UR4+0xd0], R2 ;  /* 0x0000d002ff0075a7 */ /* 0x000e640008001004 */
[----:B-1----:R-:W-:Y:S05]  /*37a0*/  @P0 BRA `(.L_x_61) ;  /* 0x0000000000080947 */ /* 0x002fea0003800000 */
[----:B------:R-:W1:Y:S02]  /*37b0*/  SYNCS.PHASECHK.TRANS64.TRYWAIT P0, [UR4+0xd0], R2 ;  /* 0x0000d002ff0075a7 */ /* 0x000e640008001104 */
[----:B-1----:R-:W-:Y:S05]  /*37c0*/  @!P0 BRA `(.L_x_62) ;  /* 0x0000008400608947 */ /* 0x002fea0003800000 */
.L_x_61:
[----:B------:R-:W-:-:S04]  /*37d0*/  UIADD3 UR7, UPT, UPT, UR5, 0x1, URZ ;  /* 0x0000000105077890 */ /* 0x000fc8000fffe0ff */
[----:B------:R-:W-:-:S04]  /*37e0*/  UISETP.NE.AND UP0, UPT, UR7, 0x2, UPT ;  /* 0x000000020700788c */ /* 0x000fc8000bf05270 */
[----:B------:R-:W-:Y:S02]  /*37f0*/  USEL UR8, URZ, 0x1, UP0 ;  /* 0x00000001ff087887 */ /* 0x000fe40008000000 */
[----:B------:R-:W-:-:S04]  /*3800*/  USEL UR7, UR7, URZ, UP0 ;  /* 0x000000ff07077287 */ /* 0x000fc80008000000 */
[----:B------:R-:W-:Y:S01]  /*3810*/  ULEA UR7, UR7, UR6, 0x3 ;  /* 0x0000000607077291 */ /* 0x000fe2000f8e18ff */
[----:B-1----:R-:W-:-:S04]  /*3820*/  LOP3.LUT R2, R12, UR8, RZ, 0x3c, !PT ;  /* 0x000000080c027c12 */ /* 0x002fc8000f8e3cff */
[----:B------:R-:W-:-:S04]  /*3830*/  SHF.L.U32 R0, R2, 0x1f, RZ ;  /* 0x0000001f02007819 */ /* 0x000fc800000006ff */
[----:B------:R-:W1:Y:S02]  /*3840*/  SYNCS.PHASECHK.TRANS64 P0, [UR7+0xd0], R0 ;  /* 0x0000d000ff0075a7 */ /* 0x000e640008001007 */
[----:B-1----:R-:W-:Y:S05]  /*3850*/  @P0 EXIT ;  /* 0x000000000000094d */ /* 0x002fea0003800000 */
[----:B------:R-:W-:Y:S02]  /*3860*/  SHF.L.U32 R2, R2, 0x1f, RZ ;  /* 0x0000001f02027819 */ /* 0x000fe400000006ff */
[----:B------:R-:W-:-:S07]  /*3870*/  MOV R0, UR7 ;  /* 0x0000000700007c02 */ /* 0x000fce0008000f00 */
.L_x_63:
[----:B-1----:R1:W2:Y:S02]  /*3880*/  SYNCS.PHASECHK.TRANS64.TRYWAIT P0, [R0+URZ+0xd0], R2 ;  /* 0x0000d002000075a7 */ /* 0x0022a400080011ff */
[----:B--2---:R-:W-:Y:S05]  /*3890*/  @!P0 NANOSLEEP.SYNCS 0x989680 ;  /* 0x009896800000895d */ /* 0x004fea0003900000 */
[----:B------:R-:W2:Y:S02]  /*38a0*/  @!P0 SYNCS.PHASECHK.TRANS64 P0, [R0+URZ+0xd0], R2 ;  /* 0x0000d002000085a7 */ /* 0x000ea400080010ff */
[----:B--2---:R-:W-:Y:S05]  /*38b0*/  @P0 EXIT ;  /* 0x000000000000094d */ /* 0x004fea0003800000 */
[----:B------:R-:W-:Y:S05]  /*38c0*/  BRA `(.L_x_63) ;  /* 0xfffffffc00ec7947 */ /* 0x000fea000383ffff */
.L_x_56:
[----:B------:R-:W-:Y:S05]  /*38d0*/  BRA.U UP4, `(.L_x_64) ;  /* 0x0000001504ac7547 */ /* 0x000fea000b800000 */
[----:B------:R-:W-:Y:S01]  /*38e0*/  UMOV UR5, 0x40 ;  /* 0x0000004000057882 */ /* 0x000fe20000000000 */
[----:B------:R-:W-:Y:S01]  /*38f0*/  NOP ;  /* 0x0000000000007918 */ /* 0x000fe20000000000 */
[----:B------:R-:W-:Y:S01]  /*3900*/  ULEA UR5, UR57, UR5, 0x18 ;  /* 0x0000000539057291 */ /* 0x000fe2000f8ec0ff */
[----:B------:R-:W-:Y:S02]  /*3910*/  UMOV UR6, 0x400 ;  /* 0x0000040000067882 */ /* 0x000fe40000000000 */
[----:B------:R-:W-:-:S06]  /*3920*/  ULEA UR6, UR57, UR6, 0x18 ;  /* 0x0000000639067291 */ /* 0x000fcc000f8ec0ff */
[----:B------:R-:W1:Y:S02]  /*3930*/  LDS.U8 R0, [UR5+0x1c] ;  /* 0x00001c05ff007984 */ /* 0x000e640008000000 */
[----:B-1----:R-:W-:-:S13]  /*3940*/  ISETP.NE.AND P0, PT, R0, RZ, PT ;  /* 0x000000ff0000720c */ /* 0x002fda0003f05270 */
[----:B------:R-:W-:Y:S05]  /*3950*/  @P0 BRA `(.L_x_65) ;  /* 0x0000000000580947 */ /* 0x000fea0003800000 */
[----:B------:R-:W-:-:S13]  /*3960*/  ELECT P0, URZ, PT ;  /* 0x0000000000ff782f */ /* 0x000fda0003800000 */
[----:B------:R-:W-:Y:S05]  /*3970*/  @!P0 BRA `(.L_x_66) ;  /* 0x0000000000608947 */ /* 0x000fea0003800000 */
[----:B------:R-:W-:Y:S01]  /*3980*/  UMOV UR4, 0x10 ;  /* 0x0000001000047882 */ /* 0x000fe20000000000 */
[----:B------:R-:W-:Y:S01]  /*3990*/  HFMA2 R0, -RZ, RZ, 0, 5.9604644775390625e-08 ;  /* 0x00000001ff007431 */ /* 0x000fe200000001ff */
[----:B------:R-:W-:-:S03]  /*39a0*/  MOV R3, 0xffff ;  /* 0x0000ffff00037802 */ /* 0x000fc60000000f00 */
[----:B------:R-:W-:Y:S04]  /*39b0*/  DEPBAR.LE SB1, 0x36 ;  /* 0x00009d800000791a */ /* 0x000fe80000000000 */
[----:B------:R-:W1:Y:S02]  /*39c0*/  UTCATOMSWS.FIND_AND_SET.ALIGN UP0, UR4, UR4 ;  /* 0x00000004000475e3 */ /* 0x000e640008000800 */
[----:B-1----:R-:W-:Y:S01]  /*39d0*/  MOV R4, UR4 ;  /* 0x0000000400047c02 */ /* 0x002fe20008000f00 */
[----:B------:R-:W-:Y:S06]  /*39e0*/  BRA.U UP0, `(.L_x_67) ;  /* 0x0000000100187547 */ /* 0x000fec000b800000 */
.L_x_68:
[----:B------:R-:W-:Y:S05]  /*39f0*/  NANOSLEEP 0x64 ;  /* 0x000000640000795d */ /* 0x000fea0003800000 */
[----:B------:R-:W-:-:S05]  /*3a00*/  UMOV UR4, 0x10 ;  /* 0x0000001000047882 */ /* 0x000fca0000000000 */
[----:B------:R-:W-:Y:S04]  /*3a10*/  DEPBAR.LE SB1, 0x36 ;  /* 0x00009d800000791a */ /* 0x000fe80000000000 */
[----:B------:R-:W1:Y:S02]  /*3a20*/  UTCATOMSWS.FIND_AND_SET.ALIGN UP0, UR4, UR4 ;  /* 0x00000004000475e3 */ /* 0x000e640008000800 */
[----:B-1----:R-:W-:Y:S01]  /*3a30*/  MOV R4, UR4 ;  /* 0x0000000400047c02 */ /* 0x002fe20008000f00 */
[----:B------:R-:W-:Y:S05]  /*3a40*/  BRA.U !UP0, `(.L_x_68) ;  /* 0xfffffffd08e87547 */ /* 0x000fea000b83ffff */
.L_x_67:
[-C--:B------:R-:W-:Y:S02]  /*3a50*/  SHF.L.U32 R3, R3, R4.reuse, RZ ;  /* 0x0000000403037219 */ /* 0x080fe400000006ff */
[----:B------:R-:W-:Y:S01]  /*3a60*/  SHF.L.U32 R0, R0, R4, RZ ;  /* 0x0000000400007219 */ /* 0x000fe200000006ff */
[----:B------:R-:W-:Y:S02]  /*3a70*/  IMAD.SHL.U32 R4, R4, 0x20, RZ ;  /* 0x0000002004047824 */ /* 0x000fe400078e00ff */
[----:B------:R1:W-:Y:S04]  /*3a80*/  ATOMS.OR RZ, [UR5+0x14], R3 ;  /* 0x00001403ffff798c */ /* 0x0003e8000b000005 */
[----:B------:R1:W-:Y:S04]  /*3a90*/  ATOMS.OR RZ, [UR5+0x18], R0 ;  /* 0x00001800ffff798c */ /* 0x0003e8000b000005 */
[----:B------:R1:W-:Y:S01]  /*3aa0*/  STS [UR6+0x150], R4 ;  /* 0x00015004ff007988 */ /* 0x0003e20008000806 */
[----:B------:R-:W-:Y:S05]  /*3ab0*/  BRA `(.L_x_66) ;  /* 0x0000000000107947 */ /* 0x000fea0003800000 */
.L_x_65:
[----:B------:R-:W-:Y:S02]  /*3ac0*/  MOV R0, 0xffffffff ;  /* 0xffffffff00007802 */ /* 0x000fe40000000f00 */
[----:B------:R-:W-:-:S03]  /*3ad0*/  MOV R4, 0x3b00 ;  /* 0x00003b0000047802 */ /* 0x000fc60000000f00 */
[----:B------:R1:W-:Y:S04]  /*3ae0*/  STS [UR6+0x150], R0 ;  /* 0x00015000ff007988 */ /* 0x0003e80008000806 */
[----:B-1---5:R-:W-:Y:S05]  /*3af0*/  CALL.REL.NOINC `($__internal_1_$__cuda_sm10x_tcgen05_guardrail_trap_phase_invalid_during_alloc) ;  /* 0x0000008800607944 */ /* 0x022fea0003c00000 */
.L_x_66:
[----:B------:R-:W-:Y:S05]  /*3b00*/  WARPSYNC.ALL ;  /* 0x0000000000007948 */ /* 0x000fea0003800000 */
[----:B------:R-:W2:Y:S01]  /*3b10*/  S2UR UR35, SR_CgaCtaId ;  /* 0x00000000002379c3 */ /* 0x000ea20000008800 */
[----:B------:R-:W-:Y:S01]  /*3b20*/  UMOV UR4, 0x400 ;  /* 0x0000040000047882 */ /* 0x000fe20000000000 */
[----:B------:R-:W-:-:S06]  /*3b30*/  NOP ;  /* 0x0000000000007918 */ /* 0x000fcc0000000000 */
[----:B------:R-:W-:Y:S06]  /*3b40*/  BAR.ARV 0x6, 0xa0 ;  /* 0x0182800000007b1d */ /* 0x000fec0000002000 */
[----:B------:R-:W3:Y:S01]  /*3b50*/  LDCU UR11, c[0x0][0x38c] ;  /* 0x00007180ff0b77ac */ /* 0x000ee20008000800 */
[----:B------:R-:W-:Y:S01]  /*3b60*/  LOP3.LUT R2, R2, 0xffff, RZ, 0xc0, !PT ;  /* 0x0000ffff02027812 */ /* 0x000fe200078ec0ff */
[----:B------:R-:W-:Y:S01]  /*3b70*/  IMAD.MOV.U32 R10, RZ, RZ, 0x1 ;  /* 0x00000001ff0a7424 */ /* 0x000fe200078e00ff */
[----:B------:R-:W-:Y:S01]  /*3b80*/  CS2R R8, SRZ ;  /* 0x0000000000087805 */ /* 0x000fe2000001ff00 */
[----:B-1----:R-:W-:Y:S01]  /*3b90*/  IMAD.MOV.U32 R3, RZ, RZ, RZ ;  /* 0x000000ffff037224 */ /* 0x002fe200078e00ff */
[----:B------:R-:W-:Y:S01]  /*3ba0*/  R2UR UR43, R2 ;  /* 0x00000000022b72ca */ /* 0x000fe200000e0000 */
[----:B------:R-:W1:Y:S01]  /*3bb0*/  LDCU UR63, c[0x0][0x370] ;  /* 0x00006e00ff3f77ac */ /* 0x000e620008000800 */
[----:B--2---:R-:W-:-:S02]  /*3bc0*/  ULEA UR35, UR35, UR4, 0x18 ;  /* 0x0000000423237291 */ /* 0x004fc4000f8ec0ff */
[----:B------:R-:W-:Y:S02]  /*3bd0*/  UISETP.GE.AND UP5, UPT, UR42, 0x1, UPT ;  /* 0x000000012a00788c */ /* 0x000fe4000bfa6270 */
[----:B------:R-:W-:Y:S02]  /*3be0*/  UIADD3 UR6, UPT, UPT, UR35, 0x3300, URZ ;  /* 0x0000330023067890 */ /* 0x000fe4000fffe0ff */
[----:B------:R-:W-:Y:S02]  /*3bf0*/  UIADD3 UR5, UPT, UPT, UR35, 0x23300, URZ ;  /* 0x0002330023057890 */ /* 0x000fe4000fffe0ff */
[----:B---3--:R-:W-:Y:S01]  /*3c00*/  UIADD3 UR11, UPT, UPT, UR11, 0xff, URZ ;  /* 0x000000ff0b0b7890 */ /* 0x008fe2000fffe0ff */
[----:B------:R-:W2:Y:S01]  /*3c10*/  LDS R0, [UR35+0x150] ;  /* 0x00015023ff007984 */ /* 0x000ea20008000800 */
[----:B------:R-:W-:Y:S02]  /*3c20*/  UIADD3 UR4, UPT, UPT, UR35, 0x33300, URZ ;  /* 0x0003330023047890 */ /* 0x000fe4000fffe0ff */
[----:B------:R-:W-:-:S02]  /*3c30*/  UIADD3 UR7, UPT, UPT, UR35, 0x35300, URZ ;  /* 0x0003530023077890 */ /* 0x000fc4000fffe0ff */
[----:B------:R-:W-:Y:S02]  /*3c40*/  USHF.R.S32.HI UR9, URZ, 0x1f, UR11 ;  /* 0x0000001fff097899 */ /* 0x000fe4000801140b */
[----:B------:R-:W-:Y:S02]  /*3c50*/  USHF.R.U32.HI UR10, URZ, 0x4, UR6 ;  /* 0x00000004ff0a7899 */ /* 0x000fe40008011606 */
[----:B------:R-:W-:Y:S02]  /*3c60*/  USHF.R.U32.HI UR8, URZ, 0x4, UR5 ;  /* 0x00000004ff087899 */ /* 0x000fe40008011605 */
[----:B------:R-:W-:Y:S02]  /*3c70*/  USHF.R.U32.HI UR6, URZ, 0x4, UR4 ;  /* 0x00000004ff067899 */ /* 0x000fe40008011604 */
[----:B------:R-:W-:Y:S02]  /*3c80*/  USHF.R.U32.HI UR5, URZ, 0x4, UR7 ;  /* 0x00000004ff057899 */ /* 0x000fe40008011607 */
[----:B------:R-:W-:-:S02]  /*3c90*/  ULEA.HI UR4, UR9, UR11, URZ, 0x8 ;  /* 0x0000000b09047291 */ /* 0x000fc4000f8f40ff */
[----:B------:R-:W-:Y:S02]  /*3ca0*/  ULOP3.LUT UR6, UR6, 0x3fff, URZ, 0xc0, !UPT ;  /* 0x00003fff06067892 */ /* 0x000fe4000f8ec0ff */
[----:B------:R-:W-:Y:S02]  /*3cb0*/  ULOP3.LUT UR5, UR5, 0x3fff, URZ, 0xc0, !UPT ;  /* 0x00003fff05057892 */ /* 0x000fe4000f8ec0ff */
[----:B------:R-:W-:Y:S02]  /*3cc0*/  USHF.R.S32.HI UR64, URZ, 0x8, UR4 ;  /* 0x00000008ff407899 */ /* 0x000fe40008011404 */
[----:B------:R-:W-:Y:S02]  /*3cd0*/  ULOP3.LUT UR56, UR6, 0x10000, URZ, 0xfc, !UPT ;  /* 0x0001000006387892 */ /* 0x000fe4000f8efcff */
[----:B------:R-:W-:Y:S02]  /*3ce0*/  ULOP3.LUT UR57, UR5, 0x10000, URZ, 0xfc, !UPT ;  /* 0x0001000005397892 */ /* 0x000fe4000f8efcff */
[----:B------:R-:W-:-:S02]  /*3cf0*/  UISETP.LT.AND UP0, UPT, UR64, 0x1, UPT ;  /* 0x000000014000788c */ /* 0x000fc4000bf01270 */
[----:B------:R-:W-:Y:S02]  /*3d00*/  ULOP3.LUT UR10, UR10, 0x3fff, URZ, 0xc0, !UPT ;  /* 0x00003fff0a0a7892 */ /* 0x000fe4000f8ec0ff */
[----:B------:R-:W-:Y:S02]  /*3d10*/  ULOP3.LUT UR8, UR8, 0x3fff, URZ, 0xc0, !UPT ;  /* 0x00003fff08087892 */ /* 0x000fe4000f8ec0ff */
[----:B------:R-:W-:Y:S01]  /*3d20*/  USEL UR69, UR64, 0x1, !UP0 ;  /* 0x0000000140457887 */ /* 0x000fe2000c000000 */
[----:B------:R-:W3:Y:S01]  /*3d30*/  LDCU UR62, c[0x0][0x374] ;  /* 0x00006e80ff3e77ac */ /* 0x000ee20008000800 */
[----:B------:R-:W-:Y:S01]  /*3d40*/  ULOP3.LUT UR54, UR10, 0x10000, URZ, 0xfc, !UPT ;  /* 0x000100000a367892 */ /* 0x000fe2000f8efcff */
[----:B--2---:R-:W-:Y:S01]  /*3d50*/  R2UR UR30, R0 ;  /* 0x00000000001e72ca */ /* 0x004fe200000e0000 */
[----:B------:R-:W-:Y:S02]  /*3d60*/  ULOP3.LUT UR55, UR8, 0x10000, URZ, 0xfc, !UPT ;  /* 0x0001000008377892 */ /* 0x000fe4000f8efcff */
[----:B------:R-:W-:-:S02]  /*3d70*/  UIADD3 UR69, UPT, UPT, -UR69, URZ, URZ ;  /* 0x000000ff45457290 */ /* 0x000fc4000fffe1ff */
[----:B------:R-:W-:Y:S01]  /*3d80*/  UISETP.NE.AND UP4, UPT, UR42, 0x1, UPT ;  /* 0x000000012a00788c */ /* 0x000fe2000bf85270 */
[----:B------:R-:W-:Y:S01]  /*3d90*/  UMOV UR61, URZ ;  /* 0x000000ff003d7c82 */ /* 0x000fe20008000000 */
[----:B------:R-:W-:-:S06]  /*3da0*/  UMOV UR33, URZ ;  /* 0x000000ff00217c82 */ /* 0x000fcc0008000000 */
[----:B------:R-:W-:Y:S02]  /*3db0*/  UIADD3 UR46, UPT, UPT, UR30, 0x80, URZ ;  /* 0x000000801e2e7890 */ /* 0x000fe4000fffe0ff */
[----:B------:R-:W-:Y:S02]  /*3dc0*/  UIADD3 UR52, UPT, UPT, UR30, 0x84, URZ ;  /* 0x000000841e347890 */ /* 0x000fe4000fffe0ff */
[----:B------:R-:W-:Y:S02]  /*3dd0*/  UIADD3 UR50, UPT, UPT, UR30, -0x7fffff80, URZ ;  /* 0x800000801e327890 */ /* 0x000fe4000fffe0ff */
[----:B------:R-:W-:Y:S02]  /*3de0*/  UIADD3 UR48, UPT, UPT, UR30, -0x7fffff7c, URZ ;  /* 0x800000841e307890 */ /* 0x000fe4000fffe0ff */
[----:B------:R-:W-:Y:S02]  /*3df0*/  USHF.R.U32.HI UR4, URZ, 0x11, UR46 ;  /* 0x00000011ff047899 */ /* 0x000fe4000801162e */
[----:B------:R-:W-:-:S02]  /*3e00*/  USHF.R.U32.HI UR7, URZ, 0x11, UR50 ;  /* 0x00000011ff077899 */ /* 0x000fc40008011632 */
[----:B------:R-:W-:Y:S02]  /*3e10*/  USHF.R.U32.HI UR6, URZ, 0x11, UR52 ;  /* 0x00000011ff067899 */ /* 0x000fe40008011634 */
[----:B------:R-:W-:Y:S02]  /*3e20*/  USHF.R.U32.HI UR5, URZ, 0x11, UR48 ;  /* 0x00000011ff057899 */ /* 0x000fe40008011630 */
[----:B------:R-:W-:Y:S02]  /*3e30*/  ULOP3.LUT UR4, UR4, 0x6000, URZ, 0xc0, !UPT ;  /* 0x0000600004047892 */ /* 0x000fe4000f8ec0ff */
[----:B------:R-:W-:Y:S02]  /*3e40*/  ULOP3.LUT UR7, UR7, 0x6000, URZ, 0xc0, !UPT ;  /* 0x0000600007077892 */ /* 0x000fe4000f8ec0ff */
[----:B------:R-:W-:Y:S02]  /*3e50*/  ULOP3.LUT UR6, UR6, 0x6000, URZ, 0xc0, !UPT ;  /* 0x0000600006067892 */ /* 0x000fe4000f8ec0ff */
[----:B------:R-:W-:-:S02]  /*3e60*/  ULOP3.LUT UR5, UR5, 0x6000, URZ, 0xc0, !UPT ;  /* 0x0000600005057892 */ /* 0x000fc4000f8ec0ff */
[----:B------:R-:W-:Y:S02]  /*3e70*/  UIADD3 UR70, UPT, UPT, UR30, 0x88, URZ ;  /* 0x000000881e467890 */ /* 0x000fe4000fffe0ff */
[----:B------:R-:W-:Y:S02]  /*3e80*/  ULOP3.LUT UR68, UR4, 0x890, URZ, 0xfc, !UPT ;  /* 0x0000089004447892 */ /* 0x000fe4000f8efcff */
[----:B------:R-:W-:Y:S02]  /*3e90*/  ULOP3.LUT UR67, UR7, 0x890, URZ, 0xfc, !UPT ;  /* 0x0000089007437892 */ /* 0x000fe4000f8efcff */
[----:B------:R-:W-:Y:S02]  /*3ea0*/  ULOP3.LUT UR66, UR6, 0x890, URZ, 0xfc, !UPT ;  /* 0x0000089006427892 */ /* 0x000fe4000f8efcff */
[----:B-1-3--:R-:W-:-:S12]  /*3eb0*/  ULOP3.LUT UR65, UR5, 0x890, URZ, 0xfc, !UPT ;  /* 0x0000089005417892 */ /* 0x00afd8000f8efcff */
.L_x_77:
[C---:B------:R-:W-:Y:S02]  /*3ec0*/  LEA R2, R9.reuse, UR35, 0x3 ;  /* 0x0000002309027c11 */ /* 0x040fe4000f8e18ff */
[----:B------:R-:W-:Y:S02]  /*3ed0*/  SHF.L.U32 R0, R8, 0x1f, RZ ;  /* 0x0000001f08007819 */ /* 0x000fe400000006ff */
[----:B------:R-:W-:Y:S02]  /*3ee0*/  LEA R4, R9, UR35, 0x4 ;  /* 0x0000002309047c11 */ /* 0x000fe4000f8e20ff */
[----:B-1----:R-:W1:Y:S02]  /*3ef0*/  SYNCS.PHASECHK.TRANS64.TRYWAIT P0, [R2+URZ+0xc0], R0 ;  /* 0x0000c000020075a7 */ /* 0x002e6400080011ff */
[----:B-1-3--:R-:W-:Y:S05]  /*3f00*/  @!P0 BRA `(.L_x_69) ;  /* 0x0000007c00a88947 */ /* 0x00afea0003800000 */
.L_x_184:
[----:B------:R-:W2:Y:S01]  /*3f10*/  LDS.128 R4, [R4+0x130] ;  /* 0x0001300004047984 */ /* 0x000ea20000000c00 */
[----:B------:R-:W-:Y:S01]  /*3f20*/  @!PT LDS RZ, [RZ] ;  /* 0x00000000fffff984 */ /* 0x000fe20000000800 */
[----:B------:R-:W-:Y:S01]  /*3f30*/  @!PT LDS RZ, [RZ] ;  /* 0x00000000fffff984 */ /* 0x000fe20000000800 */
[----:B------:R-:W-:Y:S01]  /*3f40*/  @!PT LDS RZ, [RZ] ;  /* 0x00000000fffff984 */ /* 0x000fe20000000800 */
[----:B------:R-:W-:Y:S01]  /*3f50*/  @!PT LDS RZ, [RZ] ;  /* 0x00000000fffff984 */ /* 0x000fe20000000800 */
[----:B------:R3:W-:Y:S06]  /*3f60*/  MEMBAR.ALL.CTA ;  /* 0x0000000000007992 */ /* 0x0007ec0000008000 */
[----:B---3--:R-:W3:Y:S01]  /*3f70*/  FENCE.VIEW.ASYNC.S ;  /* 0x00000000000073c6 */ /* 0x008ee20000000000 */
[----:B--2---:R-:W-:-:S13]  /*3f80*/  LOP3.LUT P0, RZ, R6, 0x1, RZ, 0xc0, !PT ;  /* 0x0000000106ff7812 */ /* 0x004fda000780c0ff */
[----:B---3--:R-:W-:Y:S01]  /*3f90*/  VOTEU.ANY UP3, P0 ;  /* 0x0000000000ff7886 */ /* 0x008fe20000060100 */
[----:B------:R-:W-:-:S13]  /*3fa0*/  PLOP3.LUT P0, PT, PT, PT, UP3, 0x80, 0x8 ;  /* 0x000000000008781c */ /* 0x000fda0003f0f038 */
[----:B-1----:R-:W-:Y:S02]  /*3fb0*/  @P0 MOV R0, R4 ;  /* 0x0000000400000202 */ /* 0x002fe40000000f00 */
[----:B------:R-:W-:Y:S02]  /*3fc0*/  @P0 LOP3.LUT R4, R5, 0xffff, RZ, 0xc0, !PT ;  /* 0x0000ffff05040812 */ /* 0x000fe400078ec0ff */
[----:B------:R-:W-:Y:S01]  /*3fd0*/  @P0 R2UR UR5, R0 ;  /* 0x00000000000502ca */ /* 0x000fe200000e0000 */
[----:B------:R-:W-:Y:S01]  /*3fe0*/  VIADD R0, R2, 0xd0 ;  /* 0x000000d002007836 */ /* 0x000fe20000000000 */
[----:B------:R-:W-:-:S04]  /*3ff0*/  @P0 R2UR UR4, R4 ;  /* 0x00000000040402ca */ /* 0x000fc800000e0000 */
[----:B------:R-:W-:-:S04]  /*4000*/  PRMT R0, RZ, 0x654, R0 ;  /* 0x00000654ff007816 */ /* 0x000fc80000000000 */
[----:B------:R1:W-:Y:S03]  /*4010*/  SYNCS.ARRIVE.TRANS64.RED.A1T0 RZ, [R0+URZ], RZ ;  /* 0x000000ff00ff79a7 */ /* 0x0003e600081004ff */
[----:B------:R-:W-:Y:S02]  /*4020*/  @UP3 UMOV UR60, UR5 ;  /* 0x00000005003c3c82 */ /* 0x000fe40008000000 */
[----:B------:R-:W-:Y:S01]  /*4030*/  @UP3 UMOV UR58, UR4 ;  /* 0x00000004003a3c82 */ /* 0x000fe20008000000 */
[----:B------:R-:W-:Y:S05]  /*4040*/  BRA.U !UP5, `(.L_x_70) ;  /* 0x000000010dd07547 */ /* 0x000fea000b800000 */
[----:B------:R-:W2:Y:S01]  /*4050*/  LDCU.128 UR12, c[0x0][0xf10] ;  /* 0x0001e200ff0c77ac */ /* 0x000ea20008000c00 */
[----:B------:R-:W3:Y:S01]  /*4060*/  LDCU UR22, c[0x0][0xf20] ;  /* 0x0001e400ff1677ac */ /* 0x000ee20008000800 */
[----:B------:R-:W4:Y:S01]  /*4070*/  LDCU UR20, c[0x0][0xf0c] ;  /* 0x0001e180ff1477ac */ /* 0x000f220008000800 */
[----:B------:R-:W1:Y:S01]  /*4080*/  LDCU.64 UR8, c[0x0][0xf28] ;  /* 0x0001e500ff0877ac */ /* 0x000e620008000a00 */
[----:B--2---:R-:W-:Y:S02]  /*4090*/  UIMAD.WIDE.U32 UR6, UR62, UR15, URZ ;  /* 0x0000000f3e0672a5 */ /* 0x004fe4000f8e00ff */
[----:B------:R-:W-:Y:S02]  /*40a0*/  UIMAD.WIDE.U32 UR4, UR63, UR12, URZ ;  /* 0x0000000c3f0472a5 */ /* 0x000fe4000f8e00ff */
[----:B------:R-:W-:Y:S02]  /*40b0*/  UISETP.NE.AND UP0, UPT, UR14, 0x1, UPT ;  /* 0x000000010e00788c */ /* 0x000fe4000bf05270 */
[----:B------:R-:W-:Y:S01]  /*40c0*/  UIMAD.WIDE.U32 UR18, UR58, UR15, URZ ;  /* 0x0000000f3a1272a5 */ /* 0x000fe2000f8e00ff */
[----:B------:R-:W-:-:S02]  /*40d0*/  UMOV UR6, UR7 ;  /* 0x0000000700067c82 */ /* 0x000fc40008000000 */
[----:B------:R-:W-:Y:S01]  /*40e0*/  UMOV UR4, UR5 ;  /* 0x0000000500047c82 */ /* 0x000fe20008000000 */
[----:B---3--:R-:W-:Y:S02]  /*40f0*/  USHF.R.U32.HI UR6, URZ, UR22, UR6 ;  /* 0x00000016ff067299 */ /* 0x008fe40008011606 */
[----:B----4-:R-:W-:Y:S02]  /*4100*/  UISETP.NE.AND UP1, UPT, UR20, 0x1, UPT ;  /* 0x000000011400788c */ /* 0x010fe4000bf25270 */
[----:B------:R-:W-:Y:S02]  /*4110*/  USHF.R.U32.HI UR4, URZ, UR13, UR4 ;  /* 0x0000000dff047299 */ /* 0x000fe40008011604 */
[----:B------:R-:W-:Y:S02]  /*4120*/  USEL UR5, UR62, UR6, !UP0 ;  /* 0x000000063e057287 */ /* 0x000fe4000c000000 */
[----:B------:R-:W-:Y:S02]  /*4130*/  USEL UR6, UR63, UR4, !UP1 ;  /* 0x000000043f067287 */ /* 0x000fe4000c800000 */
[----:B-1----:R-:W-:Y:S01]  /*4140*/  UIMAD.WIDE.U32 UR10, UR5, UR8, URZ ;  /* 0x00000008050a72a5 */ /* 0x002fe2000f8e00ff */
[----:B------:R-:W-:Y:S01]  /*4150*/  UMOV UR4, UR19 ;  /* 0x0000001300047c82 */ /* 0x000fe20008000000 */
[----:B------:R-:W-:-:S02]  /*4160*/  UIMAD.WIDE.U32 UR16, UR60, UR12, URZ ;  /* 0x0000000c3c1072a5 */ /* 0x000fc4000f8e00ff */
        /* <DEDUP_REMOVED lines=34> */
.L_x_70:
[----:B------:R-:W2:Y:S02]  /*4390*/  LDCU UR4, c[0x0][0xf30] ;  /* 0x0001e600ff0477ac */ /* 0x000ea40008000800 */
[----:B--2---:R-:W-:-:S09]  /*43a0*/  UISETP.NE.AND UP0, UPT, UR4, 0x1, UPT ;  /* 0x000000010400788c */ /* 0x004fd2000bf05270 */
[----:B------:R-:W-:Y:S05]  /*43b0*/  BRA.U UP0, `(.L_x_71) ;  /* 0x00000001003c7547 */ /* 0x000fea000b800000 */
[----:B------:R-:W2:Y:S01]  /*43c0*/  LDCU.128 UR8, c[0x0][0xf10] ;  /* 0x0001e200ff0877ac */ /* 0x000ea20008000c00 */
[----:B------:R-:W3:Y:S01]  /*43d0*/  LDCU UR12, c[0x0][0xf0c] ;  /* 0x0001e180ff0c77ac */ /* 0x000ee20008000800 */
[----:B------:R-:W4:Y:S01]  /*43e0*/  LDCU UR13, c[0x0][0xf20] ;  /* 0x0001e400ff0d77ac */ /* 0x000f220008000800 */
[----:B--2---:R-:W-:Y:S02]  /*43f0*/  UIMAD.WIDE.U32 UR6, UR60, UR8, URZ ;  /* 0x000000083c0672a5 */ /* 0x004fe4000f8e00ff */
[----:B------:R-:W-:Y:S02]  /*4400*/  UIMAD.WIDE.U32 UR4, UR58, UR11, URZ ;  /* 0x0000000b3a0472a5 */ /* 0x000fe4000f8e00ff */
[----:B---3--:R-:W-:Y:S02]  /*4410*/  UISETP.NE.AND UP0, UPT, UR12, 0x1, UPT ;  /* 0x000000010c00788c */ /* 0x008fe4000bf05270 */
[----:B------:R-:W-:Y:S01]  /*4420*/  UISETP.NE.AND UP1, UPT, UR10, 0x1, UPT ;  /* 0x000000010a00788c */ /* 0x000fe2000bf25270 */
[----:B------:R-:W-:-:S02]  /*4430*/  UMOV UR6, UR7 ;  /* 0x0000000700067c82 */ /* 0x000fc40008000000 */
[----:B------:R-:W-:Y:S01]  /*4440*/  UMOV UR4, UR5 ;  /* 0x0000000500047c82 */ /* 0x000fe20008000000 */
[----:B------:R-:W-:Y:S02]  /*4450*/  USHF.R.U32.HI UR9, URZ, UR9, UR6 ;  /* 0x00000009ff097299 */ /* 0x000fe40008011606 */
[----:B----4-:R-:W-:Y:S02]  /*4460*/  USHF.R.U32.HI UR4, URZ, UR13, UR4 ;  /* 0x0000000dff047299 */ /* 0x010fe40008011604 */
[----:B------:R-:W-:Y:S02]  /*4470*/  USEL UR5, UR60, UR9, !UP0 ;  /* 0x000000093c057287 */ /* 0x000fe4000c000000 */
[----:B------:R-:W-:-:S04]  /*4480*/  USEL UR4, UR58, UR4, !UP1 ;  /* 0x000000043a047287 */ /* 0x000fc8000c800000 */
[----:B------:R-:W-:-:S04]  /*4490*/  UIADD3 UR4, UPT, UPT, UR5, -UR4, URZ ;  /* 0x8000000405047290 */ /* 0x000fc8000fffe0ff */
[----:B------:R-:W-:-:S12]  /*44a0*/  UIMAD UR58, UR4, UR10, UR58 ;  /* 0x0000000a043a72a4 */ /* 0x000fd8000f8e023a */
.L_x_71:
[----:B------:R-:W2:Y:S01]  /*44b0*/  LDCU UR4, c[0x0][0x38c] ;  /* 0x00007180ff0477ac */ /* 0x000ea20008000800 */
[----:B------:R-:W-:Y:S02]  /*44c0*/  PLOP3.LUT P1, PT, PT, PT, PT, 0x80, 0x8 ;  /* 0x000000000008781c */ /* 0x000fe40003f2f070 */
[----:B------:R-:W-:Y:S01]  /*44d0*/  SHF.L.U32 R2, R10, 0x1f, RZ ;  /* 0x0000001f0a027819 */ /* 0x000fe200000006ff */
[----:B------:R-:W-:Y:S02]  /*44e0*/  ULEA UR59, UR61, UR35, 0x3 ;  /* 0x000000233d3b7291 */ /* 0x000fe4000f8e18ff */
[----:B------:R-:W-:Y:S02]  /*44f0*/  ULEA UR29, UR61, UR30, 0x6 ;  /* 0x0000001e3d1d7291 */ /* 0x000fe4000f8e30ff */
[----:B--2---:R-:W-:-:S06]  /*4500*/  UISETP.GE.AND UP0, UPT, UR4, 0x1, UPT ;  /* 0x000000010400788c */ /* 0x004fcc000bf06270 */
[----:B------:R-:W-:-:S05]  /*4510*/  PLOP3.LUT P0, PT, PT, PT, UP0, 0x80, 0x8 ;  /* 0x000000000008781c */ /* 0x000fca0003f0f008 */
[----:B------:R-:W-:-:S08]  /*4520*/  @UP0 ULEA UR4, UR33, UR35, 0x3 ;  /* 0x0000002321040291 */ /* 0x000fd0000f8e18ff */
[----:B-1----:R-:W-:-:S04]  /*4530*/  @P0 SHF.L.U32 R0, R3, 0x1f, RZ ;  /* 0x0000001f03000819 */ /* 0x002fc800000006ff */
[----:B------:R1:W2:Y:S01]  /*4540*/  @P0 SYNCS.PHASECHK.TRANS64.TRYWAIT P1, [UR4], R0 ;  /* 0x00000000ff0005a7 */ /* 0x0002a20008021104 */
[----:B------:R-:W-:-:S04]  /*4550*/  ULEA.HI UR4, UR21, UR21, URZ, 0x1 ;  /* 0x0000001515047291 */ /* 0x000fc8000f8f08ff */
[----:B------:R-:W-:-:S04]  /*4560*/  ULOP3.LUT UR4, UR4, 0x7ffffffe, URZ, 0xc0, !UPT ;  /* 0x7ffffffe04047892 */ /* 0x000fc8000f8ec0ff */
[----:B------:R-:W-:-:S04]  /*4570*/  UIADD3 UR4, UPT, UPT, -UR4, UR21, URZ ;  /* 0x0000001504047290 */ /* 0x000fc8000fffe1ff */
[----:B------:R-:W-:Y:S01]  /*4580*/  ULEA UR47, UR4, UR70, 0x1 ;  /* 0x00000046042f7291 */ /* 0x000fe2000f8e08ff */
[----:B------:R-:W3:Y:S02]  /*4590*/  SYNCS.PHASECHK.TRANS64.TRYWAIT P0, [UR59+0xf0], R2 ;  /* 0x0000f002ff0075a7 */ /* 0x000ee4000800113b */
[----:B-123--:R-:W-:Y:S09]  /*45a0*/  @!P0 BRA `(.L_x_72) ;  /* 0x0000007800148947 */ /* 0x00eff20003800000 */
.L_x_186:
[----:B------:R-:W-:Y:S01]  /*45b0*/  IADD3 R9, PT, PT, R9, 0x1, RZ ;  /* 0x0000000109097810 */ /* 0x000fe20007ffe0ff */
[----:B------:R-:W-:Y:S06]  /*45c0*/  BRA.U !UP0, `(.L_x_73) ;  /* 0x0000000508507547 */ /* 0x000fec000b800000 */
[----:B------:R-:W-:Y:S02]  /*45d0*/  USHF.R.U32.HI UR4, URZ, 0x1a, UR47 ;  /* 0x0000001aff047899 */ /* 0x000fe4000801162f */
[----:B------:R-:W-:Y:S02]  /*45e0*/  ULOP3.LUT UR51, UR47, 0x80000000, URZ, 0x3c, !UPT ;  /* 0x800000002f337892 */ /* 0x000fe4000f8e3cff */
[----:B------:R-:W-:Y:S02]  /*45f0*/  UIADD3 UR53, UPT, UPT, UR47, 0x4, URZ ;  /* 0x000000042f357890 */ /* 0x000fe4000fffe0ff */
[----:B------:R-:W-:Y:S02]  /*4600*/  UIADD3 UR49, UPT, UPT, UR47, -0x7ffffffc, URZ ;  /* 0x800000042f317890 */ /* 0x000fe4000fffe0ff */
[----:B------:R-:W-:Y:S02]  /*4610*/  ULOP3.LUT UR6, UR4, 0x30, URZ, 0xc0, !UPT ;  /* 0x0000003004067892 */ /* 0x000fe4000f8ec0ff */
[----:B------:R-:W-:-:S02]  /*4620*/  USHF.R.U32.HI UR5, URZ, 0x1a, UR51 ;  /* 0x0000001aff057899 */ /* 0x000fc40008011633 */
[----:B------:R-:W-:Y:S02]  /*4630*/  USHF.R.U32.HI UR4, URZ, 0x1a, UR53 ;  /* 0x0000001aff047899 */ /* 0x000fe40008011635 */
[----:B------:R-:W-:Y:S02]  /*4640*/  USHF.R.U32.HI UR7, URZ, 0x1a, UR49 ;  /* 0x0000001aff077899 */ /* 0x000fe40008011631 */
[----:B------:R-:W-:Y:S02]  /*4650*/  ULOP3.LUT UR44, UR6, 0x480, URZ, 0xfc, !UPT ;  /* 0x00000480062c7892 */ /* 0x000fe4000f8efcff */
[----:B------:R-:W-:Y:S02]  /*4660*/  ULOP3.LUT UR6, UR5, 0x30, URZ, 0xc0, !UPT ;  /* 0x0000003005067892 */ /* 0x000fe4000f8ec0ff */
[----:B------:R-:W-:Y:S02]  /*4670*/  ULOP3.LUT UR5, UR4, 0x30, URZ, 0xc0, !UPT ;  /* 0x0000003004057892 */ /* 0x000fe4000f8ec0ff */
[----:B------:R-:W-:-:S02]  /*4680*/  ULOP3.LUT UR4, UR7, 0x30, URZ, 0xc0, !UPT ;  /* 0x0000003007047892 */ /* 0x000fc4000f8ec0ff */
[----:B------:R-:W-:Y:S02]  /*4690*/  ULOP3.LUT UR6, UR6, 0x480, URZ, 0xfc, !UPT ;  /* 0x0000048006067892 */ /* 0x000fe4000f8efcff */
[----:B------:R-:W-:Y:S02]  /*46a0*/  ULOP3.LUT UR5, UR5, 0x480, URZ, 0xfc, !UPT ;  /* 0x0000048005057892 */ /* 0x000fe4000f8efcff */
[----:B------:R-:W-:Y:S02]  /*46b0*/  ULOP3.LUT UR4, UR4, 0x480, URZ, 0xfc, !UPT ;  /* 0x0000048004047892 */ /* 0x000fe4000f8efcff */
[----:B------:R-:W-:Y:S01]  /*46c0*/  UPRMT UR45, UR44, 0x5410, UR68 ;  /* 0x000054102c2d7896 */ /* 0x000fe20008000044 */
[----:B------:R-:W-:Y:S01]  /*46d0*/  UMOV UR28, URZ ;  /* 0x000000ff001c7c82 */ /* 0x000fe20008000000 */
[----:B------:R-:W-:Y:S01]  /*46e0*/  UMOV UR32, UR69 ;  /* 0x0000004500207c82 */ /* 0x000fe20008000000 */
[----:B------:R-:W-:Y:S01]  /*46f0*/  UMOV UR31, UR64 ;  /* 0x00000040001f7c82 */ /* 0x000fe20008000000 */
[----:B------:R-:W-:Y:S01]  /*4700*/  UMOV UR11, UR33 ;  /* 0x00000021000b7c82 */ /* 0x000fe20008000000 */
[----:B------:R-:W-:-:S02]  /*4710*/  UPRMT UR41, UR6, 0x5410, UR67 ;  /* 0x0000541006297896 */ /* 0x000fc40008000043 */
[----:B------:R-:W-:Y:S02]  /*4720*/  UPRMT UR39, UR5, 0x5410, UR66 ;  /* 0x0000541005277896 */ /* 0x000fe40008000042 */
[----:B------:R-:W-:Y:S01]  /*4730*/  UPRMT UR37, UR4, 0x5410, UR65 ;  /* 0x0000541004257896 */ /* 0x000fe20008000041 */
[----:B------:R-:W-:Y:S01]  /*4740*/  UMOV UR44, URZ ;  /* 0x000000ff002c7c82 */ /* 0x000fe20008000000 */
[----:B------:R-:W-:Y:S01]  /*4750*/  UMOV UR40, URZ ;  /* 0x000000ff00287c82 */ /* 0x000fe20008000000 */
[----:B------:R-:W-:Y:S01]  /*4760*/  UMOV UR38, URZ ;  /* 0x000000ff00267c82 */ /* 0x000fe20008000000 */
[----:B------:R-:W-:-:S08]  /*4770*/  UMOV UR36, URZ ;  /* 0x000000ff00247c82 */ /* 0x000fd00008000000 */
.L_x_76:
[----:B------:R-:W-:Y:S02]  /*4780*/  UIADD3 UR32, UPT, UPT, UR32, 0x1, URZ ;  /* 0x0000000120207890 */ /* 0x000fe4000fffe0ff */
[----:B--2---:R-:W-:Y:S02]  /*4790*/  ULEA UR7, UR11, UR35, 0x3 ;  /* 0x000000230b077291 */ /* 0x004fe4000f8e18ff */
[----:B------:R-:W-:Y:S01]  /*47a0*/  UISETP.NE.AND UP2, UPT, UR32, URZ, UPT ;  /* 0x000000ff2000728c */ /* 0x000fe2000bf45270 */
[----:B---3--:R-:W-:Y:S10]  /*47b0*/  @P1 BRA `(.L_x_74) ;  /* 0x00000000000c1947 */ /* 0x008ff40003800000 */
[----:B-1----:R-:W-:Y:S04]  /*47c0*/  SHF.L.U32 R2, R3, 0x1f, RZ ;  /* 0x0000001f03027819 */ /* 0x002fe800000006ff */
[----:B------:R-:W1:Y:S02]  /*47d0*/  SYNCS.PHASECHK.TRANS64.TRYWAIT P0, [UR7], R2 ;  /* 0x00000002ff0075a7 */ /* 0x000e640008001107 */
[----:B-1----:R-:W-:Y:S05]  /*47e0*/  @!P0 BRA `(.L_x_75) ;  /* 0x00000074009c8947 */ /* 0x002fea0003800000 */
.L_x_74:
[----:B------:R-:W-:Y:S01]  /*47f0*/  UISETP.NE.AND UP0, UPT, UR31, 0x1, UPT ;  /* 0x000000011f00788c */ /* 0x000fe2000bf05270 */
[----:B------:R-:W-:Y:S01]  /*4800*/  PLOP3.LUT P1, PT, PT, PT, PT, 0x80, 0x8 ;  /* 0x000000000008781c */ /* 0x000fe20003f2f070 */
[----:B------:R-:W-:Y:S02]  /*4810*/  UIADD3 UR4, UPT, UPT, UR11, 0x1, URZ ;  /* 0x000000010b047890 */ /* 0x000fe4000fffe0ff */
[----:B------:R-:W-:Y:S02]  /*4820*/  ULEA UR10, UR11, UR56, 0x6 ;  /* 0x000000380b0a7291 */ /* 0x000fe4000f8e30ff */
[----:B------:R-:W-:Y:S01]  /*4830*/  UISETP.NE.AND UP1, UPT, UR4, 0x8, UPT ;  /* 0x000000080400788c */ /* 0x000fe2000bf25270 */
[----:B------:R-:W-:Y:S01]  /*4840*/  PLOP3.LUT P0, PT, PT, PT, UP0, 0x80, 0x8 ;  /* 0x000000000008781c */ /* 0x000fe20003f0f008 */
[----:B------:R-:W-:Y:S02]  /*4850*/  ULEA UR8, UR11, UR57, 0x6 ;  /* 0x000000390b087291 */ /* 0x000fe4000f8e30ff */
[----:B------:R-:W-:Y:S02]  /*4860*/  USEL UR5, URZ, 0x1, UP1 ;  /* 0x00000001ff057887 */ /* 0x000fe40008800000 */
[----:B------:R-:W-:Y:S02]  /*4870*/  USEL UR33, UR4, URZ, UP1 ;  /* 0x000000ff04217287 */ /* 0x000fe40008800000 */
[----:B------:R-:W-:Y:S02]  /*4880*/  ULEA UR6, UR11, UR55, 0x9 ;  /* 0x000000370b067291 */ /* 0x000fe4000f8e48ff */
[----:B------:R-:W-:Y:S01]  /*4890*/  @UP0 ULEA UR4, UR33, UR35, 0x3 ;  /* 0x0000002321040291 */ /* 0x000fe2000f8e18ff */
[----:B------:R-:W-:Y:S01]  /*48a0*/  LOP3.LUT R3, R3, UR5, RZ, 0x3c, !PT ;  /* 0x0000000503037c12 */ /* 0x000fe2000f8e3cff */
[----:B------:R-:W-:Y:S02]  /*48b0*/  UIADD3 UR26, UPT, UPT, UR10, 0x20, URZ ;  /* 0x000000200a1a7890 */ /* 0x000fe4000fffe0ff */
[----:B------:R-:W-:Y:S01]  /*48c0*/  UISETP.NE.U32.AND UP0, UPT, UR28, URZ, UPT ;  /* 0x000000ff1c00728c */ /* 0x000fe2000bf05070 */
[----:B-1----:R-:W-:Y:S01]  /*48d0*/  @P0 SHF.L.U32 R0, R3, 0x1f, RZ ;  /* 0x0000001f03000819 */ /* 0x002fe200000006ff */
[----:B------:R-:W-:Y:S02]  /*48e0*/  UIADD3 UR24, UPT, UPT, UR8, 0x20, URZ ;  /* 0x0000002008187890 */ /* 0x000fe4000fffe0ff */
[----:B------:R-:W-:Y:S01]  /*48f0*/  UIADD3 UR22, UPT, UPT, UR6, 0x2, URZ ;  /* 0x0000000206167890 */ /* 0x000fe2000fffe0ff */
[----:B------:R2:W3:Y:S01]  /*4900*/  @P0 SYNCS.PHASECHK.TRANS64.TRYWAIT P1, [UR4], R0 ;  /* 0x00000000ff0005a7 */ /* 0x0004e20008021104 */
[----:B------:R-:W-:Y:S02]  /*4910*/  ULEA UR4, UR11, UR54, 0xa ;  /* 0x000000360b047291 */ /* 0x000fe4000f8e50ff */
[----:B------:R-:W-:Y:S02]  /*4920*/  UIADD3 UR18, UPT, UPT, UR6, 0x4, URZ ;  /* 0x0000000406127890 */ /* 0x000fe4000fffe0ff */
[----:B------:R-:W-:Y:S02]  /*4930*/  UIADD3 UR20, UPT, UPT, UR4, 0x2, URZ ;  /* 0x0000000204147890 */ /* 0x000fe4000fffe0ff */
[----:B------:R-:W-:Y:S02]  /*4940*/  UIADD3 UR16, UPT, UPT, UR4, 0x4, URZ ;  /* 0x0000000404107890 */ /* 0x000fe4000fffe0ff */
[----:B------:R-:W-:Y:S02]  /*4950*/  UIADD3 UR14, UPT, UPT, UR6, 0x6, URZ ;  /* 0x00000006060e7890 */ /* 0x000fe4000fffe0ff */
[----:B------:R-:W-:Y:S02]  /*4960*/  UIADD3 UR12, UPT, UPT, UR4, 0x6, URZ ;  /* 0x00000006040c7890 */ /* 0x000fe4000fffe0ff */
[----:B------:R-:W-:Y:S02]  /*4970*/  UIADD3 UR34, UPT, UPT, UR7, 0x40, URZ ;  /* 0x0000004007227890 */ /* 0x000fe4000fffe0ff */
[----:B------:R-:W-:Y:S01]  /*4980*/  UIADD3 UR31, UPT, UPT, UR31, -0x1, URZ ;  /* 0xffffffff1f1f7890 */ /* 0x000fe2000fffe0ff */
[----:B------:R-:W-:Y:S01]  /*4990*/  UMOV UR11, 0x4008 ;  /* 0x00004008000b7882 */ /* 0x000fe20000000000 */
[----:B------:R-:W-:Y:S01]  /*49a0*/  UMOV UR27, 0x4008 ;  /* 0x00004008001b7882 */ /* 0x000fe20000000000 */
[----:B------:R1:W-:Y:S01]  /*49b0*/  UTCCP.T.S.4x32dp128bit tmem[UR30+0x80], gdesc[UR10] ;  /* 0x0000800a1e0079e7 */ /* 0x0003e20009100000 */
[----:B------:R2:W-:Y:S01]  /*49c0*/  UTCCP.T.S.4x32dp128bit tmem[UR30+0x84], gdesc[UR26] ;  /* 0x0000841a1e0079e7 */ /* 0x0005e20009100000 */
[----:B------:R-:W-:Y:S01]  /*49d0*/  UMOV UR9, 0x4008 ;  /* 0x0000400800097882 */ /* 0x000fe20000000000 */
[----:B------:R-:W-:Y:S01]  /*49e0*/  UMOV UR25, 0x4008 ;  /* 0x0000400800197882 */ /* 0x000fe20000000000 */
[----:B------:R2:W-:Y:S01]  /*49f0*/  UTCCP.T.S.4x32dp128bit tmem[UR30+0x88], gdesc[UR8] ;  /* 0x000088081e0079e7 */ /* 0x0005e20009100000 */
[----:B------:R2:W-:Y:S01]  /*4a00*/  UTCCP.T.S.4x32dp128bit tmem[UR30+0x8c], gdesc[UR24] ;  /* 0x00008c181e0079e7 */ /* 0x0005e20009100000 */
[----:B------:R-:W-:Y:S01]  /*4a10*/  UMOV UR7, 0x40004040 ;  /* 0x4000404000077882 */ /* 0x000fe20000000000 */
[----:B------:R-:W-:Y:S01]  /*4a20*/  UMOV UR5, 0x40004040 ;  /* 0x4000404000057882 */ /* 0x000fe20000000000 */
[----:B------:R-:W-:Y:S01]  /*4a30*/  UMOV UR23, 0x40004040 ;  /* 0x4000404000177882 */ /* 0x000fe20000000000 */
[----:B------:R2:W-:Y:S01]  /*4a40*/  UTCOMMA gdesc[UR4], gdesc[UR6], tmem[UR29], tmem[UR44], idesc[UR45], tmem[UR46], UP0 ;  /* 0xc02e2c06040075ea */ /* 0x0005e2000800001d */
[----:B------:R-:W-:Y:S01]  /*4a50*/  UMOV UR21, 0x40004040 ;  /* 0x4000404000157882 */ /* 0x000fe20000000000 */
[----:B------:R-:W-:Y:S01]  /*4a60*/  UMOV UR19, 0x40004040 ;  /* 0x4000404000137882 */ /* 0x000fe20000000000 */
[----:B------:R2:W-:Y:S01]  /*4a70*/  UTCOMMA gdesc[UR20], gdesc[UR22], tmem[UR29], tmem[UR40], idesc[UR41], tmem[UR50], UPT ;  /* 0xc0322816140075ea */ /* 0x0005e2000b80001d */
[----:B------:R-:W-:Y:S01]  /*4a80*/  UMOV UR17, 0x40004040 ;  /* 0x4000404000117882 */ /* 0x000fe20000000000 */
[----:B------:R-:W-:Y:S01]  /*4a90*/  UMOV UR15, 0x40004040 ;  /* 0x40004040000f7882 */ /* 0x000fe20000000000 */
[----:B------:R2:W-:Y:S01]  /*4aa0*/  UTCOMMA gdesc[UR16], gdesc[UR18], tmem[UR29], tmem[UR38], idesc[UR39], tmem[UR52], UPT ;  /* 0xc0342612100075ea */ /* 0x0005e2000b80001d */
[----:B------:R-:W-:Y:S01]  /*4ab0*/  UMOV UR13, 0x40004040 ;  /* 0x40004040000d7882 */ /* 0x000fe20000000000 */
[----:B------:R-:W-:Y:S01]  /*4ac0*/  UMOV UR28, 0x1 ;  /* 0x00000001001c7882 */ /* 0x000fe20000000000 */
[----:B------:R2:W-:Y:S01]  /*4ad0*/  UTCOMMA gdesc[UR12], gdesc[UR14], tmem[UR29], tmem[UR36], idesc[UR37], tmem[UR48], UPT ;  /* 0xc030240e0c0075ea */ /* 0x0005e2000b80001d */
[----:B------:R2:W-:Y:S01]  /*4ae0*/  UTCBAR.MULTICAST [UR34], URZ, UR43 ;  /* 0x000000ff220073e9 */ /* 0x0005e2000800082b */
[----:B-1----:R-:W-:Y:S01]  /*4af0*/  UMOV UR11, UR33 ;  /* 0x00000021000b7c82 */ /* 0x002fe20008000000 */
[----:B------:R-:W-:Y:S05]  /*4b00*/  BRA.U UP2, `(.L_x_76) ;  /* 0xfffffffd021c7547 */ /* 0x000fea000b83ffff */
.L_x_73:
[----:B--2---:R-:W-:Y:S01]  /*4b10*/  UIADD3 UR5, UPT, UPT, UR59, 0xe0, URZ ;  /* 0x000000e03b057890 */ /* 0x004fe2000fffe0ff */
[----:B------:R-:W-:Y:S01]  /*4b20*/  R2UR UR6, R94 ;  /* 0x000000005e0672ca */ /* 0x000fe200000e0000 */
[----:B------:R-:W-:Y:S01]  /*4b30*/  UIADD3 UR4, UPT, UPT, UR61, 0x1, URZ ;  /* 0x000000013d047890 */ /* 0x000fe2000fffe0ff */
[----:B------:R-:W-:-:S03]  /*4b40*/  ISETP.NE.AND P0, PT, R9, 0x2, PT ;  /* 0x000000020900780c */ /* 0x000fc60003f05270 */
[----:B------:R-:W-:Y:S01]  /*4b50*/  UISETP.NE.AND UP0, UPT, UR4, 0x2, UPT ;  /* 0x000000020400788c */ /* 0x000fe2000bf05270 */
[----:B-1----:R-:W-:Y:S02]  /*4b60*/  SEL R0, RZ, 0x1, P0 ;  /* 0x00000001ff007807 */ /* 0x002fe40000000000 */
[----:B------:R1:W-:Y:S01]  /*4b70*/  UTCBAR [UR5], URZ ;  /* 0x000000ff050073e9 */ /* 0x0003e200080000ff */
[----:B------:R-:W-:Y:S01]  /*4b80*/  SEL R9, R9, RZ, P0 ;  /* 0x000000ff09097207 */ /* 0x000fe20000000000 */
[----:B------:R-:W-:Y:S01]  /*4b90*/  USEL UR61, UR4, URZ, UP0 ;  /* 0x000000ff043d7287 */ /* 0x000fe20008000000 */
[----:B------:R-:W-:Y:S02]  /*4ba0*/  LOP3.LUT R8, R8, R0, RZ, 0x3c, !PT ;  /* 0x0000000008087212 */ /* 0x000fe400078e3cff */
[----:B------:R-:W-:Y:S02]  /*4bb0*/  UIADD3 UR21, UPT, UPT, UR58, UR6, URZ ;  /* 0x000000063a157290 */ /* 0x000fe4000fffe0ff */
[----:B------:R-:W-:-:S06]  /*4bc0*/  USEL UR6, URZ, 0x1, UP0 ;  /* 0x00000001ff067887 */ /* 0x000fcc0008000000 */
[----:B------:R-:W-:Y:S01]  /*4bd0*/  LOP3.LUT R10, R10, UR6, RZ, 0x3c, !PT ;  /* 0x000000060a0a7c12 */ /* 0x000fe2000f8e3cff */
[----:B------:R-:W-:Y:S06]  /*4be0*/  BRA.U UP3, `(.L_x_77) ;  /* 0xfffffff103b47547 */ /* 0x000fec000b83ffff */
[----:B------:R-:W2:Y:S01]  /*4bf0*/  S2UR UR7, SR_CgaCtaId ;  /* 0x00000000000779c3 */ /* 0x000ea20000008800 */
[----:B------:R-:W-:Y:S01]  /*4c00*/  ELECT P0, URZ, PT ;  /* 0x0000000000ff782f */ /* 0x000fe20003800000 */
[----:B------:R-:W-:Y:S01]  /*4c10*/  IMAD.MOV.U32 R0, RZ, RZ, 0x1 ;  /* 0x00000001ff007424 */ /* 0x000fe200078e00ff */
[----:B------:R-:W-:Y:S01]  /*4c20*/  UIADD3 UR35, UPT, UPT, UR35, 0xf0, URZ ;  /* 0x000000f023237890 */ /* 0x000fe2000fffe0ff */
[----:B------:R-:W-:Y:S01]  /*4c30*/  SHF.L.U32 R2, R10, 0x1f, RZ ;  /* 0x0000001f0a027819 */ /* 0x000fe200000006ff */
[----:B------:R-:W-:-:S03]  /*4c40*/  UMOV UR4, 0x40 ;  /* 0x0000004000047882 */ /* 0x000fc60000000000 */
[----:B------:R-:W-:Y:S01]  /*4c50*/  UVIRTCOUNT.DEALLOC.SMPOOL 0x80 ;  /* 0x000000800000784c */ /* 0x000fe20000000000 */
[----:B--2---:R-:W-:Y:S02]  /*4c60*/  ULEA UR7, UR7, UR4, 0x18 ;  /* 0x0000000407077291 */ /* 0x004fe4000f8ec0ff */
[----:B------:R-:W-:-:S07]  /*4c70*/  ULEA UR4, UR61, UR35, 0x3 ;  /* 0x000000233d047291 */ /* 0x000fce000f8e18ff */
[----:B------:R2:W-:Y:S02]  /*4c80*/  @P0 STS.U8 [UR7+0x1c], R0 ;  /* 0x00001c00ff000988 */ /* 0x0005e40008000007 */
[----:B------:R-:W4:Y:S02]  /*4c90*/  SYNCS.PHASECHK.TRANS64.TRYWAIT P0, [UR4], R2 ;  /* 0x00000002ff0075a7 */ /* 0x000f240008001104 */
[----:B--2-4-:R-:W-:Y:S05]  /*4ca0*/  @!P0 BRA `(.L_x_78) ;  /* 0x0000007000848947 */ /* 0x014fea0003800000 */
.L_x_189:
[----:B------:R-:W-:-:S04]  /*4cb0*/  UIADD3 UR4, UPT, UPT, UR61, 0x1, URZ ;  /* 0x000000013d047890 */ /* 0x000fc8000fffe0ff */
[----:B------:R-:W-:-:S04]  /*4cc0*/  UISETP.NE.AND UP0, UPT, UR4, 0x2, UPT ;  /* 0x000000020400788c */ /* 0x000fc8000bf05270 */
[----:B-1----:R-:W-:Y:S02]  /*4cd0*/  USEL UR5, URZ, 0x1, UP0 ;  /* 0x00000001ff057887 */ /* 0x002fe40008000000 */
[----:B------:R-:W-:-:S04]  /*4ce0*/  USEL UR4, UR4, URZ, UP0 ;  /* 0x000000ff04047287 */ /* 0x000fc80008000000 */
[----:B------:R-:W-:Y:S01]  /*4cf0*/  ULEA UR4, UR4, UR35, 0x3 ;  /* 0x0000002304047291 */ /* 0x000fe2000f8e18ff */
[----:B--2---:R-:W-:-:S04]  /*4d00*/  LOP3.LUT R2, R10, UR5, RZ, 0x3c, !PT ;  /* 0x000000050a027c12 */ /* 0x004fc8000f8e3cff */
[----:B------:R-:W-:-:S04]  /*4d10*/  SHF.L.U32 R2, R2, 0x1f, RZ ;  /* 0x0000001f02027819 */ /* 0x000fc800000006ff */
[----:B------:R-:W1:Y:S02]  /*4d20*/  SYNCS.PHASECHK.TRANS64.TRYWAIT P0, [UR4], R2 ;  /* 0x00000002ff0075a7 */ /* 0x000e640008001104 */
[----:B-1----:R-:W-:Y:S05]  /*4d30*/  @!P0 BRA `(.L_x_79) ;  /* 0x0000007000788947 */ /* 0x002fea0003800000 */
.L_x_191:
[----:B------:R-:W-:Y:S01]  /*4d40*/  NOP ;  /* 0x0000000000007918 */ /* 0x000fe20000000000 */
[----:B-1----:R-:W1:Y:S01]  /*4d50*/  LDS R0, [UR7+0x14] ;  /* 0x00001407ff007984 */ /* 0x002e620008000800 */
[----:B------:R-:W-:Y:S01]  /*4d60*/  ULOP3.LUT UR4, UR30, 0xffff, URZ, 0xc0, !UPT ;  /* 0x0000ffff1e047892 */ /* 0x000fe2000f8ec0ff */
[----:B------:R-:W-:Y:S01]  /*4d70*/  UMOV UR5, 0xffff ;  /* 0x0000ffff00057882 */ /* 0x000fe20000000000 */
[----:B------:R-:W-:Y:S02]  /*4d80*/  UMOV UR6, 0x1 ;  /* 0x0000000100067882 */ /* 0x000fe40000000000 */
[----:B------:R-:W-:-:S04]  /*4d90*/  USHF.R.U32.HI UR4, URZ, 0x5, UR4 ;  /* 0x00000005ff047899 */ /* 0x000fc80008011604 */
[----:B------:R-:W-:Y:S02]  /*4da0*/  USHF.L.U32 UR5, UR5, UR4, URZ ;  /* 0x0000000405057299 */ /* 0x000fe400080006ff */
[----:B------:R-:W-:-:S04]  /*4db0*/  USHF.L.U32 UR4, UR6, UR4, URZ ;  /* 0x0000000406047299 */ /* 0x000fc800080006ff */
[----:B-1----:R-:W-:-:S04]  /*4dc0*/  LOP3.LUT R0, R0, UR5, RZ, 0xc0, !PT ;  /* 0x0000000500007c12 */ /* 0x002fc8000f8ec0ff */
[----:B------:R-:W-:-:S13]  /*4dd0*/  ISETP.NE.AND P0, PT, R0, UR5, PT ;  /* 0x0000000500007c0c */ /* 0x000fda000bf05270 */
[----:B------:R-:W-:Y:S05]  /*4de0*/  @P0 BRA `(.L_x_80) ;  /* 0x0000000000580947 */ /* 0x000fea0003800000 */
[----:B------:R-:W1:Y:S02]  /*4df0*/  LDS R0, [UR7+0x18] ;  /* 0x00001807ff007984 */ /* 0x000e640008000800 */
[----:B-1----:R-:W-:-:S04]  /*4e00*/  LOP3.LUT R0, R0, UR4, RZ, 0xc0, !PT ;  /* 0x0000000400007c12 */ /* 0x002fc8000f8ec0ff */
[----:B------:R-:W-:-:S13]  /*4e10*/  ISETP.NE.AND P0, PT, R0, UR4, PT ;  /* 0x0000000400007c0c */ /* 0x000fda000bf05270 */
[----:B------:R-:W-:Y:S05]  /*4e20*/  @P0 BRA `(.L_x_81) ;  /* 0x00000000003c0947 */ /* 0x000fea0003800000 */
[----:B------:R-:W1:Y:S01]  /*4e30*/  S2R R2, SR_LANEID ;  /* 0x0000000000027919 */ /* 0x000e620000000000 */
[----:B------:R-:W-:-:S06]  /*4e40*/  ULOP3.LUT UR5, URZ, UR5, URZ, 0x33, !UPT ;  /* 0x00000005ff057292 */ /* 0x000fcc000f8e33ff */
[----:B------:R-:W-:-:S04]  /*4e50*/  IMAD.U32 R0, RZ, RZ, UR5 ;  /* 0x00000005ff007e24 */ /* 0x000fc8000f8e00ff */
[----:B------:R2:W4:Y:S02]  /*4e60*/  REDUX UR8, R0 ;  /* 0x00000000000873c4 */ /* 0x0005240000000000 */
[----:B------:R1:W-:Y:S01]  /*4e70*/  UTCATOMSWS.AND URZ, UR5 ;  /* 0x0000000500ff79e3 */ /* 0x0003e20008000000 */
[----:B--2---:R-:W-:Y:S01]  /*4e80*/  LOP3.LUT R0, RZ, UR4, RZ, 0x33, !PT ;  /* 0x00000004ff007c12 */ /* 0x004fe2000f8e33ff */
[----:B------:R-:W-:Y:S02]  /*4e90*/  VOTEU.ANY UR4, UPT, PT ;  /* 0x0000000000047886 */ /* 0x000fe400038e0100 */
[----:B------:R-:W-:Y:S02]  /*4ea0*/  UFLO.U32 UR4, UR4 ;  /* 0x00000004000472bd */ /* 0x000fe400080e0000 */
[----:B------:R-:W2:Y:S04]  /*4eb0*/  REDUX UR6, R0 ;  /* 0x00000000000673c4 */ /* 0x000ea80000000000 */
[----:B-1----:R-:W-:-:S02]  /*4ec0*/  ISETP.EQ.U32.AND P0, PT, R2, UR4, PT ;  /* 0x0000000402007c0c */ /* 0x002fc4000bf02070 */
[----:B----4-:R-:W-:-:S11]  /*4ed0*/  MOV R2, UR8 ;  /* 0x0000000800027c02 */ /* 0x010fd60008000f00 */
[----:B------:R1:W-:Y:S01]  /*4ee0*/  @P0 ATOMS.AND RZ, [UR7+0x14], R2 ;  /* 0x00001402ffff098c */ /* 0x0003e2000a800007 */
[----:B--2---:R-:W-:-:S05]  /*4ef0*/  IMAD.U32 R0, RZ, RZ, UR6 ;  /* 0x00000006ff007e24 */ /* 0x004fca000f8e00ff */
[----:B------:R1:W-:Y:S01]  /*4f00*/  @P0 ATOMS.AND RZ, [UR7+0x18], R0 ;  /* 0x00001800ffff098c */ /* 0x0003e2000a800007 */
[----:B------:R-:W-:Y:S05]  /*4f10*/  BRA `(.L_x_82) ;  /* 0x0000000000147947 */ /* 0x000fea0003800000 */
.L_x_81:
[----:B------:R-:W-:Y:S02]  /*4f20*/  MOV R2, 0x4f40 ;  /* 0x00004f4000027802 */ /* 0x000fe40000000f00 */
[----:B---3-5:R-:W-:Y:S05]  /*4f30*/  CALL.REL.NOINC `($__internal_0_$__cuda_sm10x_tcgen05_guardrail_trap_col_being_dealloced_not_returned_by_alloc) ;  /* 0x0000007400447944 */ /* 0x028fea0003c00000 */
[----:B------:R-:W-:Y:S05]  /*4f40*/  BRA `(.L_x_82) ;  /* 0x0000000000087947 */ /* 0x000fea0003800000 */
.L_x_80:
[----:B------:R-:W-:Y:S02]  /*4f50*/  MOV R2, 0x4f70 ;  /* 0x00004f7000027802 */ /* 0x000fe40000000f00 */
[----:B---3-5:R-:W-:Y:S05]  /*4f60*/  CALL.REL.NOINC `($__internal_2_$__cuda_sm10x_tcgen05_guardrail_trap_unallocated_columns_being_dealloced) ;  /* 0x0000007400507944 */ /* 0x028fea0003c00000 */
.L_x_82:
[----:B------:R-:W-:Y:S01]  /*4f70*/  NOP ;  /* 0x0000000000007918 */ /* 0x000fe20000000000 */
[----:B------:R-:W-:Y:S05]  /*4f80*/  EXIT ;  /* 0x000000000000794d */ /* 0x000fea0003800000 */
.L_x_64:
[----:B------:R-:W-:-:S09]  /*4f90*/  UISETP.NE.OR UP0, UPT, UR19, 0x3, !UP3 ;  /* 0x000000031300788c */ /* 0x000fd2000df05670 */
[----:B------:R-:W-:Y:S05]  /*4fa0*/  BRA.U UP0, `(.L_x_83) ;  /* 0x0000001500607547 */ /* 0x000fea000b800000 */
[----:B------:R-:W1:Y:S01]  /*4fb0*/  LDCU UR37, c[0x0][0x370] ;  /* 0x00006e00ff2577ac */ /* 0x000e620008000800 */
[----:B------:R-:W2:Y:S01]  /*4fc0*/  LDC.64 R16, c[0x0][0x348] ;  /* 0x0000d200ff107b82 */ /* 0x000ea20000000a00 */
[----:B------:R-:W-:Y:S02]  /*4fd0*/  HFMA2 R13, -RZ, RZ, 0, 0 ;  /* 0x00000000ff0d7431 */ /* 0x000fe400000001ff */
[----:B------:R-:W-:Y:S01]  /*4fe0*/  IMAD.MOV.U32 R15, RZ, RZ, 0x1 ;  /* 0x00000001ff0f7424 */ /* 0x000fe200078e00ff */
[----:B------:R-:W1:Y:S01]  /*4ff0*/  LDCU.128 UR32, c[0x0][0xf10] ;  /* 0x0001e200ff2077ac */ /* 0x000e620008000c00 */
[----:B------:R-:W-:Y:S01]  /*5000*/  IMAD.MOV.U32 R14, RZ, RZ, RZ ;  /* 0x000000ffff0e7224 */ /* 0x000fe200078e00ff */
[----:B------:R-:W-:Y:S01]  /*5010*/  MOV R7, 0x1000 ;  /* 0x0000100000077802 */ /* 0x000fe20000000f00 */
[----:B------:R-:W3:Y:S01]  /*5020*/  LDCU UR31, c[0x0][0x374] ;  /* 0x00006e80ff1f77ac */ /* 0x000ee20008000800 */
[----:B------:R-:W4:Y:S01]  /*5030*/  LDC.64 R2, c[0x0][0xc88] ;  /* 0x00032200ff027b82 */ /* 0x000f220000000a00 */
[----:B------:R-:W3:Y:S01]  /*5040*/  LDCU UR15, c[0x0][0xf0c] ;  /* 0x0001e180ff0f77ac */ /* 0x000ee20008000800 */
[----:B------:R-:W3:Y:S06]  /*5050*/  LDCU UR43, c[0x0][0xf20] ;  /* 0x0001e400ff2b77ac */ /* 0x000eec0008000800 */
[----:B------:R-:W2:Y:S01]  /*5060*/  LDC.64 R4, c[0x0][0xc90] ;  /* 0x00032400ff047b82 */ /* 0x000ea20000000a00 */
[----:B------:R-:W3:Y:S01]  /*5070*/  LDCU UR4, c[0x0][0xf30] ;  /* 0x0001e600ff0477ac */ /* 0x000ee20008000800 */
[----:B-1----:R-:W-:-:S02]  /*5080*/  UIMAD.WIDE.U32 UR8, UR37, UR32, URZ ;  /* 0x00000020250872a5 */ /* 0x002fc4000f8e00ff */
[----:B---3--:R-:W-:Y:S01]  /*5090*/  UIMAD.WIDE.U32 UR6, UR31, UR35, URZ ;  /* 0x000000231f0672a5 */ /* 0x008fe2000f8e00ff */
[----:B------:R-:W-:Y:S01]  /*50a0*/  UMOV UR29, 0x400 ;  /* 0x00000400001d7882 */ /* 0x000fe20000000000 */
[----:B------:R-:W-:-:S03]  /*50b0*/  UPLOP3.LUT UP1, UPT, UPT, UPT, UPT, 0x40, 0x4 ;  /* 0x000000000004789c */ /* 0x000fc60003f2e870 */
[----:B------:R-:W-:Y:S01]  /*50c0*/  UMOV UR8, UR9 ;  /* 0x0000000900087c82 */ /* 0x000fe20008000000 */
[----:B------:R-:W-:Y:S01]  /*50d0*/  UISETP.GE.AND UP0, UPT, UR42, 0x1, UPT ;  /* 0x000000012a00788c */ /* 0x000fe2000bf06270 */
[----:B------:R-:W-:Y:S01]  /*50e0*/  UMOV UR6, UR7 ;  /* 0x0000000700067c82 */ /* 0x000fe20008000000 */
[----:B------:R-:W-:Y:S01]  /*50f0*/  UISETP.NE.AND UP4, UPT, UR42, 0x1, UPT ;  /* 0x000000012a00788c */ /* 0x000fe2000bf85270 */
[----:B------:R-:W1:Y:S01]  /*5100*/  LDCU.64 UR22, c[0x0][0xf28] ;  /* 0x0001e500ff1677ac */ /* 0x000e620008000a00 */
[----:B------:R-:W-:Y:S02]  /*5110*/  ULEA UR29, UR57, UR29, 0x18 ;  /* 0x0000001d391d7291 */ /* 0x000fe4000f8ec0ff */
[----:B------:R-:W-:Y:S02]  /*5120*/  UISETP.NE.AND UP6, UPT, UR15, 0x1, UPT ;  /* 0x000000010f00788c */ /* 0x000fe4000bfc5270 */
[----:B------:R-:W-:Y:S02]  /*5130*/  UISETP.NE.AND UP5, UPT, UR34, 0x1, UPT ;  /* 0x000000012200788c */ /* 0x000fe4000bfa5270 */
[----:B------:R-:W-:-:S02]  /*5140*/  USHF.R.U32.HI UR41, URZ, UR33, UR8 ;  /* 0x00000021ff297299 */ /* 0x000fc40008011608 */
[----:B------:R-:W-:Y:S02]  /*5150*/  USHF.R.U32.HI UR40, URZ, UR43, UR6 ;  /* 0x0000002bff287299 */ /* 0x000fe40008011606 */
[----:B------:R-:W-:Y:S01]  /*5160*/  UISETP.NE.AND UP3, UPT, UR4, 0x1, UPT ;  /* 0x000000010400788c */ /* 0x000fe2000bf65270 */
[----:B------:R-:W-:-:S10]  /*5170*/  UMOV UR12, URZ ;  /* 0x000000ff000c7c82 */ /* 0x000fd40008000000 */
.L_x_94:
[C---:B------:R-:W-:Y:S02]  /*5180*/  LEA R12, R14.reuse, UR29, 0x3 ;  /* 0x0000001d0e0c7c11 */ /* 0x040fe4000f8e18ff */
[----:B------:R-:W-:Y:S02]  /*5190*/  SHF.L.U32 R0, R13, 0x1f, RZ ;  /* 0x0000001f0d007819 */ /* 0x000fe400000006ff */
[----:B------:R-:W-:Y:S02]  /*51a0*/  LEA R8, R14, UR29, 0x4 ;  /* 0x0000001d0e087c11 */ /* 0x000fe4000f8e20ff */
[----:B---3--:R-:W3:Y:S02]  /*51b0*/  SYNCS.PHASECHK.TRANS64.TRYWAIT P0, [R12+URZ+0xc0], R0 ;  /* 0x0000c0000c0075a7 */ /* 0x008ee400080011ff */
[----:B---3--:R-:W-:Y:S05]  /*51c0*/  @!P0 BRA `(.L_x_84) ;  /* 0x0000006c006c8947 */ /* 0x008fea0003800000 */
.L_x_192:
[----:B------:R-:W1:Y:S01]  /*51d0*/  LDS.128 R8, [R8+0x130] ;  /* 0x0001300008087984 */ /* 0x000e620000000c00 */
[----:B------:R-:W-:Y:S01]  /*51e0*/  UISETP.GE.AND UP0, UPT, UR42, 0x1, UPT ;  /* 0x000000012a00788c */ /* 0x000fe2000bf06270 */
[----:B------:R-:W-:Y:S01]  /*51f0*/  @!PT LDS RZ, [RZ] ;  /* 0x00000000fffff984 */ /* 0x000fe20000000800 */
[----:B------:R-:W-:Y:S01]  /*5200*/  @!PT LDS RZ, [RZ] ;  /* 0x00000000fffff984 */ /* 0x000fe20000000800 */
[----:B------:R-:W-:Y:S01]  /*5210*/  @!PT LDS RZ, [RZ] ;  /* 0x00000000fffff984 */ /* 0x000fe20000000800 */
[----:B------:R-:W-:Y:S01]  /*5220*/  @!PT LDS RZ, [RZ] ;  /* 0x00000000fffff984 */ /* 0x000fe20000000800 */
[----:B------:R2:W-:Y:S06]  /*5230*/  MEMBAR.ALL.CTA ;  /* 0x0000000000007992 */ /* 0x0005ec0000008000 */
[----:B--2---:R-:W2:Y:S01]  /*5240*/  FENCE.VIEW.ASYNC.S ;  /* 0x00000000000073c6 */ /* 0x004ea20000000000 */
[----:B-1----:R-:W-:Y:S11]  /*5250*/  LOP3.LUT P0, RZ, R10, 0x1, RZ, 0xc0, !PT ;  /* 0x000000010aff7812 */ /* 0x002ff6000780c0ff */
[----:B------:R-:W-:Y:S02]  /*5260*/  @!UPT UIADD3 URZ, UPT, UPT, URZ, URZ, URZ ;  /* 0x000000fffffff290 */ /* 0x000fe4000fffe0ff */
[----:B--2---:R-:W-:Y:S01]  /*5270*/  VOTEU.ANY UP2, P0 ;  /* 0x0000000000ff7886 */ /* 0x004fe20000040100 */
[----:B------:R-:W-:Y:S11]  /*5280*/  PLOP3.LUT P0, PT, PT, PT, UP2, 0x80, 0x8 ;  /* 0x000000000008781c */ /* 0x000ff60003f0f028 */
[----:B------:R-:W-:Y:S02]  /*5290*/  @!UPT UIADD3 URZ, UPT, UPT, URZ, URZ, URZ ;  /* 0x000000fffffff290 */ /* 0x000fe4000fffe0ff */
[----:B---3--:R-:W-:Y:S02]  /*52a0*/  @P0 SHF.R.U32.HI R0, RZ, 0x10, R9 ;  /* 0x00000010ff000819 */ /* 0x008fe40000011609 */
[----:B------:R-:W-:Y:S02]  /*52b0*/  @P0 MOV R6, R8 ;  /* 0x0000000800060202 */ /* 0x000fe40000000f00 */
[----:B------:R-:W-:Y:S01]  /*52c0*/  @P0 R2UR UR4, R0 ;  /* 0x00000000000402ca */ /* 0x000fe200000e0000 */
[----:B------:R-:W-:Y:S01]  /*52d0*/  VIADD R0, R12, 0xd0 ;  /* 0x000000d00c007836 */ /* 0x000fe20000000000 */
[----:B------:R-:W-:Y:S02]  /*52e0*/  @P0 LOP3.LUT R8, R9, 0xffff, RZ, 0xc0, !PT ;  /* 0x0000ffff09080812 */ /* 0x000fe400078ec0ff */
[----:B------:R-:W-:Y:S02]  /*52f0*/  @P0 R2UR UR6, R6 ;  /* 0x00000000060602ca */ /* 0x000fe400000e0000 */
[----:B------:R-:W-:Y:S02]  /*5300*/  PRMT R0, RZ, 0x654, R0 ;  /* 0x00000654ff007816 */ /* 0x000fe40000000000 */
[----:B------:R-:W-:Y:S02]  /*5310*/  @P0 R2UR UR5, R8 ;  /* 0x00000000080502ca */ /* 0x000fe400000e0000 */
[----:B------:R1:W-:Y:S03]  /*5320*/  SYNCS.ARRIVE.TRANS64.RED.A1T0 RZ, [R0+URZ], RZ ;  /* 0x000000ff00ff79a7 */ /* 0x0003e600081004ff */
[----:B------:R-:W-:Y:S04]  /*5330*/  @UP2 UMOV UR30, UR4 ;  /* 0x00000004001e2c82 */ /* 0x000fe80008000000 */
[----:B------:R-:W-:Y:S04]  /*5340*/  @UP2 UMOV UR14, UR6 ;  /* 0x00000006000e2c82 */ /* 0x000fe80008000000 */
[----:B------:R-:W-:Y:S01]  /*5350*/  @UP2 UMOV UR13, UR5 ;  /* 0x00000005000d2c82 */ /* 0x000fe20008000000 */
[----:B------:R-:W-:Y:S05]  /*5360*/  BRA.U !UP0, `(.L_x_85) ;  /* 0x0000000108a47547 */ /* 0x000fea000b800000 */
[----:B------:R-:W-:Y:S02]  /*5370*/  UIMAD.WIDE.U32 UR8, UR13, UR35, URZ ;  /* 0x000000230d0872a5 */ /* 0x000fe4000f8e00ff */
[----:B------:R-:W-:Y:S02]  /*5380*/  UIMAD.WIDE.U32 UR10, UR14, UR32, URZ ;  /* 0x000000200e0a72a5 */ /* 0x000fe4000f8e00ff */
[----:B------:R-:W-:Y:S02]  /*5390*/  USEL UR4, UR31, UR40, !UP5 ;  /* 0x000000281f047287 */ /* 0x000fe4000e800000 */
[----:B------:R-:W-:Y:S02]  /*53a0*/  USEL UR7, UR37, UR41, !UP6 ;  /* 0x0000002925077287 */ /* 0x000fe4000f000000 */
[----:B------:R-:W-:Y:S02]  /*53b0*/  UIMAD.WIDE.U32 UR16, UR4, UR22, URZ ;  /* 0x00000016041072a5 */ /* 0x000fe4000f8e00ff */
[----:B------:R-:W-:Y:S01]  /*53c0*/  UIMAD.WIDE.U32 UR18, UR7, UR22, URZ ;  /* 0x00000016071272a5 */ /* 0x000fe2000f8e00ff */
[----:B------:R-:W-:Y:S02]  /*53d0*/  UMOV UR5, UR9 ;  /* 0x0000000900057c82 */ /* 0x000fe40008000000 */
[----:B------:R-:W-:Y:S03]  /*53e0*/  USHF.R.U32.HI UR6, URZ, UR43, UR5 ;  /* 0x0000002bff067299 */ /* 0x000fe60008011605 */
[----:B------:R-:W-:Y:S01]  /*53f0*/  UMOV UR5, UR11 ;  /* 0x0000000b00057c82 */ /* 0x000fe20008000000 */
[----:B------:R-:W-:Y:S02]  /*5400*/  USEL UR6, UR13, UR6, !UP5 ;  /* 0x000000060d067287 */ /* 0x000fe4000e800000 */
[----:B------:R-:W-:Y:S02]  /*5410*/  USHF.R.U32.HI UR8, URZ, UR33, UR5 ;  /* 0x00000021ff087299 */ /* 0x000fe40008011605 */
[----:B------:R-:W-:Y:S01]  /*5420*/  UIMAD.WIDE.U32 UR10, UR6, UR22, URZ ;  /* 0x00000016060a72a5 */ /* 0x000fe2000f8e00ff */
[----:B------:R-:W-:Y:S02]  /*5430*/  UMOV UR5, UR17 ;  /* 0x0000001100057c82 */ /* 0x000fe40008000000 */
[----:B------:R-:W-:Y:S03]  /*5440*/  @UP4 USHF.R.U32.HI UR4, URZ, UR23, UR5 ;  /* 0x00000017ff044299 */ /* 0x000fe60008011605 */
[----:B------:R-:W-:Y:S01]  /*5450*/  UMOV UR5, UR19 ;  /* 0x0000001300057c82 */ /* 0x000fe20008000000 */
[----:B------:R-:W-:Y:S02]  /*5460*/  UIMAD UR4, UR42, UR4, URZ ;  /* 0x000000042a0472a4 */ /* 0x000fe4000f8e02ff */
[----:B------:R-:W-:Y:S02]  /*5470*/  @UP4 USHF.R.U32.HI UR7, URZ, UR23, UR5 ;  /* 0x00000017ff074299 */ /* 0x000fe40008011605 */
[----:B------:R-:W-:Y:S02]  /*5480*/  USEL UR5, UR14, UR8, !UP6 ;  /* 0x000000080e057287 */ /* 0x000fe4000f000000 */
[----:B------:R-:W-:Y:S02]  /*5490*/  UIMAD UR8, UR42, UR7, URZ ;  /* 0x000000072a0872a4 */ /* 0x000fe4000f8e02ff */
[----:B------:R-:W-:Y:S03]  /*54a0*/  UISETP.GE.AND UP0, UPT, UR6, UR4, UPT ;  /* 0x000000040600728c */ /* 0x000fe6000bf06270 */
[----:B------:R-:W-:Y:S01]  /*54b0*/  UMOV UR4, UR11 ;  /* 0x0000000b00047c82 */ /* 0x000fe20008000000 */
[----:B------:R-:W-:Y:S02]  /*54c0*/  UISETP.GE.OR UP0, UPT, UR5, UR8, UP0 ;  /* 0x000000080500728c */ /* 0x000fe40008706670 */
[----:B------:R-:W-:Y:S02]  /*54d0*/  USHF.R.U32.HI UR4, URZ, UR23, UR4 ;  /* 0x00000017ff047299 */ /* 0x000fe40008011604 */
[----:B------:R-:W-:Y:S02]  /*54e0*/  UIMAD.WIDE.U32 UR8, UR5, UR22, URZ ;  /* 0x00000016050872a5 */ /* 0x000fe4000f8e00ff */
[----:B------:R-:W-:Y:S04]  /*54f0*/  USEL UR10, UR6, UR4, !UP4 ;  /* 0x00000004060a7287 */ /* 0x000fe8000e000000 */
[----:B------:R-:W-:Y:S01]  /*5500*/  UIADD3 UR11, UPT, UPT, -UR10, URZ, URZ ;  /* 0x000000ff0a0b7290 */ /* 0x000fe2000fffe1ff */
[----:B------:R-:W-:Y:S02]  /*5510*/  @!UP0 UMOV UR4, UR9 ;  /* 0x0000000900048c82 */ /* 0x000fe40008000000 */
[----:B------:R-:W-:Y:S02]  /*5520*/  @!UP0 USHF.R.U32.HI UR4, URZ, UR23, UR4 ;  /* 0x00000017ff048299 */ /* 0x000fe40008011604 */
[----:B------:R-:W-:Y:S02]  /*5530*/  UIMAD UR8, UR42, UR11, UR6 ;  /* 0x0000000b2a0872a4 */ /* 0x000fe4000f8e0206 */
[----:B------:R-:W-:Y:S04]  /*5540*/  @!UP0 USEL UR4, UR5, UR4, !UP4 ;  /* 0x0000000405048287 */ /* 0x000fe8000e000000 */
[----:B------:R-:W-:Y:S02]  /*5550*/  @!UP0 UIMAD UR7, UR7, UR8, UR4 ;  /* 0x00000008070782a4 */ /* 0x000fe4000f8e0204 */
[----:B------:R-:W-:Y:S02]  /*5560*/  @!UP0 UIADD3 UR9, UPT, UPT, UR10, -UR4, URZ ;  /* 0x800000040a098290 */ /* 0x000fe4000fffe0ff */
[----:B------:R-:W-:Y:S02]  /*5570*/  UIADD3 UR8, UPT, UPT, -UR6, URZ, URZ ;  /* 0x000000ff06087290 */ /* 0x000fe4000fffe1ff */
[----:B------:R-:W-:Y:S02]  /*5580*/  UIADD3 UR4, UPT, UPT, -UR5, URZ, URZ ;  /* 0x000000ff05047290 */ /* 0x000fe4000fffe1ff */
[----:B------:R-:W-:Y:S03]  /*5590*/  @!UP0 UIMAD UR6, UR9, UR42, UR5 ;  /* 0x0000002a090682a4 */ /* 0x000fe6000f8e0205 */
[----:B------:R-:W-:Y:S01]  /*55a0*/  @!UP0 UMOV UR5, UR7 ;  /* 0x0000000700058c82 */ /* 0x000fe20008000000 */
[----:B------:R-:W-:Y:S02]  /*55b0*/  UIMAD UR7, UR15, UR4, UR14 ;  /* 0x000000040f0772a4 */ /* 0x000fe4000f8e020e */
[----:B------:R-:W-:Y:S02]  /*55c0*/  UIMAD UR4, UR34, UR8, UR13 ;  /* 0x00000008220472a4 */ /* 0x000fe4000f8e020d */
[----:B------:R-:W-:Y:S02]  /*55d0*/  UIMAD UR14, UR5, UR15, UR7 ;  /* 0x0000000f050e72a4 */ /* 0x000fe4000f8e0207 */
[----:B------:R-:W-:Y:S11]  /*55e0*/  UIMAD UR13, UR6, UR34, UR4 ;  /* 0x00000022060d72a4 */ /* 0x000ff6000f8e0204 */
[----:B------:R-:W-:Y:S01]  /*55f0*/  @!UPT UIADD3 URZ, UPT, UPT, URZ, URZ, URZ ;  /* 0x000000fffffff290 */ /* 0x000fe2000fffe0ff */
.L_x_85:
[----:B------:R-:W2:Y:S01]  /*5600*/  @!UP3 LDCU.128 UR8, c[0x0][0xf10] ;  /* 0x0001e200ff08b7ac */ /* 0x000ea20008000c00 */
[C---:B------:R-:W-:Y:S02]  /*5610*/  ISETP.NE.U32.AND P1, PT, R4.reuse, RZ, PT ;  /* 0x000000ff0400720c */ /* 0x040fe40003f25070 */
[----:B------:R-:W-:Y:S02]  /*5620*/  ISETP.NE.U32.AND P0, PT, R4, RZ, PT ;  /* 0x000000ff0400720c */ /* 0x000fe40003f05070 */
[C---:B------:R-:W-:Y:S02]  /*5630*/  ISETP.NE.AND.EX P1, PT, R5.reuse, RZ, PT, P1 ;  /* 0x000000ff0500720c */ /* 0x040fe40003f25310 */
[----:B------:R-:W-:Y:S01]  /*5640*/  ISETP.NE.AND.EX P0, PT, R5, RZ, PT, P0 ;  /* 0x000000ff0500720c */ /* 0x000fe20003f05300 */
[----:B------:R-:W3:Y:S01]  /*5650*/  @!UP3 LDCU UR5, c[0x0][0xf0c] ;  /* 0x0001e180ff05b7ac */ /* 0x000ee20008000800 */
[----:B------:R-:W-:Y:S02]  /*5660*/  USHF.L.U32 UR26, UR21, 0x6, URZ ;  /* 0x00000006151a7899 */ /* 0x000fe400080006ff */
[----:B------:R-:W-:Y:S02]  /*5670*/  USHF.L.U32 UR27, UR20, 0x7, URZ ;  /* 0x00000007141b7899 */ /* 0x000fe400080006ff */
[----:B--2---:R-:W-:Y:S07]  /*5680*/  UIMAD.WIDE.U32 UR6, UR14, UR8, URZ ;  /* 0x000000080e0672a5 */ /* 0x004fee000f8e00ff */
[----:B------:R-:W-:Y:S01]  /*5690*/  @!UP3 UMOV UR4, UR7 ;  /* 0x000000070004bc82 */ /* 0x000fe20008000000 */
[----:B---3--:R-:W-:Y:S02]  /*56a0*/  @!UP3 UISETP.NE.AND UP0, UPT, UR5, 0x1, UPT ;  /* 0x000000010500b88c */ /* 0x008fe4000bf05270 */
[----:B------:R-:W-:Y:S02]  /*56b0*/  @!UP3 USHF.R.U32.HI UR4, URZ, UR9, UR4 ;  /* 0x00000009ff04b299 */ /* 0x000fe40008011604 */
[----:B------:R-:W-:Y:S02]  /*56c0*/  UIMAD.WIDE.U32 UR6, UR13, UR11, URZ ;  /* 0x0000000b0d0672a5 */ /* 0x000fe4000f8e00ff */
[----:B------:R-:W-:Y:S02]  /*56d0*/  @!UP3 USEL UR8, UR14, UR4, !UP0 ;  /* 0x000000040e08b287 */ /* 0x000fe4000c000000 */
[----:B------:R-:W-:Y:S03]  /*56e0*/  @!UP3 UISETP.NE.AND UP0, UPT, UR10, 0x1, UPT ;  /* 0x000000010a00b88c */ /* 0x000fe6000bf05270 */
[----:B------:R-:W-:Y:S02]  /*56f0*/  @!UP3 UMOV UR6, UR7 ;  /* 0x000000070006bc82 */ /* 0x000fe40008000000 */
[----:B------:R-:W2:Y:S02]  /*5700*/  @!UP3 LDCU UR4, c[0x0][0xf20] ;  /* 0x0001e400ff04b7ac */ /* 0x000ea40008000800 */
[----:B--2---:R-:W-:Y:S04]  /*5710*/  @!UP3 USHF.R.U32.HI UR6, URZ, UR4, UR6 ;  /* 0x00000004ff06b299 */ /* 0x004fe80008011606 */
[----:B------:R-:W-:Y:S04]  /*5720*/  @!UP3 USEL UR6, UR13, UR6, !UP0 ;  /* 0x000000060d06b287 */ /* 0x000fe8000c000000 */
[----:B------:R-:W-:Y:S02]  /*5730*/  @!UP3 UIADD3 UR4, UPT, UPT, -UR8, UR6, URZ ;  /* 0x000000060804b290 */ /* 0x000fe4000fffe1ff */
[----:B------:R-:W-:Y:S02]  /*5740*/  @!UP3 UIADD3 UR6, UPT, UPT, UR8, -UR6, URZ ;  /* 0x800000060806b290 */ /* 0x000fe4000fffe0ff */
[----:B------:R-:W-:Y:S02]  /*5750*/  @!UP3 UIMAD UR14, UR4, UR5, UR14 ;  /* 0x00000005040eb2a4 */ /* 0x000fe4000f8e020e */
[----:B------:R-:W-:Y:S01]  /*5760*/  @!UP3 UIMAD UR13, UR6, UR10, UR13 ;  /* 0x0000000a060db2a4 */ /* 0x000fe2000f8e020d */
[----:B------:R-:W-:Y:S11]  /*5770*/  BRA.U UP1, `(.L_x_86) ;  /* 0x0000000101107547 */ /* 0x000ff6000b800000 */
[----:B------:R-:W-:Y:S04]  /*5780*/  MOV R6, UR51 ;  /* 0x0000003300067c02 */ /* 0x000fe80008000f00 */
[----:B------:R-:W-:Y:S04]  /*5790*/  SHF.L.U32 R6, R6, 0x1f, RZ ;  /* 0x0000001f06067819 */ /* 0x000fe800000006ff */
[----:B------:R-:W2:Y:S02]  /*57a0*/  SYNCS.PHASECHK.TRANS64.TRYWAIT P2, [UR29+0xb8], R6 ;  /* 0x0000b806ff0075a7 */ /* 0x000ea4000804111d */
[----:B--2---:R-:W-:Y:S05]  /*57b0*/  @!P2 BRA `(.L_x_87) ;  /* 0x000000680004a947 */ /* 0x004fea0003800000 */
.L_x_86:
[----:B------:R-:W-:Y:S05]  /*57c0*/  @!P1 BRA `(.L_x_88) ;  /* 0x0000000000309947 */ /* 0x000fea0003800000 */
[----:B----4-:R-:W-:Y:S01]  /*57d0*/  ISETP.NE.U32.AND P1, PT, R2, RZ, PT ;  /* 0x000000ff0200720c */ /* 0x010fe20003f25070 */
[----:B------:R-:W2:Y:S01]  /*57e0*/  LDCU.64 UR4, c[0x0][0x358] ;  /* 0x00006b00ff0477ac */ /* 0x000ea20008000a00 */
[----:B------:R-:W-:Y:S02]  /*57f0*/  IMAD.MOV.U32 R89, RZ, RZ, 0x1 ;  /* 0x00000001ff597424 */ /* 0x000fe400078e00ff */
[----:B------:R-:W-:Y:S11]  /*5800*/  ISETP.NE.AND.EX P1, PT, R3, RZ, PT, P1 ;  /* 0x000000ff0300720c */ /* 0x000ff60003f25310 */
[----:B------:R-:W-:Y:S02]  /*5810*/  @!UPT UIADD3 URZ, UPT, UPT, URZ, URZ, URZ ;  /* 0x000000fffffff290 */ /* 0x000fe4000fffe0ff */
[----:B------:R-:W3:Y:S01]  /*5820*/  @P1 LDC.64 R8, c[0x0][0xc88] ;  /* 0x00032200ff081b82 */ /* 0x000ee20000000a00 */
[----:B-1----:R-:W-:Y:S04]  /*5830*/  @P1 IMAD R0, R4, UR36, RZ ;  /* 0x0000002404001c24 */ /* 0x002fe8000f8e02ff */
[----:B---3--:R-:W-:Y:S04]  /*5840*/  @P1 IMAD.WIDE R8, R0, 0x4, R8 ;  /* 0x0000000400081825 */ /* 0x008fe800078e0208 */
[----:B------:R-:W-:Y:S01]  /*5850*/  HFMA2 R0, -RZ, RZ, 0, 5.9604644775390625e-08 ;  /* 0x00000001ff007431 */ /* 0x000fe200000001ff */
[----:B--2--5:R2:W5:Y:S04]  /*5860*/  @P1 LDG.E R45, desc[UR4][R8.64] ;  /* 0x00000004082d1981 */ /* 0x024568000c1e1900 */
[----:B------:R-:W-:Y:S01]  /*5870*/  @!P1 PRMT R89, R0, 0x7610, R89 ;  /* 0x0000761000599816 */ /* 0x000fe20000000059 */
[----:B--2---:R-:W3:Y:S06]  /*5880*/  @!P1 LDC R45, c[0x0][0xc80] ;  /* 0x00032000ff2d9b82 */ /* 0x004eec0000000800 */
.L_x_88:
[----:B---3-5:R-:W-:Y:S01]  /*5890*/  @!P0 FSETP.EQ.AND P1, PT, R45, RZ, PT ;  /* 0x000000ff2d00820b */ /* 0x028fe20003f22000 */
[----:B------:R-:W-:Y:S01]  /*58a0*/  @!UPT UIADD3 URZ, UPT, UPT, URZ, URZ, URZ ;  /* 0x000000fffffff290 */ /* 0x000fe2000fffe0ff */
[----:B------:R-:W-:Y:S11]  /*58b0*/  @!P0 BRA `(.L_x_89) ;  /* 0x0000000000188947 */ /* 0x000ff60003800000 */
[----:B------:R-:W-:Y:S02]  /*58c0*/  LOP3.LUT P0, RZ, R89, 0xff, RZ, 0xc0, !PT ;  /* 0x000000ff59ff7812 */ /* 0x000fe4000780c0ff */
[----:B----4-:R-:W-:Y:S04]  /*58d0*/  ISETP.NE.U32.AND P1, PT, R2, RZ, PT ;  /* 0x000000ff0200720c */ /* 0x010fe80003f25070 */
[----:B------:R-:W-:Y:S04]  /*58e0*/  ISETP.NE.AND.EX P1, PT, R3, RZ, PT, P1 ;  /* 0x000000ff0300720c */ /* 0x000fe80003f25310 */
[----:B------:R-:W-:Y:S03]  /*58f0*/  PLOP3.LUT P1, PT, P1, PT, PT, 0x8, 0x80 ;  /* 0x000000000080781c */ /* 0x000fe60000f2e170 */
[----:B------:R-:W-:Y:S11]  /*5900*/  @P0 FSETP.EQ.AND P1, PT, R45, RZ, PT ;  /* 0x000000ff2d00020b */ /* 0x000ff60003f22000 */
[----:B------:R-:W-:Y:S02]  /*5910*/  @!UPT UIADD3 URZ, UPT, UPT, URZ, URZ, URZ ;  /* 0x000000fffffff290 */ /* 0x000fe4000fffe0ff */
.L_x_89:
[----:B------:R-:W-:Y:S01]  /*5920*/  ULEA UR4, UR12, UR29, 0x3 ;  /* 0x0000001d0c047291 */ /* 0x000fe2000f8e18ff */
[----:B------:R-:W-:Y:S02]  /*5930*/  SHF.L.U32 R9, R15, 0x1f, RZ ;  /* 0x0000001f0f097819 */ /* 0x000fe400000006ff */
[----:B------:R-:W-:Y:S04]  /*5940*/  ELECT P0, URZ, PT ;  /* 0x0000000000ff782f */ /* 0x000fe80003800000 */
[----:B------:R-:W-:Y:S02]  /*5950*/  PLOP3.LUT P1, PT, P1, P0, PT, 0xf2, 0x2f ;  /* 0x00000000002f781c */ /* 0x000fe40000f21e72 */
[----:B------:R-:W2:Y:S11]  /*5960*/  SYNCS.PHASECHK.TRANS64.TRYWAIT P2, [UR4+0x98], R9 ;  /* 0x00009809ff0075a7 */ /* 0x000eb60008041104 */
[----:B------:R-:W-:Y:S05]  /*5970*/  @!P1 IADD3 R8, P0, PT, R16, 0x980, RZ ;  /* 0x0000098010089810 */ /* 0x000fea0007f1e0ff */
[----:B-1----:R-:W-:Y:S01]  /*5980*/  @!P1 IMAD.X R6, RZ, RZ, R17, P0 ;  /* 0x000000ffff069224 */ /* 0x002fe200000e0611 */
[----:B--2---:R-:W-:Y:S07]  /*5990*/  @!P2 BRA `(.L_x_90) ;  /* 0x0000006400a4a947 */ /* 0x004fee0003800000 */
.L_x_195:
[----:B------:R-:W-:Y:S01]  /*59a0*/  @!P1 R2UR UR7, R6 ;  /* 0x00000000060792ca */ /* 0x000fe200000e0000 */
[----:B------:R-:W-:Y:S01]  /*59b0*/  UIADD3 UR5, UPT, UPT, UR12, 0x1, URZ ;  /* 0x000000010c057890 */ /* 0x000fe2000fffe0ff */
[----:B------:R-:W-:Y:S01]  /*59c0*/  @!P1 R2UR UR6, R8 ;  /* 0x00000000080692ca */ /* 0x000fe200000e0000 */
[----:B------:R-:W-:Y:S01]  /*59d0*/  UIADD3 UR25, UPT, UPT, UR4, 0x80, URZ ;  /* 0x0000008004197890 */ /* 0x000fe2000fffe0ff */
[----:B-1----:R-:W-:Y:S01]  /*59e0*/  @!P1 IMAD.MOV.U32 R0, RZ, RZ, 0x1000 ;  /* 0x00001000ff009424 */ /* 0x002fe200078e00ff */
[----:B------:R-:W-:Y:S01]  /*59f0*/  UISETP.NE.AND UP0, UPT, UR5, 0x3, UPT ;  /* 0x000000030500788c */ /* 0x000fe2000bf05270 */
[----:B------:R-:W-:Y:S01]  /*5a00*/  UMOV UR18, 0x0 ;  /* 0x0000000000127882 */ /* 0x000fe20000000000 */
[----:B------:R-:W-:Y:S02]  /*5a10*/  UMOV UR19, 0x10000000 ;  /* 0x1000000000137882 */ /* 0x000fe40000000000 */
[----:B------:R-:W-:Y:S02]  /*5a20*/  USEL UR5, UR5, URZ, UP0 ;  /* 0x000000ff05057287 */ /* 0x000fe40008000000 */
[----:B------:R-:W-:Y:S02]  /*5a30*/  USEL UR9, URZ, 0x1, UP0 ;  /* 0x00000001ff097887 */ /* 0x000fe40008000000 */
[----:B------:R-:W-:Y:S01]  /*5a40*/  IMAD.U32 R9, RZ, RZ, UR7 ;  /* 0x00000007ff097e24 */ /* 0x000fe2000f8e00ff */
[----:B------:R-:W-:Y:S01]  /*5a50*/  VOTEU.ALL UP0, P1 ;  /* 0x0000000000ff7886 */ /* 0x000fe20000800000 */
[----:B------:R-:W-:Y:S01]  /*5a60*/  IMAD.U32 R8, RZ, RZ, UR6 ;  /* 0x00000006ff087e24 */ /* 0x000fe2000f8e00ff */
[----:B------:R-:W-:Y:S01]  /*5a70*/  UMOV UR28, UR36 ;  /* 0x00000024001c7c82 */ /* 0x000fe20008000000 */
[----:B------:R-:W-:Y:S01]  /*5a80*/  UMOV UR11, UR27 ;  /* 0x0000001b000b7c82 */ /* 0x000fe20008000000 */
[----:B------:R-:W-:Y:S01]  /*5a90*/  @!P1 R2UR UR17, R9 ;  /* 0x00000000091192ca */ /* 0x000fe200000e0000 */
[----:B------:R-:W-:Y:S01]  /*5aa0*/  @!UP0 ULEA UR6, UR12, UR29, 0xc ;  /* 0x0000001d0c068291 */ /* 0x000fe2000f8e60ff */
[----:B------:R-:W-:Y:S01]  /*5ab0*/  @!P1 R2UR UR16, R8 ;  /* 0x00000000081092ca */ /* 0x000fe200000e0000 */
[----:B------:R-:W-:Y:S01]  /*5ac0*/  @!UP0 UIADD3 UR10, UPT, UPT, UR26, 0x20, URZ ;  /* 0x000000201a0a8890 */ /* 0x000fe2000fffe0ff */
[----:B------:R-:W-:Y:S01]  /*5ad0*/  LOP3.LUT R9, R15, UR9, RZ, 0x3c, !PT ;  /* 0x000000090f097c12 */ /* 0x000fe2000f8e3cff */
[----:B------:R-:W-:Y:S01]  /*5ae0*/  @!UP0 UIADD3 UR24, UPT, UPT, UR6, 0x200, URZ ;  /* 0x0000020006188890 */ /* 0x000fe2000fffe0ff */
[----:B------:R-:W-:Y:S01]  /*5af0*/  @!P1 IADD3 R8, P0, PT, R16, 0x980, RZ ;  /* 0x0000098010089810 */ /* 0x000fe20007f1e0ff */
[----:B------:R-:W-:Y:S01]  /*5b00*/  @!UP0 UIADD3 UR8, UPT, UPT, UR6, 0xa00, URZ ;  /* 0x00000a0006088890 */ /* 0x000fe2000fffe0ff */
[----:B------:R-:W-:Y:S01]  /*5b10*/  SHF.L.U32 R10, R9, 0x1f, RZ ;  /* 0x0000001f090a7819 */ /* 0x000fe200000006ff */
[----:B------:R-:W-:Y:S01]  /*5b20*/  VOTEU.ALL UP0, P1 ;  /* 0x0000000000ff7886 */ /* 0x000fe20000800000 */
[----:B------:R-:W-:Y:S01]  /*5b30*/  UMOV UR12, UR36 ;  /* 0x00000024000c7c82 */ /* 0x000fe20008000000 */
[----:B------:R-:W-:Y:S01]  /*5b40*/  UMOV UR9, UR25 ;  /* 0x0000001900097c82 */ /* 0x000fe20008000000 */
[----:B------:R-:W-:Y:S01]  /*5b50*/  UPRMT UR6, UR57, 0x654, UR25 ;  /* 0x0000065439067896 */ /* 0x000fe20008000019 */
[----:B------:R-:W-:Y:S01]  /*5b60*/  @!P1 IMAD.X R6, RZ, RZ, R17, P0 ;  /* 0x000000ffff069224 */ /* 0x000fe200000e0611 */
[----:B------:R-:W-:Y:S01]  /*5b70*/  ULEA UR7, UR5, UR29, 0x3 ;  /* 0x0000001d05077291 */ /* 0x000fe2000f8e18ff */
[----:B------:R1:W-:Y:S01]  /*5b80*/  @!UP0 UTMALDG.3D [UR24], [UR16], desc[UR18] ;  /* 0x00001218100085b4 */ /* 0x0003e20008011000 */
[----:B------:R-:W-:Y:S05]  /*5b90*/  VOTEU.ALL UP0, P1 ;  /* 0x0000000000ff7886 */ /* 0x000fea0000800000 */
[----:B------:R1:W-:Y:S01]  /*5ba0*/  @!UP0 UTMALDG.3D [UR8], [UR16], desc[UR18] ;  /* 0x00001208100085b4 */ /* 0x0003e20008011000 */
[----:B------:R1:W-:Y:S01]  /*5bb0*/  @!P1 SYNCS.ARRIVE.TRANS64.RED.A0TR RZ, [UR4+0x80], R0 ;  /* 0x00008000ffff99a7 */ /* 0x0003e20008300404 */
[----:B------:R-:W-:Y:S01]  /*5bc0*/  SYNCS.ARRIVE.TRANS64.RED.A1T0 RZ, [UR6], RZ ;  /* 0x000000ffffff79a7 */ /* 0x000fe20008100406 */
[----:B------:R-:W2:Y:S02]  /*5bd0*/  SYNCS.PHASECHK.TRANS64.TRYWAIT P2, [UR7+0x98], R10 ;  /* 0x0000980aff0075a7 */ /* 0x000ea40008041107 */
[----:B-12---:R-:W-:Y:S05]  /*5be0*/  @!P2 BRA `(.L_x_91) ;  /* 0x000000640028a947 */ /* 0x006fea0003800000 */
.L_x_197:
[----:B------:R-:W-:Y:S01]  /*5bf0*/  @!P1 R2UR UR6, R8 ;  /* 0x00000000080692ca */ /* 0x000fe200000e0000 */
[----:B------:R-:W-:Y:S01]  /*5c00*/  UIADD3 UR4, UPT, UPT, UR5, 0x1, URZ ;  /* 0x0000000105047890 */ /* 0x000fe2000fffe0ff */
[----:B------:R-:W-:Y:S01]  /*5c10*/  @!P1 R2UR UR8, R6 ;  /* 0x00000000060892ca */ /* 0x000fe200000e0000 */
[----:B------:R-:W-:Y:S01]  /*5c20*/  UIADD3 UR17, UPT, UPT, UR7, 0x80, URZ ;  /* 0x0000008007117890 */ /* 0x000fe2000fffe0ff */
[----:B-1----:R-:W-:Y:S01]  /*5c30*/  @!P1 IMAD.MOV.U32 R0, RZ, RZ, 0x1000 ;  /* 0x00001000ff009424 */ /* 0x002fe200078e00ff */
[----:B------:R-:W-:Y:S01]  /*5c40*/  UISETP.NE.AND UP0, UPT, UR4, 0x3, UPT ;  /* 0x000000030400788c */ /* 0x000fe2000bf05270 */
[----:B------:R-:W-:Y:S01]  /*5c50*/  @!P1 IADD3 R8, P0, PT, R16, 0x980, RZ ;  /* 0x0000098010089810 */ /* 0x000fe20007f1e0ff */
[----:B------:R-:W-:Y:S01]  /*5c60*/  UMOV UR38, 0x0 ;  /* 0x0000000000267882 */ /* 0x000fe20000000000 */
[----:B------:R-:W-:Y:S01]  /*5c70*/  UMOV UR39, 0x10000000 ;  /* 0x1000000000277882 */ /* 0x000fe20000000000 */
[----:B------:R-:W-:Y:S01]  /*5c80*/  USEL UR9, URZ, 0x1, UP0 ;  /* 0x00000001ff097887 */ /* 0x000fe20008000000 */
[----:B------:R-:W-:Y:S01]  /*5c90*/  UMOV UR18, UR26 ;  /* 0x0000001a00127c82 */ /* 0x000fe20008000000 */
[----:B------:R-:W-:Y:S02]  /*5ca0*/  UMOV UR20, UR36 ;  /* 0x0000002400147c82 */ /* 0x000fe40008000000 */
[----:B------:R-:W-:Y:S01]  /*5cb0*/  IMAD.U32 R10, RZ, RZ, UR6 ;  /* 0x00000006ff0a7e24 */ /* 0x000fe2000f8e00ff */
[----:B------:R-:W-:Y:S01]  /*5cc0*/  USEL UR6, UR4, URZ, UP0 ;  /* 0x000000ff04067287 */ /* 0x000fe20008000000 */
[----:B------:R-:W-:Y:S01]  /*5cd0*/  IMAD.U32 R11, RZ, RZ, UR8 ;  /* 0x00000008ff0b7e24 */ /* 0x000fe2000f8e00ff */
[----:B------:R-:W-:Y:S01]  /*5ce0*/  VOTEU.ALL UP0, P1 ;  /* 0x0000000000ff7886 */ /* 0x000fe20000800000 */
[----:B------:R-:W-:Y:S01]  /*5cf0*/  LOP3.LUT R9, R9, UR9, RZ, 0x3c, !PT ;  /* 0x0000000909097c12 */ /* 0x000fe2000f8e3cff */
[----:B------:R-:W-:Y:S01]  /*5d00*/  UMOV UR12, UR36 ;  /* 0x00000024000c7c82 */ /* 0x000fe20008000000 */
[----:B------:R-:W-:Y:S01]  /*5d10*/  @!P1 R2UR UR24, R10 ;  /* 0x000000000a1892ca */ /* 0x000fe200000e0000 */
[----:B------:R-:W-:Y:S01]  /*5d20*/  UMOV UR9, UR17 ;  /* 0x0000001100097c82 */ /* 0x000fe20008000000 */
[----:B------:R-:W-:Y:S01]  /*5d30*/  @!P1 R2UR UR25, R11 ;  /* 0x000000000b1992ca */ /* 0x000fe200000e0000 */
[----:B------:R-:W-:Y:S01]  /*5d40*/  @!UP0 ULEA UR5, UR5, UR29, 0xc ;  /* 0x0000001d05058291 */ /* 0x000fe2000f8e60ff */
[----:B------:R-:W-:Y:S01]  /*5d50*/  SHF.L.U32 R10, R9, 0x1f, RZ ;  /* 0x0000001f090a7819 */ /* 0x000fe200000006ff */
[----:B------:R-:W-:Y:S01]  /*5d60*/  @!UP0 UIADD3 UR19, UPT, UPT, UR27, 0x40, URZ ;  /* 0x000000401b138890 */ /* 0x000fe2000fffe0ff */
[----:B------:R-:W-:Y:S01]  /*5d70*/  @!P1 IMAD.X R6, RZ, RZ, R17, P0 ;  /* 0x000000ffff069224 */ /* 0x000fe200000e0611 */
[----:B------:R-:W-:Y:S02]  /*5d80*/  @!UP0 UIADD3 UR16, UPT, UPT, UR5, 0x200, URZ ;  /* 0x0000020005108890 */ /* 0x000fe4000fffe0ff */
[----:B------:R-:W-:Y:S02]  /*5d90*/  @!UP0 UIADD3 UR8, UPT, UPT, UR5, 0xa00, URZ ;  /* 0x00000a0005088890 */ /* 0x000fe4000fffe0ff */
[----:B------:R-:W-:Y:S01]  /*5da0*/  @!UP0 UIADD3 UR10, UPT, UPT, UR26, 0x20, URZ ;  /* 0x000000201a0a8890 */ /* 0x000fe2000fffe0ff */
[----:B------:R-:W-:Y:S01]  /*5db0*/  VOTEU.ALL UP0, P1 ;  /* 0x0000000000ff7886 */ /* 0x000fe20000800000 */
[----:B------:R-:W-:Y:S01]  /*5dc0*/  UMOV UR11, UR19 ;  /* 0x00000013000b7c82 */ /* 0x000fe20008000000 */
[----:B------:R-:W-:Y:S02]  /*5dd0*/  UPRMT UR4, UR57, 0x654, UR17 ;  /* 0x0000065439047896 */ /* 0x000fe40008000011 */
        /* <DEDUP_REMOVED lines=8> */
.L_x_199:
[----:B------:R-:W-:Y:S01]  /*5e60*/  @!P1 R2UR UR7, R6 ;  /* 0x00000000060792ca */ /* 0x000fe200000e0000 */
[----:B------:R-:W-:Y:S01]  /*5e70*/  UIADD3 UR4, UPT, UPT, UR6, 0x1, URZ ;  /* 0x0000000106047890 */ /* 0x000fe2000fffe0ff */
[----:B------:R-:W-:Y:S01]  /*5e80*/  @!P1 R2UR UR8, R8 ;  /* 0x00000000080892ca */ /* 0x000fe200000e0000 */
[----:B------:R-:W-:Y:S01]  /*5e90*/  UIADD3 UR18, UPT, UPT, UR26, 0x10, URZ ;  /* 0x000000101a127890 */ /* 0x000fe2000fffe0ff */
[----:B-1----:R-:W-:Y:S01]  /*5ea0*/  @!P1 IMAD.MOV.U32 R0, RZ, RZ, 0x1000 ;  /* 0x00001000ff009424 */ /* 0x002fe200078e00ff */
[----:B------:R-:W-:Y:S01]  /*5eb0*/  UISETP.NE.AND UP0, UPT, UR4, 0x3, UPT ;  /* 0x000000030400788c */ /* 0x000fe2000bf05270 */
[----:B------:R-:W-:Y:S01]  /*5ec0*/  VIADD R14, R14, 0x1 ;  /* 0x000000010e0e7836 */ /* 0x000fe20000000000 */
[----:B------:R-:W-:Y:S02]  /*5ed0*/  UIADD3 UR17, UPT, UPT, UR5, 0x80, URZ ;  /* 0x0000008005117890 */ /* 0x000fe4000fffe0ff */
[----:B------:R-:W-:Y:S01]  /*5ee0*/  USEL UR21, UR4, URZ, UP0 ;  /* 0x000000ff04157287 */ /* 0x000fe20008000000 */
[----:B------:R-:W-:Y:S01]  /*5ef0*/  UMOV UR38, 0x0 ;  /* 0x0000000000267882 */ /* 0x000fe20000000000 */
[----:B------:R-:W-:Y:S02]  /*5f00*/  UMOV UR39, 0x10000000 ;  /* 0x1000000000277882 */ /* 0x000fe40000000000 */
[----:B------:R-:W-:Y:S01]  /*5f10*/  IMAD.U32 R11, RZ, RZ, UR7 ;  /* 0x00000007ff0b7e24 */ /* 0x000fe2000f8e00ff */
[----:B------:R-:W-:Y:S01]  /*5f20*/  USEL UR7, URZ, 0x1, UP0 ;  /* 0x00000001ff077887 */ /* 0x000fe20008000000 */
[----:B------:R-:W-:Y:S01]  /*5f30*/  IMAD.U32 R10, RZ, RZ, UR8 ;  /* 0x00000008ff0a7e24 */ /* 0x000fe2000f8e00ff */
[----:B------:R-:W-:Y:S01]  /*5f40*/  VOTEU.ALL UP0, P1 ;  /* 0x0000000000ff7886 */ /* 0x000fe20000800000 */
[----:B------:R-:W-:Y:S01]  /*5f50*/  UMOV UR19, UR27 ;  /* 0x0000001b00137c82 */ /* 0x000fe20008000000 */
[----:B------:R-:W-:Y:S01]  /*5f60*/  @!P1 R2UR UR25, R11 ;  /* 0x000000000b1992ca */ /* 0x000fe200000e0000 */
[----:B------:R-:W-:Y:S01]  /*5f70*/  UMOV UR20, UR36 ;  /* 0x0000002400147c82 */ /* 0x000fe20008000000 */
[----:B------:R-:W-:Y:S01]  /*5f80*/  @!P1 R2UR UR24, R10 ;  /* 0x000000000a1892ca */ /* 0x000fe200000e0000 */
[----:B------:R-:W-:Y:S01]  /*5f90*/  @!UP0 ULEA UR4, UR6, UR29, 0xc ;  /* 0x0000001d06048291 */ /* 0x000fe2000f8e60ff */
[----:B------:R-:W-:Y:S01]  /*5fa0*/  LOP3.LUT R9, R9, UR7, RZ, 0x3c, !PT ;  /* 0x0000000709097c12 */ /* 0x000fe2000f8e3cff */
[----:B------:R-:W-:Y:S02]  /*5fb0*/  @!UP0 UIADD3 UR10, UPT, UPT, UR26, 0x30, URZ ;  /* 0x000000301a0a8890 */ /* 0x000fe4000fffe0ff */
[----:B------:R-:W-:Y:S01]  /*5fc0*/  @!UP0 UIADD3 UR16, UPT, UPT, UR4, 0x200, URZ ;  /* 0x0000020004108890 */ /* 0x000fe2000fffe0ff */
[----:B------:R-:W-:Y:S01]  /*5fd0*/  SHF.L.U32 R6, R9, 0x1f, RZ ;  /* 0x0000001f09067819 */ /* 0x000fe200000006ff */
[----:B------:R-:W-:Y:S01]  /*5fe0*/  @!UP0 UIADD3 UR8, UPT, UPT, UR4, 0xa00, URZ ;  /* 0x00000a0004088890 */ /* 0x000fe2000fffe0ff */
[----:B------:R-:W-:Y:S01]  /*5ff0*/  VOTEU.ALL UP0, P1 ;  /* 0x0000000000ff7886 */ /* 0x000fe20000800000 */
[----:B------:R-:W-:Y:S01]  /*6000*/  UMOV UR11, UR27 ;  /* 0x0000001b000b7c82 */ /* 0x000fe20008000000 */
[----:B------:R-:W-:Y:S01]  /*6010*/  UMOV UR12, UR36 ;  /* 0x00000024000c7c82 */ /* 0x000fe20008000000 */
[----:B------:R-:W-:Y:S01]  /*6020*/  UMOV UR9, UR17 ;  /* 0x0000001100097c82 */ /* 0x000fe20008000000 */
[----:B------:R-:W-:Y:S02]  /*6030*/  UPRMT UR6, UR57, 0x654, UR17 ;  /* 0x0000065439067896 */ /* 0x000fe40008000011 */
[----:B------:R1:W-:Y:S01]  /*6040*/  @!UP0 UTMALDG.3D [UR16], [UR24], desc[UR38] ;  /* 0x00002610180085b4 */ /* 0x0003e20008011000 */
[----:B------:R-:W-:Y:S01]  /*6050*/  VOTEU.ALL UP0, P1 ;  /* 0x0000000000ff7886 */ /* 0x000fe20000800000 */
[----:B------:R-:W-:Y:S04]  /*6060*/  ULEA UR4, UR21, UR29, 0x3 ;  /* 0x0000001d15047291 */ /* 0x000fe8000f8e18ff */
[----:B------:R1:W-:Y:S01]  /*6070*/  @!UP0 UTMALDG.3D [UR8], [UR24], desc[UR38] ;  /* 0x00002608180085b4 */ /* 0x0003e20008011000 */
[----:B------:R1:W-:Y:S01]  /*6080*/  @!P1 SYNCS.ARRIVE.TRANS64.RED.A0TR RZ, [UR5+0x80], R0 ;  /* 0x00008000ffff99a7 */ /* 0x0003e20008300405 */
[----:B------:R-:W-:Y:S03]  /*6090*/  SYNCS.ARRIVE.TRANS64.RED.A1T0 RZ, [UR6], RZ ;  /* 0x000000ffffff79a7 */ /* 0x000fe60008100406 */
[----:B------:R-:W2:Y:S02]  /*60a0*/  SYNCS.PHASECHK.TRANS64.TRYWAIT P0, [UR4+0x98], R6 ;  /* 0x00009806ff0075a7 */ /* 0x000ea40008001104 */
[----:B-12---:R-:W-:Y:S05]  /*60b0*/  @!P0 BRA `(.L_x_93) ;  /* 0x0000006000248947 */ /* 0x006fea0003800000 */
.L_x_201:
[----:B------:R-:W-:Y:S01]  /*60c0*/  UIADD3 UR17, UPT, UPT, UR4, 0x80, URZ ;  /* 0x0000008004117890 */ /* 0x000fe2000fffe0ff */
[----:B-1----:R-:W-:Y:S01]  /*60d0*/  @!P1 IADD3 R6, P0, PT, R16, 0x980, RZ ;  /* 0x0000098010069810 */ /* 0x002fe20007f1e0ff */
[----:B------:R-:W-:Y:S01]  /*60e0*/  UPLOP3.LUT UP1, UPT, UPT, UPT, UPT, 0x80, 0x8 ;  /* 0x000000000008789c */ /* 0x000fe20003f2f070 */
[----:B------:R-:W-:Y:S01]  /*60f0*/  R2UR UR38, R94 ;  /* 0x000000005e2672ca */ /* 0x000fe200000e0000 */
[----:B------:R-:W-:Y:S01]  /*6100*/  UMOV UR24, 0x0 ;  /* 0x0000000000187882 */ /* 0x000fe20000000000 */
[----:B------:R-:W-:Y:S01]  /*6110*/  @!P1 R2UR UR6, R6 ;  /* 0x00000000060692ca */ /* 0x000fe200000e0000 */
[----:B------:R-:W-:Y:S01]  /*6120*/  @!P1 IMAD.X R0, RZ, RZ, R17, P0 ;  /* 0x000000ffff009224 */ /* 0x000fe200000e0611 */
[----:B------:R-:W-:Y:S01]  /*6130*/  UMOV UR25, 0x10000000 ;  /* 0x1000000000197882 */ /* 0x000fe20000000000 */
[----:B------:R-:W-:Y:S01]  /*6140*/  UMOV UR20, UR36 ;  /* 0x0000002400147c82 */ /* 0x000fe20008000000 */
[----:B------:R-:W-:Y:S01]  /*6150*/  UMOV UR12, UR36 ;  /* 0x00000024000c7c82 */ /* 0x000fe20008000000 */
[----:B------:R-:W-:Y:S01]  /*6160*/  UMOV UR9, UR17 ;  /* 0x0000001100097c82 */ /* 0x000fe20008000000 */
[----:B------:R-:W-:Y:S01]  /*6170*/  @!P1 R2UR UR5, R0 ;  /* 0x00000000000592ca */ /* 0x000fe200000e0000 */
[----:B------:R-:W-:Y:S01]  /*6180*/  VOTEU.ALL UP0, P1 ;  /* 0x0000000000ff7886 */ /* 0x000fe20000800000 */
[----:B------:R-:W-:Y:S01]  /*6190*/  R2UR UR28, R95 ;  /* 0x000000005f1c72ca */ /* 0x000fe200000e0000 */
[----:B------:R-:W-:Y:S01]  /*61a0*/  UMOV UR36, UR30 ;  /* 0x0000001e00247c82 */ /* 0x000fe20008000000 */
[C---:B------:R-:W-:Y:S02]  /*61b0*/  ISETP.NE.AND P0, PT, R14.reuse, 0x2, PT ;  /* 0x000000020e00780c */ /* 0x040fe40003f05270 */
[----:B------:R-:W-:Y:S01]  /*61c0*/  @!UP0 UIADD3 UR19, UPT, UPT, UR27, 0x40, URZ ;  /* 0x000000401b138890 */ /* 0x000fe2000fffe0ff */
[----:B------:R-:W-:Y:S01]  /*61d0*/  IMAD.U32 R10, RZ, RZ, UR6 ;  /* 0x00000006ff0a7e24 */ /* 0x000fe2000f8e00ff */
[----:B------:R-:W-:Y:S01]  /*61e0*/  @!UP0 UIADD3 UR10, UPT, UPT, UR26, 0x30, URZ ;  /* 0x000000301a0a8890 */ /* 0x000fe2000fffe0ff */
[----:B------:R-:W-:Y:S02]  /*61f0*/  SEL R0, RZ, 0x1, P0 ;  /* 0x00000001ff007807 */ /* 0x000fe40000000000 */
[----:B------:R-:W-:Y:S02]  /*6200*/  SEL R14, R14, RZ, P0 ;  /* 0x000000ff0e0e7207 */ /* 0x000fe40000000000 */
[----:B------:R-:W-:Y:S01]  /*6210*/  IMAD.U32 R11, RZ, RZ, UR5 ;  /* 0x00000005ff0b7e24 */ /* 0x000fe2000f8e00ff */
[----:B------:R-:W-:Y:S01]  /*6220*/  @!P1 R2UR UR6, R10 ;  /* 0x000000000a0692ca */ /* 0x000fe200000e0000 */
[----:B------:R-:W-:Y:S01]  /*6230*/  @!UP0 ULEA UR5, UR21, UR29, 0xc ;  /* 0x0000001d15058291 */ /* 0x000fe2000f8e60ff */
[----:B------:R-:W-:Y:S01]  /*6240*/  LOP3.LUT R13, R13, R0, RZ, 0x3c, !PT ;  /* 0x000000000d0d7212 */ /* 0x000fe200078e3cff */
[----:B------:R-:W-:Y:S01]  /*6250*/  UMOV UR11, UR19 ;  /* 0x00000013000b7c82 */ /* 0x000fe20008000000 */
[----:B------:R-:W-:Y:S01]  /*6260*/  @!P1 R2UR UR7, R11 ;  /* 0x000000000b0792ca */ /* 0x000fe200000e0000 */
[----:B------:R-:W-:Y:S02]  /*6270*/  @!UP0 UIADD3 UR16, UPT, UPT, UR5, 0x200, URZ ;  /* 0x0000020005108890 */ /* 0x000fe4000fffe0ff */
[----:B------:R-:W-:Y:S01]  /*6280*/  @!UP0 UIADD3 UR8, UPT, UPT, UR5, 0xa00, URZ ;  /* 0x00000a0005088890 */ /* 0x000fe2000fffe0ff */
[----:B------:R-:W-:Y:S01]  /*6290*/  VOTEU.ALL UP0, P1 ;  /* 0x0000000000ff7886 */ /* 0x000fe20000800000 */
[----:B------:R-:W-:Y:S08]  /*62a0*/  UPRMT UR5, UR57, 0x654, UR17 ;  /* 0x0000065439057896 */ /* 0x000ff00008000011 */
[----:B------:R1:W-:Y:S01]  /*62b0*/  @!UP0 UTMALDG.3D [UR16], [UR6], desc[UR24] ;  /* 0x00001810060085b4 */ /* 0x0003e20008011000 */
[----:B------:R-:W-:Y:S05]  /*62c0*/  VOTEU.ALL UP0, P1 ;  /* 0x0000000000ff7886 */ /* 0x000fea0000800000 */
[----:B------:R2:W-:Y:S01]  /*62d0*/  @!UP0 UTMALDG.3D [UR8], [UR6], desc[UR24] ;  /* 0x00001808060085b4 */ /* 0x0005e20008011000 */
[----:B------:R3:W-:Y:S01]  /*62e0*/  @!P1 SYNCS.ARRIVE.TRANS64.RED.A0TR RZ, [UR4+0x80], R7 ;  /* 0x00008007ffff99a7 */ /* 0x0007e20008300404 */
[----:B------:R-:W-:Y:S02]  /*62f0*/  UIADD3 UR4, UPT, UPT, UR21, 0x1, URZ ;  /* 0x0000000115047890 */ /* 0x000fe4000fffe0ff */
[----:B------:R-:W-:Y:S02]  /*6300*/  UIADD3 UR21, UPT, UPT, UR13, UR38, URZ ;  /* 0x000000260d157290 */ /* 0x000fe4000fffe0ff */
[----:B------:R-:W-:Y:S01]  /*6310*/  UISETP.NE.AND UP0, UPT, UR4, 0x3, UPT ;  /* 0x000000030400788c */ /* 0x000fe2000bf05270 */
[----:B------:R-:W-:Y:S03]  /*6320*/  SYNCS.ARRIVE.TRANS64.RED.A1T0 RZ, [UR5], RZ ;  /* 0x000000ffffff79a7 */ /* 0x000fe60008100405 */
[----:B------:R-:W-:Y:S06]  /*6330*/  USEL UR5, URZ, 0x1, UP0 ;  /* 0x00000001ff057887 */ /* 0x000fec0008000000 */
[----:B------:R-:W-:Y:S01]  /*6340*/  LOP3.LUT R15, R9, UR5, RZ, 0x3c, !PT ;  /* 0x00000005090f7c12 */ /* 0x000fe2000f8e3cff */
[----:B-1----:R-:W-:Y:S02]  /*6350*/  UIADD3 UR20, UPT, UPT, UR14, UR28, URZ ;  /* 0x0000001c0e147290 */ /* 0x002fe4000fffe0ff */
[----:B--2---:R-:W-:Y:S01]  /*6360*/  USEL UR12, UR4, URZ, UP0 ;  /* 0x000000ff040c7287 */ /* 0x004fe20008000000 */
[----:B------:R-:W-:Y:S11]  /*6370*/  BRA.U UP2, `(.L_x_94) ;  /* 0xffffffed02807547 */ /* 0x000ff6000b83ffff */
[----:B------:R-:W-:Y:S01]  /*6380*/  UIADD3 UR29, UPT, UPT, UR29, 0x98, URZ ;  /* 0x000000981d1d7890 */ /* 0x000fe2000fffe0ff */
[----:B----4-:R-:W-:-:S03]  /*6390*/  SHF.L.U32 R2, R15, 0x1f, RZ ;  /* 0x0000001f0f027819 */ /* 0x010fc600000006ff */
[----:B------:R-:W-:-:S09]  /*63a0*/  ULEA UR4, UR12, UR29, 0x3 ;  /* 0x0000001d0c047291 */ /* 0x000fd2000f8e18ff */
[----:B------:R-:W1:Y:S02]  /*63b0*/  SYNCS.PHASECHK.TRANS64.TRYWAIT P0, [UR4], R2 ;  /* 0x00000002ff0075a7 */ /* 0x000e640008001104 */
[----:B-1----:R-:W-:Y:S05]  /*63c0*/  @!P0 BRA `(.L_x_95) ;  /* 0x0000005c00788947 */ /* 0x002fea0003800000 */
.L_x_203:
        /* <DEDUP_REMOVED lines=9> */
.L_x_205:
[----:B------:R-:W-:-:S04]  /*6460*/  UIADD3 UR4, UPT, UPT, UR4, 0x1, URZ ;  /* 0x0000000104047890 */ /* 0x000fc8000fffe0ff */
[----:B------:R-:W-:-:S04]  /*6470*/  UISETP.NE.AND UP0, UPT, UR4, 0x3, UPT ;  /* 0x000000030400788c */ /* 0x000fc8000bf05270 */
[----:B------:R-:W-:Y:S02]  /*6480*/  USEL UR5, URZ, 0x1, UP0 ;  /* 0x00000001ff057887 */ /* 0x000fe40008000000 */
[----:B------:R-:W-:-:S04]  /*6490*/  USEL UR4, UR4, URZ, UP0 ;  /* 0x000000ff04047287 */ /* 0x000fc80008000000 */
[----:B------:R-:W-:Y:S01]  /*64a0*/  ULEA UR4, UR4, UR29, 0x3 ;  /* 0x0000001d04047291 */ /* 0x000fe2000f8e18ff */
[----:B-1----:R-:W-:-:S04]  /*64b0*/  LOP3.LUT R2, R15, UR5, RZ, 0x3c, !PT ;  /* 0x000000050f027c12 */ /* 0x002fc8000f8e3cff */
[----:B------:R-:W-:Y:S01]  /*64c0*/  SHF.L.U32 R2, R2, 0x1f, RZ ;  /* 0x0000001f02027819 */ /* 0x000fe200000006ff */
[----:B------:R-:W-:-:S07]  /*64d0*/  IMAD.U32 R0, RZ, RZ, UR4 ;  /* 0x00000004ff007e24 */ /* 0x000fce000f8e00ff */
.L_x_97:
[----:B-1----:R1:W2:Y:S02]  /*64e0*/  SYNCS.PHASECHK.TRANS64.TRYWAIT P0, [R0+URZ], R2 ;  /* 0x00000002000075a7 */ /* 0x0022a400080011ff */
[----:B--2---:R-:W-:Y:S05]  /*64f0*/  @!P0 NANOSLEEP.SYNCS 0x989680 ;  /* 0x009896800000895d */ /* 0x004fea0003900000 */
[----:B------:R-:W2:Y:S02]  /*6500*/  @!P0 SYNCS.PHASECHK.TRANS64 P0, [R0+URZ], R2 ;  /* 0x00000002000085a7 */ /* 0x000ea400080010ff */
[----:B--2---:R-:W-:Y:S05]  /*6510*/  @P0 EXIT ;  /* 0x000000000000094d */ /* 0x004fea0003800000 */
[----:B------:R-:W-:Y:S05]  /*6520*/  BRA `(.L_x_97) ;  /* 0xfffffffc00ec7947 */ /* 0x000fea000383ffff */
.L_x_83:
[----:B------:R-:W-:-:S06]  /*6530*/  UISETP.GE.AND UP0, UPT, UR19, 0x4, UPT ;  /* 0x000000041300788c */ /* 0x000fcc000bf06270 */
[----:B------:R-:W-:-:S13]  /*6540*/  PLOP3.LUT P0, PT, PT, PT, UP0, 0x80, 0x8 ;  /* 0x000000000008781c */ /* 0x000fda0003f0f008 */
[----:B------:R-:W-:Y:S05]  /*6550*/  @!P0 EXIT ;  /* 0x000000000000894d */ /* 0x000fea0003800000 */
[----:B------:R-:W-:Y:S01]  /*6560*/  BAR.SYNC.DEFER_BLOCKING 0x6, 0xa0 ;  /* 0x0182800000007b1d */ /* 0x000fe20000010000 */
[C---:B------:R-:W-:Y:S01]  /*6570*/  IMAD.SHL.U32 R87, R85.reuse, 0x10, RZ ;  /* 0x0000001055577824 */ /* 0x040fe200078e00ff */
[C---:B------:R-:W-:Y:S01]  /*6580*/  LOP3.LUT R88, R90.reuse, 0x3, RZ, 0xc0, !PT ;  /* 0x000000035a587812 */ /* 0x040fe200078ec0ff */
[C---:B------:R-:W-:Y:S01]  /*6590*/  IMAD.SHL.U32 R86, R85.reuse, 0x2, RZ ;  /* 0x0000000255567824 */ /* 0x040fe200078e00ff */
[----:B------:R-:W-:Y:S01]  /*65a0*/  CS2R R82, SRZ ;  /* 0x0000000000527805 */ /* 0x000fe2000001ff00 */
[----:B------:R-:W-:Y:S01]  /*65b0*/  IMAD.U32 R85, R85, 0x10000, RZ ;  /* 0x0001000055557824 */ /* 0x000fe200078e00ff */
[----:B------:R-:W-:Y:S01]  /*65c0*/  UMOV UR44, 0x400 ;  /* 0x00000400002c7882 */ /* 0x000fe20000000000 */
[----:B------:R-:W1:Y:S01]  /*65d0*/  LDCU UR4, c[0x0][0x370] ;  /* 0x00006e00ff0477ac */ /* 0x000e620008000800 */
[----:B------:R-:W2:Y:S01]  /*65e0*/  LDC.64 R76, c[0x0][0xc88] ;  /* 0x00032200ff4c7b82 */ /* 0x000ea20000000a00 */
[----:B------:R-:W-:Y:S01]  /*65f0*/  IMAD.SHL.U32 R2, R90, 0x200, RZ ;  /* 0x000002005a027824 */ /* 0x000fe200078e00ff */
[C---:B------:R-:W-:Y:S01]  /*6600*/  LOP3.LUT R6, R87.reuse, 0x40, RZ, 0xc0, !PT ;  /* 0x0000004057067812 */ /* 0x040fe200078ec0ff */
[----:B------:R-:W-:Y:S01]  /*6610*/  ULEA UR44, UR57, UR44, 0x18 ;  /* 0x0000002c392c7291 */ /* 0x000fe2000f8ec0ff */
[----:B------:R-:W-:Y:S01]  /*6620*/  LOP3.LUT R3, R87, 0x1b0, RZ, 0xc0, !PT ;  /* 0x000001b057037812 */ /* 0x000fe200078ec0ff */
[----:B------:R-:W-:Y:S01]  /*6630*/  IMAD.MOV.U32 R84, RZ, RZ, RZ ;  /* 0x000000ffff547224 */ /* 0x000fe200078e00ff */
[----:B------:R-:W-:Y:S01]  /*6640*/  LOP3.LUT R85, R85, 0x200000, RZ, 0xc0, !PT ;  /* 0x0020000055557812 */ /* 0x000fe200078ec0ff */
[----:B------:R-:W-:Y:S01]  /*6650*/  IMAD.MOV.U32 R81, RZ, RZ, RZ ;  /* 0x000000ffff517224 */ /* 0x000fe200078e00ff */
[----:B------:R-:W3:Y:S01]  /*6660*/  LDC.64 R78, c[0x0][0xc90] ;  /* 0x00032400ff4e7b82 */ /* 0x000ee20000000a00 */
[----:B------:R-:W-:Y:S01]  /*6670*/  LOP3.LUT R86, R6, 0x8, R86, 0xf8, !PT ;  /* 0x0000000806567812 */ /* 0x000fe200078ef856 */
[----:B------:R-:W4:Y:S01]  /*6680*/  LDCU UR43, c[0x0][0xf0c] ;  /* 0x0001e180ff2b77ac */ /* 0x000f220008000800 */
[----:B------:R-:W-:-:S02]  /*6690*/  LOP3.LUT R2, R3, 0x200, R2, 0xf8, !PT ;  /* 0x0000020003027812 */ /* 0x000fc400078ef802 */
[----:B------:R-:W-:Y:S01]  /*66a0*/  LOP3.LUT P0, RZ, R87, 0x40, RZ, 0xc0, !PT ;  /* 0x0000004057ff7812 */ /* 0x000fe2000780c0ff */
[----:B------:R-:W2:Y:S01]  /*66b0*/  LDCU UR39, c[0x0][0xf30] ;  /* 0x0001e600ff2777ac */ /* 0x000ea20008000800 */
[----:B------:R-:W-:Y:S01]  /*66c0*/  LOP3.LUT R86, R2, R86, RZ, 0xfc, !PT ;  /* 0x0000005602567212 */ /* 0x000fe200078efcff */
[----:B------:R-:W4:Y:S01]  /*66d0*/  LDS R0, [UR44+0x150] ;  /* 0x0001502cff007984 */ /* 0x000f220008000800 */
[----:B-1----:R-:W-:Y:S01]  /*66e0*/  IMAD.U32 R93, RZ, RZ, UR4 ;  /* 0x00000004ff5d7e24 */ /* 0x002fe2000f8e00ff */
[----:B------:R-:W1:Y:S01]  /*66f0*/  LDCU.64 UR4, c[0x0][0xc88] ;  /* 0x00019100ff0477ac */ /* 0x000e620008000a00 */
[----:B------:R-:W2:Y:S01]  /*6700*/  LDC.64 R74, c[0x0][0xcb0] ;  /* 0x00032c00ff4a7b82 */ /* 0x000ea20000000a00 */
[----:B------:R-:W2:Y:S01]  /*6710*/  LDCU.64 UR40, c[0x0][0xf28] ;  /* 0x0001e500ff2877ac */ /* 0x000ea20008000a00 */
[----:B------:R-:W2:Y:S06]  /*6720*/  LDCU.128 UR60, c[0x0][0xf10] ;  /* 0x0001e200ff3c77ac */ /* 0x000eac0008000c00 */
[----:B------:R-:W2:Y:S01]  /*6730*/  LDC.64 R72, c[0x0][0xca8] ;  /* 0x00032a00ff487b82 */ /* 0x000ea20000000a00 */
[----:B------:R-:W2:Y:S01]  /*6740*/  LDCU UR59, c[0x0][0x374] ;  /* 0x00006e80ff3b77ac */ /* 0x000ea20008000800 */
[----:B------:R-:W-:Y:S01]  /*6750*/  UMOV UR58, 0x1 ;  /* 0x00000001003a7882 */ /* 0x000fe20000000000 */
[----:B------:R-:W-:Y:S01]  /*6760*/  UMOV UR45, URZ ;  /* 0x000000ff002d7c82 */ /* 0x000fe20008000000 */
[----:B-1----:R-:W-:Y:S01]  /*6770*/  IMAD.U32 R92, RZ, RZ, UR4 ;  /* 0x00000004ff5c7e24 */ /* 0x002fe2000f8e00ff */
[----:B------:R-:W-:Y:S01]  /*6780*/  UIADD3 UR4, UPT, UPT, UR44, 0x200, URZ ;  /* 0x000002002c047890 */ /* 0x000fe2000fffe0ff */
[----:B------:R-:W-:Y:S01]  /*6790*/  MOV R91, UR5 ;  /* 0x00000005005b7c02 */ /* 0x000fe20008000f00 */
[----:B------:R-:W-:Y:S01]  /*67a0*/  UMOV UR56, URZ ;  /* 0x000000ff00387c82 */ /* 0x000fe20008000000 */
[----:B------:R-:W-:-:S03]  /*67b0*/  UMOV UR52, URZ ;  /* 0x000000ff00347c82 */ /* 0x000fc60008000000 */
[----:B------:R-:W-:Y:S01]  /*67c0*/  MOV R101, UR4 ;  /* 0x0000000400657c02 */ /* 0x000fe20008000f00 */
[----:B----4-:R-:W-:Y:S01]  /*67d0*/  IMAD.IADD R85, R0, 0x1, R85 ;  /* 0x0000000100557824 */ /* 0x010fe200078e0255 */
[----:B---3--:R-:W-:-:S07]  /*67e0*/  P2R R0, PR, RZ, 0x1 ;  /* 0x00000001ff007803 */ /* 0x008fce0000000000 */
.L_x_156:
[C---:B------:R-:W-:Y:S02]  /*67f0*/  LEA R0, R81.reuse, UR44, 0x3 ;  /* 0x0000002c51007c11 */ /* 0x040fe4000f8e18ff */
[----:B------:R-:W-:Y:S02]  /*6800*/  SHF.L.U32 R2, R82, 0x1f, RZ ;  /* 0x0000001f52027819 */ /* 0x000fe400000006ff */
[----:B------:R-:W-:Y:S02]  /*6810*/  LEA R4, R81, UR44, 0x4 ;  /* 0x0000002c51047c11 */ /* 0x000fe4000f8e20ff */
[----:B-1----:R-:W1:Y:S02]  /*6820*/  SYNCS.PHASECHK.TRANS64.TRYWAIT P0, [R0+URZ+0xc0], R2 ;  /* 0x0000c002000075a7 */ /* 0x002e6400080011ff */
[----:B-1----:R-:W-:Y:S05]  /*6830*/  @!P0 BRA `(.L_x_98) ;  /* 0x00000058008c8947 */ /* 0x002fea0003800000 */
.L_x_206:
[----:B------:R-:W-:Y:S01]  /*6840*/  R2UR UR7, R100 ;  /* 0x00000000640772ca */ /* 0x000fe200000e0000 */
[----:B------:R-:W3:Y:S01]  /*6850*/  LDS.128 R4, [R4+0x130] ;  /* 0x0001300004047984 */ /* 0x000ee20000000c00 */
[----:B-1----:R-:W-:Y:S01]  /*6860*/  VIADD R0, R0, 0xd0 ;  /* 0x000000d000007836 */ /* 0x002fe20000000000 */
[----:B------:R-:W-:Y:S04]  /*6870*/  UISETP.GE.AND UP0, UPT, UR42, 0x1, UPT ;  /* 0x000000012a00788c */ /* 0x000fe8000bf06270 */
[----:B------:R-:W-:Y:S01]  /*6880*/  PRMT R0, RZ, 0x654, R0 ;  /* 0x00000654ff007816 */ /* 0x000fe20000000000 */
[----:B------:R-:W-:Y:S01]  /*6890*/  @!PT LDS RZ, [RZ] ;  /* 0x00000000fffff984 */ /* 0x000fe20000000800 */
[----:B------:R-:W-:Y:S01]  /*68a0*/  @!PT LDS RZ, [RZ] ;  /* 0x00000000fffff984 */ /* 0x000fe20000000800 */
[----:B------:R-:W-:Y:S01]  /*68b0*/  @!PT LDS RZ, [RZ] ;  /* 0x00000000fffff984 */ /* 0x000fe20000000800 */
[----:B------:R-:W-:Y:S01]  /*68c0*/  @!PT LDS RZ, [RZ] ;  /* 0x00000000fffff984 */ /* 0x000fe20000000800 */
[----:B------:R1:W-:Y:S06]  /*68d0*/  MEMBAR.ALL.CTA ;  /* 0x0000000000007992 */ /* 0x0003ec0000008000 */
[----:B-1----:R-:W1:Y:S02]  /*68e0*/  FENCE.VIEW.ASYNC.S ;  /* 0x00000000000073c6 */ /* 0x002e640000000000 */
[----:B-1----:R1:W-:Y:S01]  /*68f0*/  SYNCS.ARRIVE.TRANS64.RED.A1T0 RZ, [R0+URZ], RZ ;  /* 0x000000ff00ff79a7 */ /* 0x0023e200081004ff */
[----:B---3--:R-:W-:Y:S11]  /*6900*/  LOP3.LUT P0, RZ, R6, 0x1, RZ, 0xc0, !PT ;  /* 0x0000000106ff7812 */ /* 0x008ff6000780c0ff */
[----:B------:R-:W-:Y:S02]  /*6910*/  @!UPT UIADD3 URZ, UPT, UPT, URZ, URZ, URZ ;  /* 0x000000fffffff290 */ /* 0x000fe4000fffe0ff */
[----:B------:R-:W-:Y:S01]  /*6920*/  VOTEU.ANY UP1, P0 ;  /* 0x0000000000ff7886 */ /* 0x000fe20000020100 */
[----:B------:R-:W-:Y:S01]  /*6930*/  PLOP3.LUT P0, PT, PT, PT, UP1, 0x80, 0x8 ;  /* 0x000000000008781c */ /* 0x000fe20003f0f018 */
[----:B------:R-:W-:Y:S06]  /*6940*/  UP2UR UR4, UPR, URZ, 0x2 ;  /* 0x00000002ff047883 */ /* 0x000fec0008000000 */
[----:B------:R-:W-:Y:S06]  /*6950*/  IMAD.U32 R102, RZ, RZ, UR4 ;  /* 0x00000004ff667e24 */ /* 0x000fec000f8e00ff */
[----:B------:R-:W-:Y:S02]  /*6960*/  @P0 SHF.R.U32.HI R2, RZ, 0x10, R5 ;  /* 0x00000010ff020819 */ /* 0x000fe40000011605 */
[----:B------:R-:W-:Y:S02]  /*6970*/  @P0 MOV R3, R4 ;  /* 0x0000000400030202 */ /* 0x000fe40000000f00 */
[----:B------:R-:W-:Y:S02]  /*6980*/  @P0 R2UR UR4, R2 ;  /* 0x00000000020402ca */ /* 0x000fe400000e0000 */
[----:B------:R-:W-:Y:S02]  /*6990*/  @P0 LOP3.LUT R4, R5, 0xffff, RZ, 0xc0, !PT ;  /* 0x0000ffff05040812 */ /* 0x000fe400078ec0ff */
[----:B------:R-:W-:Y:S02]  /*69a0*/  @P0 R2UR UR6, R3 ;  /* 0x00000000030602ca */ /* 0x000fe400000e0000 */
[----:B------:R-:W-:Y:S07]  /*69b0*/  @P0 R2UR UR5, R4 ;  /* 0x00000000040502ca */ /* 0x000fee00000e0000 */
[----:B------:R-:W-:Y:S02]  /*69c0*/  @UP1 UMOV UR7, UR4 ;  /* 0x0000000400071c82 */ /* 0x000fe40008000000 */
[----:B------:R-:W-:Y:S02]  /*69d0*/  IMAD.U32 R100, RZ, RZ, UR7 ;  /* 0x00000007ff647e24 */ /* 0x000fe4000f8e00ff */
[----:B------:R-:W-:Y:S02]  /*69e0*/  @UP1 UMOV UR38, UR6 ;  /* 0x0000000600261c82 */ /* 0x000fe40008000000 */
[----:B------:R-:W-:Y:S01]  /*69f0*/  @UP1 UMOV UR37, UR5 ;  /* 0x0000000500251c82 */ /* 0x000fe20008000000 */
[----:B-1----:R-:W-:Y:S05]  /*6a00*/  BRA.U !UP0, `(.L_x_99) ;  /* 0x0000000108d07547 */ /* 0x002fea000b800000 */
[----:B------:R-:W1:Y:S01]  /*6a10*/  LDCU UR13, c[0x0][0xf20] ;  /* 0x0001e400ff0d77ac */ /* 0x000e620008000800 */
[----:B------:R-:W-:Y:S01]  /*6a20*/  R2UR UR12, R93 ;  /* 0x000000005d0c72ca */ /* 0x000fe200000e0000 */
[----:B--2---:R-:W-:Y:S02]  /*6a30*/  UIMAD.WIDE.U32 UR4, UR59, UR63, URZ ;  /* 0x0000003f3b0472a5 */ /* 0x004fe4000f8e00ff */
[----:B------:R-:W-:Y:S02]  /*6a40*/  UISETP.NE.AND UP0, UPT, UR62, 0x1, UPT ;  /* 0x000000013e00788c */ /* 0x000fe4000bf05270 */
[----:B------:R-:W-:Y:S02]  /*6a50*/  UIMAD.WIDE.U32 UR8, UR37, UR63, URZ ;  /* 0x0000003f250872a5 */ /* 0x000fe4000f8e00ff */
[----:B------:R-:W-:Y:S02]  /*6a60*/  UISETP.NE.AND UP1, UPT, UR43, 0x1, UPT ;  /* 0x000000012b00788c */ /* 0x000fe4000bf25270 */
[----:B------:R-:W-:Y:S04]  /*6a70*/  UIMAD.WIDE.U32 UR10, UR38, UR60, URZ ;  /* 0x0000003c260a72a5 */ /* 0x000fe8000f8e00ff */
[----:B------:R-:W-:Y:S02]  /*6a80*/  UIMAD.WIDE.U32 UR6, UR12, UR60, URZ ;  /* 0x0000003c0c0672a5 */ /* 0x000fe4000f8e00ff */
[----:B------:R-:W-:Y:S01]  /*6a90*/  UISETP.NE.AND UP2, UPT, UR42, 0x1, UPT ;  /* 0x000000012a00788c */ /* 0x000fe2000bf45270 */
[----:B------:R-:W-:Y:S02]  /*6aa0*/  UMOV UR4, UR5 ;  /* 0x0000000500047c82 */ /* 0x000fe40008000000 */
[----:B-1----:R-:W-:Y:S03]  /*6ab0*/  USHF.R.U32.HI UR5, URZ, UR13, UR4 ;  /* 0x0000000dff057299 */ /* 0x002fe60008011604 */
[----:B------:R-:W-:Y:S02]  /*6ac0*/  UMOV UR4, UR7 ;  /* 0x0000000700047c82 */ /* 0x000fe40008000000 */
[----:B------:R-:W-:Y:S02]  /*6ad0*/  USHF.R.U32.HI UR7, URZ, UR61, UR4 ;  /* 0x0000003dff077299 */ /* 0x000fe40008011604 */
[----:B------:R-:W-:Y:S02]  /*6ae0*/  USEL UR4, UR59, UR5, !UP0 ;  /* 0x000000053b047287 */ /* 0x000fe4000c000000 */
[----:B------:R-:W-:Y:S01]  /*6af0*/  USEL UR7, UR12, UR7, !UP1 ;  /* 0x000000070c077287 */ /* 0x000fe2000c800000 */
[----:B------:R-:W-:Y:S01]  /*6b00*/  UMOV UR5, UR9 ;  /* 0x0000000900057c82 */ /* 0x000fe20008000000 */
[----:B------:R-:W-:Y:S02]  /*6b10*/  UIMAD.WIDE.U32 UR8, UR4, UR40, URZ ;  /* 0x00000028040872a5 */ /* 0x000fe4000f8e00ff */
[----:B------:R-:W-:Y:S03]  /*6b20*/  USHF.R.U32.HI UR6, URZ, UR13, UR5 ;  /* 0x0000000dff067299 */ /* 0x000fe60008011605 */
[----:B------:R-:W-:Y:S01]  /*6b30*/  UMOV UR5, UR11 ;  /* 0x0000000b00057c82 */ /* 0x000fe20008000000 */
[----:B------:R-:W-:Y:S02]  /*6b40*/  UIMAD.WIDE.U32 UR10, UR7, UR40, URZ ;  /* 0x00000028070a72a5 */ /* 0x000fe4000f8e00ff */
[----:B------:R-:W-:Y:S02]  /*6b50*/  USEL UR6, UR37, UR6, !UP0 ;  /* 0x0000000625067287 */ /* 0x000fe4000c000000 */
[----:B------:R-:W-:Y:S01]  /*6b60*/  USHF.R.U32.HI UR5, URZ, UR61, UR5 ;  /* 0x0000003dff057299 */ /* 0x000fe20008011605 */
[----:B------:R-:W-:Y:S02]  /*6b70*/  UMOV UR8, UR9 ;  /* 0x0000000900087c82 */ /* 0x000fe40008000000 */
[----:B------:R-:W-:Y:S01]  /*6b80*/  UMOV UR10, UR11 ;  /* 0x0000000b000a7c82 */ /* 0x000fe20008000000 */
[----:B------:R-:W-:Y:S02]  /*6b90*/  @UP2 USHF.R.U32.HI UR4, URZ, UR41, UR8 ;  /* 0x00000029ff042299 */ /* 0x000fe40008011608 */
[----:B------:R-:W-:Y:S02]  /*6ba0*/  @UP2 USHF.R.U32.HI UR7, URZ, UR41, UR10 ;  /* 0x00000029ff072299 */ /* 0x000fe4000801160a */
[----:B------:R-:W-:Y:S02]  /*6bb0*/  UIMAD UR4, UR42, UR4, URZ ;  /* 0x000000042a0472a4 */ /* 0x000fe4000f8e02ff */
[----:B------:R-:W-:Y:S02]  /*6bc0*/  UIMAD.WIDE.U32 UR10, UR6, UR40, URZ ;  /* 0x00000028060a72a5 */ /* 0x000fe4000f8e00ff */
[----:B------:R-:W-:Y:S02]  /*6bd0*/  USEL UR5, UR38, UR5, !UP1 ;  /* 0x0000000526057287 */ /* 0x000fe4000c800000 */
[----:B------:R-:W-:Y:S02]  /*6be0*/  UIMAD UR8, UR42, UR7, URZ ;  /* 0x000000072a0872a4 */ /* 0x000fe4000f8e02ff */
[----:B------:R-:W-:Y:S03]  /*6bf0*/  UISETP.GE.AND UP0, UPT, UR6, UR4, UPT ;  /* 0x000000040600728c */ /* 0x000fe6000bf06270 */
[----:B------:R-:W-:Y:S01]  /*6c00*/  UMOV UR4, UR11 ;  /* 0x0000000b00047c82 */ /* 0x000fe20008000000 */
[----:B------:R-:W-:Y:S02]  /*6c10*/  UISETP.GE.OR UP0, UPT, UR5, UR8, UP0 ;  /* 0x000000080500728c */ /* 0x000fe40008706670 */
[----:B------:R-:W-:Y:S02]  /*6c20*/  USHF.R.U32.HI UR4, URZ, UR41, UR4 ;  /* 0x00000029ff047299 */ /* 0x000fe40008011604 */
[----:B------:R-:W-:Y:S02]  /*6c30*/  UIMAD.WIDE.U32 UR8, UR5, UR40, URZ ;  /* 0x00000028050872a5 */ /* 0x000fe4000f8e00ff */
[----:B------:R-:W-:Y:S02]  /*6c40*/  USEL UR11, UR6, UR4, !UP2 ;  /* 0x00000004060b7287 */ /* 0x000fe4000d000000 */
[----:B------:R-:W-:Y:S02]  /*6c50*/  UIADD3 UR8, UPT, UPT, -UR5, URZ, URZ ;  /* 0x000000ff05087290 */ /* 0x000fe4000fffe1ff */
[----:B------:R-:W-:Y:S01]  /*6c60*/  UIADD3 UR10, UPT, UPT, -UR11, URZ, URZ ;  /* 0x000000ff0b0a7290 */ /* 0x000fe2000fffe1ff */
[----:B------:R-:W-:Y:S01]  /*6c70*/  @!UP0 UMOV UR4, UR9 ;  /* 0x0000000900048c82 */ /* 0x000fe20008000000 */
[----:B------:R-:W-:Y:S02]  /*6c80*/  UIADD3 UR9, UPT, UPT, -UR6, URZ, URZ ;  /* 0x000000ff06097290 */ /* 0x000fe4000fffe1ff */
[----:B------:R-:W-:Y:S02]  /*6c90*/  @!UP0 USHF.R.U32.HI UR4, URZ, UR41, UR4 ;  /* 0x00000029ff048299 */ /* 0x000fe40008011604 */
[----:B------:R-:W-:Y:S02]  /*6ca0*/  UIMAD UR10, UR42, UR10, UR6 ;  /* 0x0000000a2a0a72a4 */ /* 0x000fe4000f8e0206 */
[----:B------:R-:W-:Y:S04]  /*6cb0*/  @!UP0 USEL UR4, UR5, UR4, !UP2 ;  /* 0x0000000405048287 */ /* 0x000fe8000d000000 */
[----:B------:R-:W-:Y:S02]  /*6cc0*/  @!UP0 UIMAD UR10, UR7, UR10, UR4 ;  /* 0x0000000a070a82a4 */ /* 0x000fe4000f8e0204 */
[----:B------:R-:W-:Y:S02]  /*6cd0*/  @!UP0 UIADD3 UR11, UPT, UPT, UR11, -UR4, URZ ;  /* 0x800000040b0b8290 */ /* 0x000fe4000fffe0ff */
[----:B------:R-:W-:Y:S02]  /*6ce0*/  UIMAD UR7, UR43, UR8, UR38 ;  /* 0x000000082b0772a4 */ /* 0x000fe4000f8e0226 */
[----:B------:R-:W-:Y:S02]  /*6cf0*/  @!UP0 UIMAD UR6, UR11, UR42, UR5 ;  /* 0x0000002a0b0682a4 */ /* 0x000fe4000f8e0205 */
[----:B------:R-:W-:Y:S01]  /*6d00*/  UIMAD UR4, UR62, UR9, UR37 ;  /* 0x000000093e0472a4 */ /* 0x000fe2000f8e0225 */
[----:B------:R-:W-:Y:S02]  /*6d10*/  @!UP0 UMOV UR5, UR10 ;  /* 0x0000000a00058c82 */ /* 0x000fe40008000000 */
[----:B------:R-:W-:Y:S02]  /*6d20*/  UIMAD UR38, UR5, UR43, UR7 ;  /* 0x0000002b052672a4 */ /* 0x000fe4000f8e0207 */
[----:B------:R-:W-:Y:S11]  /*6d30*/  UIMAD UR37, UR6, UR62, UR4 ;  /* 0x0000003e062572a4 */ /* 0x000ff6000f8e0204 */
[----:B------:R-:W-:Y:S01]  /*6d40*/  @!UPT UIADD3 URZ, UPT, UPT, URZ, URZ, URZ ;  /* 0x000000fffffff290 */ /* 0x000fe2000fffe0ff */
.L_x_99:
[----:B--2---:R-:W-:Y:S01]  /*6d50*/  UISETP.NE.AND UP0, UPT, UR39, 0x1, UPT ;  /* 0x000000012700788c */ /* 0x004fe2000bf05270 */
[----:B------:R-:W-:Y:S01]  /*6d60*/  R2UR UR11, R101 ;  /* 0x00000000650b72ca */ /* 0x000fe200000e0000 */
[----:B------:R-:W-:Y:S01]  /*6d70*/  USHF.L.U32 UR50, UR20, 0x7, URZ ;  /* 0x0000000714327899 */ /* 0x000fe200080006ff */
[----:B------:R-:W-:Y:S01]  /*6d80*/  IADD3 R81, PT, PT, R81, 0x1, RZ ;  /* 0x0000000151517810 */ /* 0x000fe20007ffe0ff */
[----:B------:R-:W-:Y:S07]  /*6d90*/  USHF.L.U32 UR49, UR21, 0x6, URZ ;  /* 0x0000000615317899 */ /* 0x000fee00080006ff */
[----:B------:R-:W1:Y:S01]  /*6da0*/  @!UP0 LDCU.128 UR12, c[0x0][0xf10] ;  /* 0x0001e200ff0c87ac */ /* 0x000e620008000c00 */
[----:B------:R-:W2:Y:S01]  /*6db0*/  @!UP0 LDCU UR5, c[0x0][0xf0c] ;  /* 0x0001e180ff0587ac */ /* 0x000ea20008000800 */
[----:B------:R-:W3:Y:S01]  /*6dc0*/  @!UP0 LDCU UR10, c[0x0][0xf20] ;  /* 0x0001e400ff0a87ac */ /* 0x000ee20008000800 */
[----:B-1----:R-:W-:Y:S02]  /*6dd0*/  UIMAD.WIDE.U32 UR8, UR38, UR12, URZ ;  /* 0x0000000c260872a5 */ /* 0x002fe4000f8e00ff */
[----:B------:R-:W-:Y:S02]  /*6de0*/  UIMAD.WIDE.U32 UR6, UR37, UR15, URZ ;  /* 0x0000000f250672a5 */ /* 0x000fe4000f8e00ff */
[----:B------:R-:W-:Y:S03]  /*6df0*/  @!UP0 UISETP.NE.AND UP1, UPT, UR14, 0x1, UPT ;  /* 0x000000010e00888c */ /* 0x000fe6000bf25270 */
[----:B------:R-:W-:Y:S01]  /*6e00*/  @!UP0 UMOV UR4, UR9 ;  /* 0x0000000900048c82 */ /* 0x000fe20008000000 */
[----:B--2---:R-:W-:Y:S02]  /*6e10*/  @!UP0 UISETP.NE.AND UP2, UPT, UR5, 0x1, UPT ;  /* 0x000000010500888c */ /* 0x004fe4000bf45270 */
[----:B------:R-:W-:Y:S01]  /*6e20*/  @!UP0 USHF.R.U32.HI UR4, URZ, UR13, UR4 ;  /* 0x0000000dff048299 */ /* 0x000fe20008011604 */
[----:B------:R-:W-:Y:S02]  /*6e30*/  @!UP0 UMOV UR6, UR7 ;  /* 0x0000000700068c82 */ /* 0x000fe40008000000 */
[----:B---3--:R-:W-:Y:S02]  /*6e40*/  @!UP0 USHF.R.U32.HI UR6, URZ, UR10, UR6 ;  /* 0x0000000aff068299 */ /* 0x008fe40008011606 */
[----:B------:R-:W-:Y:S02]  /*6e50*/  @!UP0 USEL UR7, UR38, UR4, !UP2 ;  /* 0x0000000426078287 */ /* 0x000fe4000d000000 */
[----:B------:R-:W-:Y:S04]  /*6e60*/  @!UP0 USEL UR6, UR37, UR6, !UP1 ;  /* 0x0000000625068287 */ /* 0x000fe8000c800000 */
[----:B------:R-:W-:Y:S02]  /*6e70*/  @!UP0 UIADD3 UR4, UPT, UPT, -UR7, UR6, URZ ;  /* 0x0000000607048290 */ /* 0x000fe4000fffe1ff */
[----:B------:R-:W-:Y:S02]  /*6e80*/  @!UP0 UIADD3 UR6, UPT, UPT, UR7, -UR6, URZ ;  /* 0x8000000607068290 */ /* 0x000fe4000fffe0ff */
[----:B------:R-:W-:Y:S02]  /*6e90*/  @!UP0 UIMAD UR38, UR4, UR5, UR38 ;  /* 0x00000005042682a4 */ /* 0x000fe4000f8e0226 */
[----:B------:R-:W-:Y:S02]  /*6ea0*/  @!UP0 UIMAD UR37, UR6, UR14, UR37 ;  /* 0x0000000e062582a4 */ /* 0x000fe4000f8e0225 */
[----:B------:R-:W-:Y:S09]  /*6eb0*/  ULOP3.LUT UP0, URZ, UR11, 0x90, URZ, 0xc0, !UPT ;  /* 0x000000900bff7892 */ /* 0x000ff2000f80c0ff */
[----:B------:R-:W-:Y:S05]  /*6ec0*/  BRA.U !UP0, `(.L_x_100) ;  /* 0x00000001087c7547 */ /* 0x000fea000b800000 */
[----:B------:R-:W1:Y:S01]  /*6ed0*/  LDCU.64 UR8, c[0x4][0x80] ;  /* 0x01001000ff0877ac */ /* 0x000e620008000a00 */
[----:B------:R-:W-:Y:S01]  /*6ee0*/  MOV R2, 0x0 ;  /* 0x0000000000027802 */ /* 0x000fe20000000f00 */
[----:B------:R-:W-:Y:S02]  /*6ef0*/  HFMA2 R12, -RZ, RZ, 0, 5.9604644775390625e-08 ;  /* 0x00000001ff0c7431 */ /* 0x000fe400000001ff */
[----:B------:R-:W-:Y:S01]  /*6f00*/  IMAD.MOV.U32 R8, RZ, RZ, 0x70 ;  /* 0x00000070ff087424 */ /* 0x000fe200078e00ff */
[----:B------:R2:W3:Y:S01]  /*6f10*/  LDC.64 R14, c[0x4][R2] ;  /* 0x01000000020e7b82 */ /* 0x0004e20000000a00 */
[----:B------:R-:W4:Y:S01]  /*6f20*/  LDCU.64 UR6, c[0x4][0x88] ;  /* 0x01001100ff0677ac */ /* 0x000f220008000a00 */
[----:B------:R-:W-:Y:S01]  /*6f30*/  IMAD.MOV.U32 R13, RZ, RZ, RZ ;  /* 0x000000ffff0d7224 */ /* 0x000fe200078e00ff */
[----:B------:R-:W2:Y:S01]  /*6f40*/  LDCU.64 UR4, c[0x4][0x8] ;  /* 0x01000100ff0477ac */ /* 0x000ea20008000a00 */
[----:B-1----:R-:W-:Y:S01]  /*6f50*/  MOV R5, UR9 ;  /* 0x0000000900057c02 */ /* 0x002fe20008000f00 */
[----:B------:R-:W-:Y:S01]  /*6f60*/  IMAD.U32 R4, RZ, RZ, UR8 ;  /* 0x00000008ff047e24 */ /* 0x000fe2000f8e00ff */
[----:B----4-:R-:W-:Y:S01]  /*6f70*/  MOV R7, UR7 ;  /* 0x0000000700077c02 */ /* 0x010fe20008000f00 */
[----:B------:R-:W-:Y:S01]  /*6f80*/  IMAD.U32 R6, RZ, RZ, UR6 ;  /* 0x00000006ff067e24 */ /* 0x000fe2000f8e00ff */
[----:B--2---:R-:W-:Y:S01]  /*6f90*/  MOV R11, UR5 ;  /* 0x00000005000b7c02 */ /* 0x004fe20008000f00 */
[----:B------:R-:W-:Y:S02]  /*6fa0*/  IMAD.U32 R10, RZ, RZ, UR4 ;  /* 0x00000004ff0a7e24 */ /* 0x000fe4000f8e00ff */
[----:B------:R-:W-:Y:S07]  /*6fb0*/  LEPC R20, `(.L_x_101) ;  /* 0x000000001014794e */ /* 0x000fee0000000000 */
[----:B---3-5:R-:W-:Y:S05]  /*6fc0*/  CALL.ABS.NOINC R14 ;  /* 0x000000000e007343 */ /* 0x028fea0003c00000 */
.L_x_101:
[----:B------:R-:W1:Y:S01]  /*6fd0*/  LDCU.64 UR8, c[0x4][0x80] ;  /* 0x01001000ff0877ac */ /* 0x000e620008000a00 */
[----:B------:R-:W2:Y:S01]  /*6fe0*/  LDC.64 R2, c[0x4][R2] ;  /* 0x0100000002027b82 */ /* 0x000ea20000000a00 */
[----:B------:R-:W-:Y:S02]  /*6ff0*/  HFMA2 R12, -RZ, RZ, 0, 5.9604644775390625e-08 ;  /* 0x00000001ff0c7431 */ /* 0x000fe400000001ff */
[----:B------:R-:W-:Y:S02]  /*7000*/  IMAD.MOV.U32 R8, RZ, RZ, 0x70 ;  /* 0x00000070ff087424 */ /* 0x000fe400078e00ff */
[----:B------:R-:W-:Y:S01]  /*7010*/  IMAD.MOV.U32 R13, RZ, RZ, RZ ;  /* 0x000000ffff0d7224 */ /* 0x000fe200078e00ff */
[----:B------:R-:W3:Y:S01]  /*7020*/  LDCU.64 UR6, c[0x4][0x88] ;  /* 0x01001100ff0677ac */ /* 0x000ee20008000a00 */
[----:B------:R-:W4:Y:S01]  /*7030*/  LDCU.64 UR4, c[0x4][0x8] ;  /* 0x01000100ff0477ac */ /* 0x000f220008000a00 */
[----:B-1----:R-:W-:Y:S02]  /*7040*/  MOV R4, UR8 ;  /* 0x0000000800047c02 */ /* 0x002fe40008000f00 */
[----:B------:R-:W-:Y:S02]  /*7050*/  MOV R5, UR9 ;  /* 0x0000000900057c02 */ /* 0x000fe40008000f00 */
[----:B---3--:R-:W-:Y:S01]  /*7060*/  MOV R7, UR7 ;  /* 0x0000000700077c02 */ /* 0x008fe20008000f00 */
[----:B------:R-:W-:Y:S01]  /*7070*/  IMAD.U32 R6, RZ, RZ, UR6 ;  /* 0x00000006ff067e24 */ /* 0x000fe2000f8e00ff */
[----:B----4-:R-:W-:Y:S01]  /*7080*/  MOV R11, UR5 ;  /* 0x00000005000b7c02 */ /* 0x010fe20008000f00 */
[----:B------:R-:W-:Y:S02]  /*7090*/  IMAD.U32 R10, RZ, RZ, UR4 ;  /* 0x00000004ff0a7e24 */ /* 0x000fe4000f8e00ff */
[----:B------:R-:W-:Y:S07]  /*70a0*/  LEPC R20, `(.L_x_100) ;  /* 0x000000001014794e */ /* 0x000fee0000000000 */
[----:B--2---:R-:W-:Y:S05]  /*70b0*/  CALL.ABS.NOINC R2 ;  /* 0x0000000002007343 */ /* 0x004fea0003c00000 */
.L_x_100:
[----:B------:R-:W-:Y:S02]  /*70c0*/  R2UR UR5, R92 ;  /* 0x000000005c0572ca */ /* 0x000fe400000e0000 */
[----:B------:R-:W-:Y:S02]  /*70d0*/  R2UR UR4, R91 ;  /* 0x000000005b0472ca */ /* 0x000fe400000e0000 */
[C---:B------:R-:W-:Y:S02]  /*70e0*/  ISETP.NE.U32.AND P1, PT, R78.reuse, RZ, PT ;  /* 0x000000ff4e00720c */ /* 0x040fe40003f25070 */
[----:B------:R-:W-:Y:S02]  /*70f0*/  ISETP.NE.U32.AND P4, PT, R78, RZ, PT ;  /* 0x000000ff4e00720c */ /* 0x000fe40003f85070 */
[C---:B------:R-:W-:Y:S02]  /*7100*/  ISETP.NE.AND.EX P1, PT, R79.reuse, RZ, PT, P1 ;  /* 0x000000ff4f00720c */ /* 0x040fe40003f25310 */
[----:B------:R-:W-:Y:S02]  /*7110*/  ISETP.NE.U32.AND P5, PT, R74, RZ, PT ;  /* 0x000000ff4a00720c */ /* 0x000fe40003fa5070 */
[----:B------:R-:W-:Y:S02]  /*7120*/  PLOP3.LUT P2, PT, PT, PT, PT, 0x8, 0x80 ;  /* 0x000000000080781c */ /* 0x000fe40003f4e170 */
[----:B------:R-:W-:Y:S02]  /*7130*/  ISETP.NE.U32.AND P0, PT, RZ, UR5, PT ;  /* 0x00000005ff007c0c */ /* 0x000fe4000bf05070 */
[----:B------:R-:W-:Y:S02]  /*7140*/  ISETP.NE.U32.AND P3, PT, RZ, UR5, PT ;  /* 0x00000005ff007c0c */ /* 0x000fe4000bf65070 */
[----:B------:R-:W-:Y:S02]  /*7150*/  ISETP.NE.AND.EX P0, PT, RZ, UR4, PT, P0 ;  /* 0x00000004ff007c0c */ /* 0x000fe4000bf05300 */
[----:B------:R-:W-:Y:S02]  /*7160*/  ISETP.NE.AND.EX P3, PT, RZ, UR4, PT, P3 ;  /* 0x00000004ff007c0c */ /* 0x000fe4000bf65330 */
[----:B------:R-:W-:Y:S02]  /*7170*/  ISETP.NE.AND.EX P4, PT, R79, RZ, P0, P4 ;  /* 0x000000ff4f00720c */ /* 0x000fe40000785340 */
[----:B------:R-:W-:Y:S11]  /*7180*/  ISETP.NE.AND.EX P5, PT, R75, RZ, PT, P5 ;  /* 0x000000ff4b00720c */ /* 0x000ff60003fa5350 */
[----:B------:R-:W-:Y:S01]  /*7190*/  @!P4 PLOP3.LUT P2, PT, P1, PT, PT, 0x80, 0x8 ;  /* 0x000000000008c81c */ /* 0x000fe20000f4f070 */
[----:B------:R-:W-:Y:S01]  /*71a0*/  @!UPT UIADD3 URZ, UPT, UPT, URZ, URZ, URZ ;  /* 0x000000fffffff290 */ /* 0x000fe2000fffe0ff */
[----:B------:R-:W-:Y:S11]  /*71b0*/  @!P1 BRA `(.L_x_102) ;  /* 0x0000000000309947 */ /* 0x000ff60003800000 */
[----:B------:R-:W-:Y:S01]  /*71c0*/  ISETP.NE.U32.AND P0, PT, R76, RZ, PT ;  /* 0x000000ff4c00720c */ /* 0x000fe20003f05070 */
[----:B------:R-:W1:Y:S01]  /*71d0*/  LDCU.64 UR4, c[0x0][0x358] ;  /* 0x00006b00ff0477ac */ /* 0x000e620008000a00 */
[----:B------:R-:W-:Y:S02]  /*71e0*/  IMAD.MOV.U32 R89, RZ, RZ, 0x1 ;  /* 0x00000001ff597424 */ /* 0x000fe400078e00ff */
[----:B------:R-:W-:Y:S11]  /*71f0*/  ISETP.NE.AND.EX P0, PT, R77, RZ, PT, P0 ;  /* 0x000000ff4d00720c */ /* 0x000ff60003f05300 */
[----:B------:R-:W-:Y:S02]  /*7200*/  @!UPT UIADD3 URZ, UPT, UPT, URZ, URZ, URZ ;  /* 0x000000fffffff290 */ /* 0x000fe4000fffe0ff */
[----:B------:R-:W2:Y:S01]  /*7210*/  @P0 LDC.64 R2, c[0x0][0xc88] ;  /* 0x00032200ff020b82 */ /* 0x000ea20000000a00 */
[----:B------:R-:W-:Y:S04]  /*7220*/  @P0 IMAD R0, R78, UR36, RZ ;  /* 0x000000244e000c24 */ /* 0x000fe8000f8e02ff */
[----:B--2---:R-:W-:Y:S04]  /*7230*/  @P0 IMAD.WIDE R2, R0, 0x4, R2 ;  /* 0x0000000400020825 */ /* 0x004fe800078e0202 */
[----:B------:R-:W-:Y:S01]  /*7240*/  HFMA2 R0, -RZ, RZ, 0, 5.9604644775390625e-08 ;  /* 0x00000001ff007431 */ /* 0x000fe200000001ff */
[----:B-1---5:R1:W5:Y:S04]  /*7250*/  @P0 LDG.E R45, desc[UR4][R2.64] ;  /* 0x00000004022d0981 */ /* 0x022368000c1e1900 */
[----:B------:R-:W-:Y:S01]  /*7260*/  @!P0 PRMT R89, R0, 0x7610, R89 ;  /* 0x0000761000598816 */ /* 0x000fe20000000059 */
[----:B-1----:R-:W2:Y:S06]  /*7270*/  @!P0 LDC R45, c[0x0][0xc80] ;  /* 0x00032000ff2d8b82 */ /* 0x002eac0000000800 */
.L_x_102:
[----:B------:R-:W-:Y:S05]  /*7280*/  @!P5 BRA `(.L_x_103) ;  /* 0x000000000024d947 */ /* 0x000fea0003800000 */
[----:B------:R-:W-:Y:S01]  /*7290*/  ISETP.NE.U32.AND P0, PT, R72, RZ, PT ;  /* 0x000000ff4800720c */ /* 0x000fe20003f05070 */
[----:B------:R-:W1:Y:S03]  /*72a0*/  LDCU.64 UR4, c[0x0][0x358] ;  /* 0x00006b00ff0477ac */ /* 0x000e660008000a00 */
[----:B------:R-:W-:Y:S11]  /*72b0*/  ISETP.NE.AND.EX P0, PT, R73, RZ, PT, P0 ;  /* 0x000000ff4900720c */ /* 0x000ff60003f05300 */
[----:B------:R-:W-:Y:S02]  /*72c0*/  @!UPT UIADD3 URZ, UPT, UPT, URZ, URZ, URZ ;  /* 0x000000fffffff290 */ /* 0x000fe4000fffe0ff */
[----:B------:R-:W3:Y:S01]  /*72d0*/  @P0 LDC.64 R2, c[0x0][0xca8] ;  /* 0x00032a00ff020b82 */ /* 0x000ee20000000a00 */
[----:B------:R-:W-:Y:S04]  /*72e0*/  @P0 IMAD R0, R74, UR36, RZ ;  /* 0x000000244a000c24 */ /* 0x000fe8000f8e02ff */
[----:B---3--:R-:W-:Y:S05]  /*72f0*/  @P0 IMAD.WIDE R2, R0, 0x4, R2 ;  /* 0x0000000400020825 */ /* 0x008fea00078e0202 */
[----:B-1---5:R1:W5:Y:S02]  /*7300*/  @P0 LDG.E R43, desc[UR4][R2.64] ;  /* 0x00000004022b0981 */ /* 0x022364000c1e1900 */
[----:B-1----:R-:W3:Y:S02]  /*7310*/  @!P0 LDC R43, c[0x0][0xca0] ;  /* 0x00032800ff2b8b82 */ /* 0x002ee40000000800 */
.L_x_103:
[----:B--2--5:R-:W-:Y:S01]  /*7320*/  FSETP.NEU.AND P0, PT, R45, RZ, PT ;  /* 0x000000ff2d00720b */ /* 0x024fe20003f0d000 */
[----:B------:R-:W-:Y:S01]  /*7330*/  ULOP3.LUT UR4, UR58, 0x1, URZ, 0x3c, !UPT ;  /* 0x000000013a047892 */ /* 0x000fe2000f8e3cff */
[----:B------:R-:W-:Y:S01]  /*7340*/  SEL R4, RZ, 0xffffffff, P3 ;  /* 0xffffffffff047807 */ /* 0x000fe20001800000 */
[----:B------:R-:W-:Y:S01]  /*7350*/  IMAD.U32 R51, RZ, RZ, UR45 ;  /* 0x0000002dff337e24 */ /* 0x000fe2000f8e00ff */
[----:B------:R-:W-:Y:S01]  /*7360*/  @!P4 LOP3.LUT P3, RZ, R89, 0xff, RZ, 0xc0, !PT ;  /* 0x000000ff59ffc812 */ /* 0x000fe2000786c0ff */
[----:B------:R-:W-:Y:S01]  /*7370*/  IMAD.MOV.U32 R104, RZ, RZ, 0x10 ;  /* 0x00000010ff687424 */ /* 0x000fe200078e00ff */
[----:B------:R-:W-:Y:S01]  /*7380*/  @!P4 SEL R0, RZ, 0xffffffff, P0 ;  /* 0xffffffffff00c807 */ /* 0x000fe20000000000 */
[----:B------:R-:W-:Y:S01]  /*7390*/  IMAD.U32 R114, RZ, RZ, UR4 ;  /* 0x00000004ff727e24 */ /* 0x000fe2000f8e00ff */
[----:B------:R-:W-:Y:S01]  /*73a0*/  LEA R106, R84, UR44, 0x3 ;  /* 0x0000002c546a7c11 */ /* 0x000fe2000f8e18ff */
[----:B------:R-:W-:Y:S01]  /*73b0*/  IMAD.SHL.U32 R105, R86, 0x2, RZ ;  /* 0x0000000256697824 */ /* 0x000fe200078e00ff */
[----:B------:R-:W-:Y:S01]  /*73c0*/  @P2 SEL R0, R4, R0, !P3 ;  /* 0x0000000004002207 */ /* 0x000fe20005800000 */
[----:B------:R-:W-:Y:S01]  /*73d0*/  IMAD.SHL.U32 R51, R51, 0x1000, RZ ;  /* 0x0000100033337824 */ /* 0x000fe200078e00ff */
[----:B------:R-:W-:Y:S01]  /*73e0*/  SEL R3, RZ, 0xffffffff, P0 ;  /* 0xffffffffff037807 */ /* 0x000fe20000000000 */
[----:B------:R-:W-:Y:S01]  /*73f0*/  BSSY B1, `(.L_x_104) ;  /* 0x000003a000017945 */ /* 0x000fe20003800000 */
[----:B------:R-:W-:Y:S01]  /*7400*/  @!P4 LOP3.LUT R0, R0, 0x1, RZ, 0xc0, !PT ;  /* 0x000000010000c812 */ /* 0x000fe200078ec0ff */
[----:B------:R-:W-:Y:S01]  /*7410*/  IMAD.MOV.U32 R113, RZ, RZ, 0x1 ;  /* 0x00000001ff717424 */ /* 0x000fe200078e00ff */
[----:B------:R-:W-:Y:S01]  /*7420*/  LOP3.LUT P6, RZ, R87, 0x40, RZ, 0xc0, !PT ;  /* 0x0000004057ff7812 */ /* 0x000fe200078cc0ff */
[----:B------:R-:W-:Y:S01]  /*7430*/  IMAD R107, R84, 0x40, R85 ;  /* 0x00000040546b7824 */ /* 0x000fe200078e0255 */
[----:B------:R-:W-:Y:S01]  /*7440*/  ISETP.NE.U32.OR P5, PT, R0, 0x1, P4 ;  /* 0x000000010000780c */ /* 0x000fe200027a5470 */
[----:B------:R-:W-:Y:S01]  /*7450*/  IMAD.U32 R0, RZ, RZ, UR45 ;  /* 0x0000002dff007e24 */ /* 0x000fe2000f8e00ff */
[----:B------:R-:W-:Y:S01]  /*7460*/  LOP3.LUT P4, R80, R89, 0xff, RZ, 0xc0, !PT ;  /* 0x000000ff59507812 */ /* 0x000fe2000788c0ff */
[----:B------:R-:W-:Y:S01]  /*7470*/  IMAD.U32 R112, RZ, RZ, UR45 ;  /* 0x0000002dff707e24 */ /* 0x000fe2000f8e00ff */
[----:B------:R-:W-:Y:S02]  /*7480*/  SEL R104, R104, 0xfffffff0, !P6 ;  /* 0xfffffff068687807 */ /* 0x000fe40007000000 */
[----:B------:R-:W-:Y:S02]  /*7490*/  CS2R R70, SRZ ;  /* 0x0000000000467805 */ /* 0x000fe4000001ff00 */
[----:B------:R-:W-:Y:S02]  /*74a0*/  LEA R0, R0, UR44, 0x3 ;  /* 0x0000002c00007c11 */ /* 0x000fe4000f8e18ff */
[----:B------:R-:W-:Y:S02]  /*74b0*/  CS2R R68, SRZ ;  /* 0x0000000000447805 */ /* 0x000fe4000001ff00 */
[----:B------:R-:W-:Y:S02]  /*74c0*/  @P1 SEL R3, R4, R3, !P4 ;  /* 0x0000000304031207 */ /* 0x000fe40006000000 */
[----:B------:R-:W-:Y:S02]  /*74d0*/  CS2R R66, SRZ ;  /* 0x0000000000427805 */ /* 0x000fe4000001ff00 */
[----:B------:R-:W-:Y:S02]  /*74e0*/  IADD3 R50, PT, PT, R51, UR44, R105 ;  /* 0x0000002c33327c10 */ /* 0x000fe4000fffe069 */
[----:B------:R-:W-:Y:S02]  /*74f0*/  CS2R R64, SRZ ;  /* 0x0000000000407805 */ /* 0x000fe4000001ff00 */
[----:B------:R-:W-:Y:S02]  /*7500*/  LOP3.LUT R3, R3, 0x1, RZ, 0xc0, !PT ;  /* 0x0000000103037812 */ /* 0x000fe400078ec0ff */
[----:B------:R-:W-:Y:S02]  /*7510*/  CS2R R58, SRZ ;  /* 0x00000000003a7805 */ /* 0x000fe4000001ff00 */
[----:B------:R-:W-:Y:S02]  /*7520*/  @P5 SHF.L.U32 R2, R114, 0x1f, RZ ;  /* 0x0000001f72025819 */ /* 0x000fe400000006ff */
[----:B------:R-:W-:Y:S02]  /*7530*/  CS2R R56, SRZ ;  /* 0x0000000000387805 */ /* 0x000fe4000001ff00 */
[----:B------:R-:W-:Y:S02]  /*7540*/  ISETP.NE.U32.AND P0, PT, R3, 0x1, PT ;  /* 0x000000010300780c */ /* 0x000fe40003f05070 */
[----:B------:R-:W-:Y:S01]  /*7550*/  CS2R R54, SRZ ;  /* 0x0000000000367805 */ /* 0x000fe2000001ff00 */
[----:B------:R1:W2:Y:S01]  /*7560*/  @P5 SYNCS.PHASECHK.TRANS64.TRYWAIT P3, [R0+URZ+0x80], R2 ;  /* 0x00008002000055a7 */ /* 0x0002a200080611ff */
[----:B------:R-:W-:Y:S02]  /*7570*/  P2R R103, PR, RZ, 0x20 ;  /* 0x00000020ff677803 */ /* 0x000fe40000000000 */
[----:B------:R-:W-:Y:S02]  /*7580*/  CS2R R52, SRZ ;  /* 0x0000000000347805 */ /* 0x000fe4000001ff00 */
[----:B------:R-:W-:Y:S01]  /*7590*/  P2R R115, PR, RZ, 0x1 ;  /* 0x00000001ff737803 */ /* 0x000fe20000000000 */
[----:B------:R-:W-:Y:S01]  /*75a0*/  IMAD.IADD R49, R50, 0x1, R104 ;  /* 0x0000000132317824 */ /* 0x000fe200078e0268 */
[----:B-1----:R-:W-:Y:S04]  /*75b0*/  SHF.L.U32 R2, R83, 0x1f, RZ ;  /* 0x0000001f53027819 */ /* 0x002fe800000006ff */
[----:B------:R1:W4:Y:S01]  /*75c0*/  SYNCS.PHASECHK.TRANS64.TRYWAIT P2, [R106+URZ+0xe0], R2 ;  /* 0x0000e0026a0075a7 */ /* 0x00032200080411ff */
[----:B--2---:R-:W-:Y:S01]  /*75d0*/  @P5 SEL R113, RZ, 0x1, !P3 ;  /* 0x00000001ff715807 */ /* 0x004fe20005800000 */
[----:B-1----:R-:W-:Y:S06]  /*75e0*/  @!P5 BRA `(.L_x_105) ;  /* 0x000000000068d947 */ /* 0x002fec0003800000 */
[----:B------:R-:W-:Y:S01]  /*75f0*/  ISETP.NE.AND P0, PT, R113, RZ, PT ;  /* 0x000000ff7100720c */ /* 0x000fe20003f05270 */
[----:B------:R-:W-:Y:S01]  /*7600*/  BSSY B0, `(.L_x_106) ;  /* 0x000000d000007945 */ /* 0x000fe20003800000 */
[----:B------:R-:W-:Y:S02]  /*7610*/  CS2R R54, SRZ ;  /* 0x0000000000367805 */ /* 0x000fe4000001ff00 */
[----:B------:R-:W-:Y:S02]  /*7620*/  CS2R R52, SRZ ;  /* 0x0000000000347805 */ /* 0x000fe4000001ff00 */
[----:B------:R-:W-:Y:S02]  /*7630*/  CS2R R58, SRZ ;  /* 0x00000000003a7805 */ /* 0x000fe4000001ff00 */
[----:B------:R-:W-:Y:S02]  /*7640*/  CS2R R56, SRZ ;  /* 0x0000000000387805 */ /* 0x000fe4000001ff00 */
[----:B------:R-:W-:Y:S02]  /*7650*/  CS2R R66, SRZ ;  /* 0x0000000000427805 */ /* 0x000fe4000001ff00 */
[----:B------:R-:W-:Y:S02]  /*7660*/  CS2R R64, SRZ ;  /* 0x0000000000407805 */ /* 0x000fe4000001ff00 */
[----:B------:R-:W-:Y:S02]  /*7670*/  CS2R R70, SRZ ;  /* 0x0000000000467805 */ /* 0x000fe4000001ff00 */
[----:B------:R-:W-:Y:S01]  /*7680*/  CS2R R68, SRZ ;  /* 0x0000000000447805 */ /* 0x000fe2000001ff00 */
[----:B------:R-:W-:Y:S06]  /*7690*/  @P0 BRA `(.L_x_107) ;  /* 0x00000000000c0947 */ /* 0x000fec0003800000 */
[----:B------:R-:W-:Y:S04]  /*76a0*/  SHF.L.U32 R3, R114, 0x1f, RZ ;  /* 0x0000001f72037819 */ /* 0x000fe800000006ff */
[----:B------:R-:W1:Y:S02]  /*76b0*/  SYNCS.PHASECHK.TRANS64.TRYWAIT P0, [R0+URZ+0x80], R3 ;  /* 0x00008003000075a7 */ /* 0x000e6400080011ff */
[----:B-1----:R-:W-:Y:S05]  /*76c0*/  @!P0 BRA `(.L_x_108) ;  /* 0x0000004800fc8947 */ /* 0x002fea0003800000 */
.L_x_107:
[----:B------:R-:W-:Y:S05]  /*76d0*/  BSYNC B0 ;  /* 0x0000000000007941 */ /* 0x000fea0003800000 */
.L_x_106:
[----:B------:R-:W-:Y:S01]  /*76e0*/  ISETP.NE.AND P0, PT, R115, RZ, PT ;  /* 0x000000ff7300720c */ /* 0x000fe20003f05270 */
[----:B------:R-:W-:Y:S04]  /*76f0*/  UIADD3 UR4, UPT, UPT, UR45, 0x1, URZ ;  /* 0x000000012d047890 */ /* 0x000fe8000fffe0ff */
[----:B------:R-:W-:Y:S04]  /*7700*/  UISETP.NE.AND UP0, UPT, UR4, 0x3, UPT ;  /* 0x000000030400788c */ /* 0x000fe8000bf05270 */
[----:B------:R-:W-:Y:S02]  /*7710*/  USEL UR5, URZ, 0x1, UP0 ;  /* 0x00000001ff057887 */ /* 0x000fe40008000000 */
[----:B------:R-:W-:Y:S02]  /*7720*/  USEL UR4, UR4, URZ, UP0 ;  /* 0x000000ff04047287 */ /* 0x000fe40008000000 */
[----:B------:R2:W1:Y:S02]  /*7730*/  @P0 LDS.128 R52, [R50+0x200] ;  /* 0x0002000032340984 */ /* 0x0004640000000c00 */
[----:B------:R-:W-:Y:S02]  /*7740*/  LOP3.LUT R114, R114, UR5, RZ, 0x3c, !PT ;  /* 0x0000000572727c12 */ /* 0x000fe4000f8e3cff */
[----:B------:R2:W1:Y:S01]  /*7750*/  @P0 LDS.128 R56, [R49+0x200] ;  /* 0x0002000031380984 */ /* 0x0004620000000c00 */
[----:B------:R-:W-:Y:S03]  /*7760*/  IMAD.U32 R112, RZ, RZ, UR4 ;  /* 0x00000004ff707e24 */ /* 0x000fe6000f8e00ff */
[----:B------:R2:W1:Y:S04]  /*7770*/  @P0 LDS.128 R64, [R50+0xa00] ;  /* 0x000a000032400984 */ /* 0x0004680000000c00 */
[----:B------:R2:W1:Y:S02]  /*7780*/  @P0 LDS.128 R68, [R49+0xa00] ;  /* 0x000a000031440984 */ /* 0x0004640000000c00 */
.L_x_105:
[----:B------:R-:W-:Y:S05]  /*7790*/  BSYNC B1 ;  /* 0x0000000000017941 */ /* 0x000fea0003800000 */
.L_x_104:
[----:B------:R-:W-:Y:S01]  /*77a0*/  HFMA2 R39, -RZ, RZ, 0, 0 ;  /* 0x00000000ff277431 */ /* 0x000fe200000001ff */
[----:B-1----:R-:W-:Y:S01]  /*77b0*/  SHF.R.U32.HI R0, RZ, 0x15, R107 ;  /* 0x00000015ff007819 */ /* 0x002fe2000001166b */
[----:B----4-:R-:W-:Y:S06]  /*77c0*/  @P2 BRA `(.L_x_109) ;  /* 0x0000000000082947 */ /* 0x010fec0003800000 */
[----:B------:R-:W1:Y:S02]  /*77d0*/  SYNCS.PHASECHK.TRANS64.TRYWAIT P0, [R106+URZ+0xe0], R2 ;  /* 0x0000e0026a0075a7 */ /* 0x000e6400080011ff */
[----:B-1----:R-:W-:Y:S05]  /*77e0*/  @!P0 BRA `(.L_x_110) ;  /* 0x0000004800c88947 */ /* 0x002fea0003800000 */
.L_x_109:
[----:B-1----:R-:W-:Y:S01]  /*77f0*/  LOP3.LUT R2, R0, 0x3, RZ, 0xc0, !PT ;  /* 0x0000000300027812 */ /* 0x002fe200078ec0ff */
[----:B------:R-:W-:Y:S01]  /*7800*/  IMAD.MOV.U32 R38, RZ, RZ, RZ ;  /* 0x000000ffff267224 */ /* 0x000fe200078e00ff */
[----:B------:R-:W-:Y:S02]  /*7810*/  CS2R R36, SRZ ;  /* 0x0000000000247805 */ /* 0x000fe4000001ff00 */
[----:B------:R-:W-:Y:S02]  /*7820*/  CS2R R34, SRZ ;  /* 0x0000000000227805 */ /* 0x000fe4000001ff00 */
[----:B------:R-:W-:Y:S02]  /*7830*/  ISETP.NE.AND P0, PT, R88, R2, PT ;  /* 0x000000025800720c */ /* 0x000fe40003f05270 */
[----:B------:R-:W-:Y:S02]  /*7840*/  CS2R R32, SRZ ;  /* 0x0000000000207805 */ /* 0x000fe4000001ff00 */
        /* <DEDUP_REMOVED lines=13> */
[----:B------:R-:W-:Y:S11]  /*7920*/  LOP3.LUT P0, RZ, R0, 0x3, R90, 0x48, !PT ;  /* 0x0000000300ff7812 */ /* 0x000ff6000780485a */
[----:B------:R-:W-:Y:S02]  /*7930*/  @!UPT UIADD3 URZ, UPT, UPT, URZ, URZ, URZ ;  /* 0x000000fffffff290 */ /* 0x000fe4000fffe0ff */
[----:B------:R-:W-:Y:S05]  /*7940*/  @!P0 BRA `(.L_x_112) ;  /* 0x0000000000408947 */ /* 0x000fea0003800000 */
[----:B------:R-:W1:Y:S01]  /*7950*/  LDCU.64 UR8, c[0x4][0x70] ;  /* 0x01000e00ff0877ac */ /* 0x000e620008000a00 */
[----:B------:R-:W-:Y:S01]  /*7960*/  MOV R15, 0x0 ;  /* 0x00000000000f7802 */ /* 0x000fe20000000f00 */
[----:B------:R-:W-:Y:S02]  /*7970*/  HFMA2 R12, -RZ, RZ, 0, 5.9604644775390625e-08 ;  /* 0x00000001ff0c7431 */ /* 0x000fe400000001ff */
[----:B------:R-:W-:Y:S02]  /*7980*/  IMAD.MOV.U32 R8, RZ, RZ, 0x192 ;  /* 0x00000192ff087424 */ /* 0x000fe400078e00ff */
[----:B------:R-:W-:Y:S01]  /*7990*/  IMAD.MOV.U32 R13, RZ, RZ, RZ ;  /* 0x000000ffff0d7224 */ /* 0x000fe200078e00ff */
[----:B------:R-:W4:Y:S01]  /*79a0*/  LDCU.64 UR6, c[0x4][0x78] ;  /* 0x01000f00ff0677ac */ /* 0x000f220008000a00 */
[----:B------:R-:W2:Y:S01]  /*79b0*/  LDC.64 R14, c[0x4][R15] ;  /* 0x010000000f0e7b82 */ /* 0x000ea20000000a00 */
[----:B------:R-:W5:Y:S01]  /*79c0*/  LDCU.64 UR4, c[0x4][0x10] ;  /* 0x01000200ff0477ac */ /* 0x000f620008000a00 */
[----:B-1----:R-:W-:Y:S01]  /*79d0*/  MOV R5, UR9 ;  /* 0x0000000900057c02 */ /* 0x002fe20008000f00 */
[----:B------:R-:W-:Y:S01]  /*79e0*/  IMAD.U32 R4, RZ, RZ, UR8 ;  /* 0x00000008ff047e24 */ /* 0x000fe2000f8e00ff */
[----:B----4-:R-:W-:Y:S01]  /*79f0*/  MOV R7, UR7 ;  /* 0x0000000700077c02 */ /* 0x010fe20008000f00 */
[----:B------:R-:W-:Y:S01]  /*7a00*/  IMAD.U32 R6, RZ, RZ, UR6 ;  /* 0x00000006ff067e24 */ /* 0x000fe2000f8e00ff */
[----:B-----5:R-:W-:Y:S01]  /*7a10*/  MOV R11, UR5 ;  /* 0x00000005000b7c02 */ /* 0x020fe20008000f00 */
[----:B------:R-:W-:Y:S02]  /*7a20*/  IMAD.U32 R10, RZ, RZ, UR4 ;  /* 0x00000004ff0a7e24 */ /* 0x000fe4000f8e00ff */
[----:B------:R-:W-:Y:S07]  /*7a30*/  LEPC R20, `(.L_x_112) ;  /* 0x000000001014794e */ /* 0x000fee0000000000 */
[----:B--23--:R-:W-:Y:S05]  /*7a40*/  CALL.ABS.NOINC R14 ;  /* 0x000000000e007343 */ /* 0x00cfea0003c00000 */
.L_x_112:
[----:B------:R-:W-:Y:S05]  /*7a50*/  WARPSYNC.ALL ;  /* 0x0000000000007948 */ /* 0x000fea0003800000 */
[C---:B------:R-:W-:Y:S01]  /*7a60*/  R2UR UR4, R107.reuse ;  /* 0x000000006b0472ca */ /* 0x040fe200000e0000 */
[----:B------:R-:W-:Y:S05]  /*7a70*/  VIADD R0, R107, 0x20 ;  /* 0x000000206b007836 */ /* 0x000fea0000000000 */
[----:B------:R-:W-:Y:S04]  /*7a80*/  SHF.R.U32.HI R0, RZ, 0x15, R0 ;  /* 0x00000015ff007819 */ /* 0x000fe80000011600 */
[----:B------:R-:W-:Y:S03]  /*7a90*/  LOP3.LUT P0, RZ, R0, 0x3, R90, 0x48, !PT ;  /* 0x0000000300ff7812 */ /* 0x000fe6000780485a */
[----:B------:R-:W1:Y:S10]  /*7aa0*/  LDTM.x16 R24, tmem[UR4] ;  /* 0x00000004001879ee */ /* 0x000e740008240000 */
[----:B-1----:R-:W-:Y:S05]  /*7ab0*/  @!P0 BRA `(.L_x_113) ;  /* 0x0000000000408947 */ /* 0x002fea0003800000 */
        /* <DEDUP_REMOVED lines=16> */
.L_x_113:
[----:B------:R-:W-:Y:S05]  /*7bc0*/  WARPSYNC.ALL ;  /* 0x0000000000007948 */ /* 0x000fea0003800000 */
[----:B------:R-:W-:Y:S11]  /*7bd0*/  R2UR UR4, R107 ;  /* 0x000000006b0472ca */ /* 0x000ff600000e0000 */
[----:B------:R-:W-:Y:S02]  /*7be0*/  @!UPT UIADD3 URZ, UPT, UPT, URZ, URZ, URZ ;  /* 0x000000fffffff290 */ /* 0x000fe4000fffe0ff */
[----:B------:R-:W1:Y:S02]  /*7bf0*/  LDTM.x16 R4, tmem[UR4+0x20] ;  /* 0x00002004000479ee */ /* 0x000e640008240000 */
[----:B-1----:R-:W-:Y:S01]  /*7c00*/  NOP ;  /* 0x0000000000007918 */ /* 0x002fe20000000000 */
.L_x_111:
[----:B------:R-:W-:Y:S01]  /*7c10*/  SHF.L.U32 R20, R52, 0x10, RZ ;  /* 0x0000001034147819 */ /* 0x000fe200000006ff */
[C---:B---3--:R-:W-:Y:S01]  /*7c20*/  FMUL R0, R43.reuse, R24 ;  /* 0x000000182b007220 */ /* 0x048fe20000400000 */
[----:B------:R-:W-:Y:S01]  /*7c30*/  ISETP.NE.AND P0, PT, R88, R2, PT ;  /* 0x000000025800720c */ /* 0x000fe20003f05270 */
[----:B------:R-:W-:Y:S01]  /*7c40*/  FMUL R2, R43, R25 ;  /* 0x000000192b027220 */ /* 0x000fe20000400000 */
[----:B------:R-:W-:Y:S01]  /*7c50*/  LOP3.LUT R21, R52, 0xffff0000, RZ, 0xc0, !PT ;  /* 0xffff000034157812 */ /* 0x000fe200078ec0ff */
[----:B------:R-:W-:Y:S01]  /*7c60*/  FFMA R0, R45, R20, R0 ;  /* 0x000000142d007223 */ /* 0x000fe20000000000 */
[----:B------:R-:W-:Y:S01]  /*7c70*/  SHF.L.U32 R22, R53, 0x10, RZ ;  /* 0x0000001035167819 */ /* 0x000fe200000006ff */
[----:B------:R-:W-:Y:S01]  /*7c80*/  FMUL R3, R43, R26 ;  /* 0x0000001a2b037220 */ /* 0x000fe20000400000 */
[----:B------:R-:W-:Y:S01]  /*7c90*/  LOP3.LUT R23, R53, 0xffff0000, RZ, 0xc0, !PT ;  /* 0xffff000035177812 */ /* 0x000fe200078ec0ff */
[----:B------:R-:W-:Y:S01]  /*7ca0*/  FFMA R2, R45, R21, R2 ;  /* 0x000000152d027223 */ /* 0x000fe20000000002 */
[C---:B------:R-:W-:Y:S01]  /*7cb0*/  SHF.L.U32 R40, R54.reuse, 0x10, RZ ;  /* 0x0000001036287819 */ /* 0x040fe200000006ff */
[----:B------:R-:W-:Y:S01]  /*7cc0*/  FMUL R20, R43, R27 ;  /* 0x0000001b2b147220 */ /* 0x000fe20000400000 */
[----:B------:R-:W-:Y:S01]  /*7cd0*/  LOP3.LUT R41, R54, 0xffff0000, RZ, 0xc0, !PT ;  /* 0xffff000036297812 */ /* 0x000fe200078ec0ff */
[----:B------:R-:W-:Y:S01]  /*7ce0*/  FFMA R3, R45, R22, R3 ;  /* 0x000000162d037223 */ /* 0x000fe20000000003 */
[----:B------:R-:W-:Y:S01]  /*7cf0*/  F2FP.BF16.F32.PACK_AB R60, R2, R0 ;  /* 0x00000000023c723e */ /* 0x000fe200000010ff */
[----:B------:R-:W-:Y:S01]  /*7d00*/  FMUL R21, R43, R28 ;  /* 0x0000001c2b157220 */ /* 0x000fe20000400000 */
[----:B------:R-:W-:Y:S01]  /*7d10*/  LOP3.LUT R42, R69, 0xffff0000, RZ, 0xc0, !PT ;  /* 0xffff0000452a7812 */ /* 0x000fe200078ec0ff */
[----:B------:R-:W-:Y:S01]  /*7d20*/  FMUL R22, R43, R29 ;  /* 0x0000001d2b167220 */ /* 0x000fe20000400000 */
[----:B------:R-:W-:Y:S01]  /*7d30*/  SHF.L.U32 R44, R70, 0x10, RZ ;  /* 0x00000010462c7819 */ /* 0x000fe200000006ff */
[----:B------:R-:W-:Y:S01]  /*7d40*/  FFMA R20, R45, R23, R20 ;  /* 0x000000172d147223 */ /* 0x000fe20000000014 */
[----:B------:R-:W-:Y:S01]  /*7d50*/  SHF.L.U32 R23, R55, 0x10, RZ ;  /* 0x0000001037177819 */ /* 0x000fe200000006ff */
[----:B------:R-:W-:Y:S01]  /*7d60*/  FFMA R21, R45, R40, R21 ;  /* 0x000000282d157223 */ /* 0x000fe20000000015 */
[----:B------:R-:W-:Y:S01]  /*7d70*/  LOP3.LUT R40, R55, 0xffff0000, RZ, 0xc0, !PT ;  /* 0xffff000037287812 */ /* 0x000fe200078ec0ff */
[----:B------:R-:W-:Y:S01]  /*7d80*/  FFMA R22, R45, R41, R22 ;  /* 0x000000292d167223 */ /* 0x000fe20000000016 */
[----:B------:R-:W-:Y:S01]  /*7d90*/  F2FP.BF16.F32.PACK_AB R61, R20, R3 ;  /* 0x00000003143d723e */ /* 0x000fe200000010ff */
[C---:B------:R-:W-:Y:S01]  /*7da0*/  FMUL R0, R43.reuse, R30 ;  /* 0x0000001e2b007220 */ /* 0x040fe20000400000 */
[----:B------:R-:W-:Y:S01]  /*7db0*/  LOP3.LUT R41, R58, 0xffff0000, RZ, 0xc0, !PT ;  /* 0xffff00003a297812 */ /* 0x000fe200078ec0ff */
[----:B------:R-:W-:Y:S01]  /*7dc0*/  FMUL R2, R43, R31 ;  /* 0x0000001f2b027220 */ /* 0x000fe20000400000 */
[----:B------:R-:W-:Y:S01]  /*7dd0*/  F2FP.BF16.F32.PACK_AB R62, R22, R21 ;  /* 0x00000015163e723e */ /* 0x000fe200000010ff */
[C---:B------:R-:W-:Y:S01]  /*7de0*/  FFMA R0, R45.reuse, R23, R0 ;  /* 0x000000172d007223 */ /* 0x040fe20000000000 */
[C---:B------:R-:W-:Y:S01]  /*7df0*/  SHF.L.U32 R22, R56.reuse, 0x10, RZ ;  /* 0x0000001038167819 */ /* 0x040fe200000006ff */
[----:B------:R-:W-:Y:S01]  /*7e00*/  FFMA R2, R45, R40, R2 ;  /* 0x000000282d027223 */ /* 0x000fe20000000002 */
[----:B------:R-:W-:Y:S01]  /*7e10*/  LOP3.LUT R23, R56, 0xffff0000, RZ, 0xc0, !PT ;  /* 0xffff000038177812 */ /* 0x000fe200078ec0ff */
[----:B------:R-:W-:Y:S01]  /*7e20*/  FMUL R3, R43, R32 ;  /* 0x000000202b037220 */ /* 0x000fe20000400000 */
[----:B------:R-:W-:Y:S01]  /*7e30*/  SHF.L.U32 R40, R57, 0x10, RZ ;  /* 0x0000001039287819 */ /* 0x000fe200000006ff */
[C---:B------:R-:W-:Y:S01]  /*7e40*/  FMUL R20, R43.reuse, R33 ;  /* 0x000000212b147220 */ /* 0x040fe20000400000 */
[----:B------:R-:W-:Y:S01]  /*7e50*/  F2FP.BF16.F32.PACK_AB R63, R2, R0 ;  /* 0x00000000023f723e */ /* 0x000fe200000010ff */
[----:B------:R-:W-:Y:S01]  /*7e60*/  FMUL R21, R43, R34 ;  /* 0x000000222b157220 */ /* 0x000fe20000400000 */
[----:B------:R-:W-:Y:S01]  /*7e70*/  LOP3.LUT R46, R70, 0xffff0000, RZ, 0xc0, !PT ;  /* 0xffff0000462e7812 */ /* 0x000fe200078ec0ff */
[----:B------:R-:W-:Y:S01]  /*7e80*/  FFMA R3, R45, R22, R3 ;  /* 0x000000162d037223 */ /* 0x000fe20000000003 */
[----:B------:R-:W-:Y:S01]  /*7e90*/  SHF.L.U32 R47, R71, 0x10, RZ ;  /* 0x00000010472f7819 */ /* 0x000fe200000006ff */
[----:B------:R-:W-:Y:S01]  /*7ea0*/  FFMA R20, R45, R23, R20 ;  /* 0x000000172d147223 */ /* 0x000fe20000000014 */
[----:B------:R-:W-:Y:S01]  /*7eb0*/  LOP3.LUT R23, R57, 0xffff0000, RZ, 0xc0, !PT ;  /* 0xffff000039177812 */ /* 0x000fe200078ec0ff */
[----:B------:R-:W-:Y:S01]  /*7ec0*/  FFMA R21, R45, R40, R21 ;  /* 0x000000282d157223 */ /* 0x000fe20000000015 */
[----:B------:R-:W-:Y:S01]  /*7ed0*/  SHF.L.U32 R40, R58, 0x10, RZ ;  /* 0x000000103a287819 */ /* 0x000fe200000006ff */
[C---:B------:R-:W-:Y:S01]  /*7ee0*/  FMUL R0, R43.reuse, R35 ;  /* 0x000000232b007220 */ /* 0x040fe20000400000 */
[----:B------:R-:W-:Y:S01]  /*7ef0*/  F2FP.BF16.F32.PACK_AB R96, R20, R3 ;  /* 0x000000031460723e */ /* 0x000fe200000010ff */
[----:B------:R-:W-:Y:S01]  /*7f00*/  FMUL R2, R43, R36 ;  /* 0x000000242b027220 */ /* 0x000fe20000400000 */
[----:B------:R-:W-:Y:S01]  /*7f10*/  LOP3.LUT R48, R71, 0xffff0000, RZ, 0xc0, !PT ;  /* 0xffff000047307812 */ /* 0x000fe200078ec0ff */
[----:B------:R-:W-:Y:S01]  /*7f20*/  FMUL R22, R43, R37 ;  /* 0x000000252b167220 */ /* 0x000fe20000400000 */
[----:B------:R-:W-:Y:S01]  /*7f30*/  ISETP.NE.AND P1, PT, R88, RZ, PT ;  /* 0x000000ff5800720c */ /* 0x000fe20003f25270 */
[----:B------:R-:W-:Y:S01]  /*7f40*/  FFMA R0, R45, R23, R0 ;  /* 0x000000172d007223 */ /* 0x000fe20000000000 */
[----:B------:R-:W-:Y:S01]  /*7f50*/  SHF.L.U32 R23, R59, 0x10, RZ ;  /* 0x000000103b177819 */ /* 0x000fe200000006ff */
[----:B------:R-:W-:Y:S01]  /*7f60*/  FFMA R2, R45, R40, R2 ;  /* 0x000000282d027223 */ /* 0x000fe20000000002 */
[----:B------:R-:W-:Y:S01]  /*7f70*/  LOP3.LUT R40, R59, 0xffff0000, RZ, 0xc0, !PT ;  /* 0xffff00003b287812 */ /* 0x000fe200078ec0ff */
[----:B------:R1:W-:Y:S01]  /*7f80*/  @!P0 STS.128 [R50+0x200], R60 ;  /* 0x0002003c32008388 */ /* 0x0003e20000000c00 */
[----:B------:R-:W-:Y:S01]  /*7f90*/  F2FP.BF16.F32.PACK_AB R97, R0, R21 ;  /* 0x000000150061723e */ /* 0x000fe200000010ff */
[----:B------:R-:W-:Y:S01]  /*7fa0*/  FFMA R22, R45, R41, R22 ;  /* 0x000000292d167223 */ /* 0x000fe20000000016 */
[----:B------:R-:W-:Y:S01]  /*7fb0*/  LOP3.LUT R41, R66, 0xffff0000, RZ, 0xc0, !PT ;  /* 0xffff000042297812 */ /* 0x000fe200078ec0ff */
[C---:B------:R-:W-:Y:S01]  /*7fc0*/  FMUL R3, R43.reuse, R38 ;  /* 0x000000262b037220 */ /* 0x040fe20000400000 */
[C---:B------:R-:W-:Y:S01]  /*7fd0*/  FMUL R20, R43.reuse, R39 ;  /* 0x000000272b147220 */ /* 0x040fe20000400000 */
        /* <DEDUP_REMOVED lines=8> */
[----:B------:R-:W-:Y:S01]  /*8060*/  FMUL R21, R43, R6 ;  /* 0x000000062b157220 */ /* 0x000fe20000400000 */
[C---:B------:R-:W-:Y:S01]  /*8070*/  FFMA R0, R45.reuse, R22, R0 ;  /* 0x000000162d007223 */ /* 0x040fe20000000000 */
[C---:B------:R-:W-:Y:S01]  /*8080*/  FFMA R2, R45.reuse, R23, R2 ;  /* 0x000000172d027223 */ /* 0x040fe20000000002 */
[----:B------:R-:W-:Y:S01]  /*8090*/  F2FP.BF16.F32.PACK_AB R99, R20, R3 ;  /* 0x000000031463723e */ /* 0x000fe200000010ff */
[----:B------:R-:W-:Y:S01]  /*80a0*/  FFMA R21, R45, R40, R21 ;  /* 0x000000282d157223 */ /* 0x000fe20000000015 */
[----:B------:R-:W-:Y:S01]  /*80b0*/  LOP3.LUT R23, R65, 0xffff0000, RZ, 0xc0, !PT ;  /* 0xffff000041177812 */ /* 0x000fe200078ec0ff */
[C---:B------:R-:W-:Y:S01]  /*80c0*/  FMUL R3, R43.reuse, R7 ;  /* 0x000000072b037220 */ /* 0x040fe20000400000 */
[----:B------:R-:W-:Y:S01]  /*80d0*/  SHF.L.U32 R40, R66, 0x10, RZ ;  /* 0x0000001042287819 */ /* 0x000fe200000006ff */
[----:B------:R1:W-:Y:S01]  /*80e0*/  @!P0 STS.128 [R49+0x200], R96 ;  /* 0x0002006031008388 */ /* 0x0003e20000000c00 */
[C---:B------:R-:W-:Y:S01]  /*80f0*/  FMUL R20, R43.reuse, R8 ;  /* 0x000000082b147220 */ /* 0x040fe20000400000 */
[----:B------:R-:W-:Y:S01]  /*8100*/  FMUL R22, R43, R9 ;  /* 0x000000092b167220 */ /* 0x000fe20000400000 */
[C---:B------:R-:W-:Y:S01]  /*8110*/  FFMA R3, R45.reuse, R23, R3 ;  /* 0x000000172d037223 */ /* 0x040fe20000000003 */
[----:B------:R-:W-:Y:S01]  /*8120*/  F2FP.BF16.F32.PACK_AB R108, R2, R0 ;  /* 0x00000000026c723e */ /* 0x000fe200000010ff */
[----:B------:R-:W-:Y:S01]  /*8130*/  FFMA R20, R45, R40, R20 ;  /* 0x000000282d147223 */ /* 0x000fe20000000014 */
[----:B------:R-:W-:Y:S01]  /*8140*/  SHF.L.U32 R23, R67, 0x10, RZ ;  /* 0x0000001043177819 */ /* 0x000fe200000006ff */
[----:B------:R-:W-:Y:S01]  /*8150*/  FMUL R0, R43, R10 ;  /* 0x0000000a2b007220 */ /* 0x000fe20000400000 */
[----:B------:R-:W-:Y:S01]  /*8160*/  LOP3.LUT R40, R67, 0xffff0000, RZ, 0xc0, !PT ;  /* 0xffff000043287812 */ /* 0x000fe200078ec0ff */
[----:B------:R-:W-:Y:S01]  /*8170*/  FFMA R22, R45, R41, R22 ;  /* 0x000000292d167223 */ /* 0x000fe20000000016 */
[----:B------:R-:W-:Y:S01]  /*8180*/  FMUL R2, R43, R11 ;  /* 0x0000000b2b027220 */ /* 0x000fe20000400000 */
[----:B------:R-:W-:Y:S01]  /*8190*/  FFMA R0, R45, R23, R0 ;  /* 0x000000172d007223 */ /* 0x000fe20000000000 */
[----:B------:R-:W-:Y:S01]  /*81a0*/  F2FP.BF16.F32.PACK_AB R109, R3, R21 ;  /* 0x00000015036d723e */ /* 0x000fe200000010ff */
[----:B------:R-:W-:Y:S01]  /*81b0*/  FMUL R3, R43, R12 ;  /* 0x0000000c2b037220 */ /* 0x000fe20000400000 */
[----:B------:R-:W-:Y:S01]  /*81c0*/  FFMA R2, R45, R40, R2 ;  /* 0x000000282d027223 */ /* 0x000fe20000000002 */
[----:B------:R-:W-:Y:S01]  /*81d0*/  SHF.L.U32 R23, R68, 0x10, RZ ;  /* 0x0000001044177819 */ /* 0x000fe200000006ff */
[C---:B------:R-:W-:Y:S01]  /*81e0*/  FMUL R21, R43.reuse, R14 ;  /* 0x0000000e2b157220 */ /* 0x040fe20000400000 */
[----:B------:R-:W-:Y:S01]  /*81f0*/  F2FP.BF16.F32.PACK_AB R110, R22, R20 ;  /* 0x00000014166e723e */ /* 0x000fe200000010ff */
[C---:B------:R-:W-:Y:S01]  /*8200*/  FMUL R20, R43.reuse, R13 ;  /* 0x0000000d2b147220 */ /* 0x040fe20000400000 */
[----:B------:R-:W-:Y:S01]  /*8210*/  LOP3.LUT R40, R68, 0xffff0000, RZ, 0xc0, !PT ;  /* 0xffff000044287812 */ /* 0x000fe200078ec0ff */
[----:B------:R-:W-:Y:S01]  /*8220*/  FMUL R22, R43, R15 ;  /* 0x0000000f2b167220 */ /* 0x000fe20000400000 */
[----:B------:R-:W-:Y:S01]  /*8230*/  SHF.L.U32 R41, R69, 0x10, RZ ;  /* 0x0000001045297819 */ /* 0x000fe200000006ff */
[----:B------:R-:W-:Y:S01]  /*8240*/  FFMA R3, R45, R23, R3 ;  /* 0x000000172d037223 */ /* 0x000fe20000000003 */
[----:B------:R-:W-:Y:S01]  /*8250*/  FMUL R23, R43, R16 ;  /* 0x000000102b177220 */ /* 0x000fe20000400000 */
[----:B------:R-:W-:Y:S01]  /*8260*/  FFMA R20, R45, R40, R20 ;  /* 0x000000282d147223 */ /* 0x000fe20000000014 */
[----:B------:R-:W-:Y:S01]  /*8270*/  FMUL R40, R43, R17 ;  /* 0x000000112b287220 */ /* 0x000fe20000400000 */
[C---:B------:R-:W-:Y:S01]  /*8280*/  FFMA R21, R45.reuse, R41, R21 ;  /* 0x000000292d157223 */ /* 0x040fe20000000015 */
[----:B------:R-:W-:Y:S01]  /*8290*/  FFMA R22, R45, R42, R22 ;  /* 0x0000002a2d167223 */ /* 0x000fe20000000016 */
[C---:B------:R-:W-:Y:S01]  /*82a0*/  FMUL R41, R43.reuse, R18 ;  /* 0x000000122b297220 */ /* 0x040fe20000400000 */
[----:B------:R-:W-:Y:S01]  /*82b0*/  FMUL R42, R43, R19 ;  /* 0x000000132b2a7220 */ /* 0x000fe20000400000 */
[----:B------:R-:W-:Y:S01]  /*82c0*/  F2FP.BF16.F32.PACK_AB R111, R2, R0 ;  /* 0x00000000026f723e */ /* 0x000fe200000010ff */
[C---:B------:R-:W-:Y:S01]  /*82d0*/  FFMA R23, R45.reuse, R44, R23 ;  /* 0x0000002c2d177223 */ /* 0x040fe20000000017 */
[C---:B------:R-:W-:Y:S01]  /*82e0*/  FFMA R40, R45.reuse, R46, R40 ;  /* 0x0000002e2d287223 */ /* 0x040fe20000000028 */
[C---:B------:R-:W-:Y:S01]  /*82f0*/  FFMA R41, R45.reuse, R47, R41 ;  /* 0x0000002f2d297223 */ /* 0x040fe20000000029 */
[----:B------:R-:W-:Y:S01]  /*8300*/  FFMA R42, R45, R48, R42 ;  /* 0x000000302d2a7223 */ /* 0x000fe2000000002a */
[----:B------:R1:W-:Y:S01]  /*8310*/  @!P0 STS.128 [R50+0xa00], R108 ;  /* 0x000a006c32008388 */ /* 0x0003e20000000c00 */
[----:B------:R-:W-:Y:S02]  /*8320*/  F2FP.BF16.F32.PACK_AB R21, R22, R21 ;  /* 0x000000151615723e */ /* 0x000fe400000010ff */
[----:B------:R-:W-:Y:S02]  /*8330*/  F2FP.BF16.F32.PACK_AB R22, R40, R23 ;  /* 0x000000172816723e */ /* 0x000fe400000010ff */
[----:B------:R-:W-:Y:S02]  /*8340*/  F2FP.BF16.F32.PACK_AB R20, R20, R3 ;  /* 0x000000031414723e */ /* 0x000fe400000010ff */
[----:B------:R-:W-:Y:S05]  /*8350*/  F2FP.BF16.F32.PACK_AB R23, R42, R41 ;  /* 0x000000292a17723e */ /* 0x000fea00000010ff */
[----:B------:R1:W-:Y:S01]  /*8360*/  @!P0 STS.128 [R49+0xa00], R20 ;  /* 0x000a001431008388 */ /* 0x0003e20000000c00 */
[----:B------:R-:W-:Y:S01]  /*8370*/  @!PT LDS RZ, [RZ] ;  /* 0x00000000fffff984 */ /* 0x000fe20000000800 */
[----:B------:R-:W-:Y:S01]  /*8380*/  @!PT LDS RZ, [RZ] ;  /* 0x00000000fffff984 */ /* 0x000fe20000000800 */
[----:B------:R-:W-:Y:S01]  /*8390*/  @!PT LDS RZ, [RZ] ;  /* 0x00000000fffff984 */ /* 0x000fe20000000800 */
[----:B------:R-:W-:Y:S01]  /*83a0*/  @!PT LDS RZ, [RZ] ;  /* 0x00000000fffff984 */ /* 0x000fe20000000800 */
[----:B------:R3:W-:Y:S07]  /*83b0*/  MEMBAR.ALL.CTA ;  /* 0x0000000000007992 */ /* 0x0007ee0000008000 */
[----:B---3--:R-:W3:Y:S01]  /*83c0*/  FENCE.VIEW.ASYNC.S ;  /* 0x00000000000073c6 */ /* 0x008ee20000000000 */
[----:B------:R-:W-:Y:S05]  /*83d0*/  WARPSYNC.ALL ;  /* 0x0000000000007948 */ /* 0x000fea0003800000 */
[----:B------:R-:W-:Y:S01]  /*83e0*/  BSSY.RECONVERGENT B0, `(.L_x_114) ;  /* 0x0000011000007945 */ /* 0x000fe20003800200 */
[----:B---3--:R-:W-:Y:S06]  /*83f0*/  BAR.SYNC.DEFER_BLOCKING 0x1, 0x80 ;  /* 0x0042000000007b1d */ /* 0x008fec0000010000 */
[----:B------:R-:W-:Y:S05]  /*8400*/  @P1 BRA `(.L_x_115) ;  /* 0x0000000000381947 */ /* 0x000fea0003800000 */
[----:B------:R-:W3:Y:S01]  /*8410*/  LDCU.64 UR6, c[0x0][0x348] ;  /* 0x00006900ff0677ac */ /* 0x000ee20008000a00 */
[----:B------:R-:W-:Y:S01]  /*8420*/  R2UR UR5, R51 ;  /* 0x00000000330572ca */ /* 0x000fe200000e0000 */
[----:B------:R-:W-:Y:S01]  /*8430*/  UMOV UR51, UR36 ;  /* 0x0000002400337c82 */ /* 0x000fe20008000000 */
[----:B------:R-:W-:Y:S01]  /*8440*/  UIADD3 UR9, UPT, UPT, UR49, 0x20, URZ ;  /* 0x0000002031097890 */ /* 0x000fe2000fffe0ff */
[----:B------:R-:W-:Y:S01]  /*8450*/  UMOV UR10, UR50 ;  /* 0x00000032000a7c82 */ /* 0x000fe20008000000 */
[----:B------:R-:W-:Y:S09]  /*8460*/  UMOV UR11, UR36 ;  /* 0x00000024000b7c82 */ /* 0x000ff20008000000 */
[----:B------:R-:W-:Y:S02]  /*8470*/  UIADD3 UR5, UPT, UPT, UR44, UR5, URZ ;  /* 0x000000052c057290 */ /* 0x000fe4000fffe0ff */
[----:B---3--:R-:W-:Y:S02]  /*8480*/  UIADD3 UR4, UP0, UPT, UR6, 0xa80, URZ ;  /* 0x00000a8006047890 */ /* 0x008fe4000ff1e0ff */
[----:B------:R-:W-:Y:S02]  /*8490*/  UIADD3 UR48, UPT, UPT, UR5, 0x200, URZ ;  /* 0x0000020005307890 */ /* 0x000fe4000fffe0ff */
[----:B------:R-:W-:Y:S02]  /*84a0*/  UIADD3 UR8, UPT, UPT, UR5, 0xa00, URZ ;  /* 0x00000a0005087890 */ /* 0x000fe4000fffe0ff */
[----:B------:R-:W-:Y:S09]  /*84b0*/  UIADD3.X UR5, UPT, UPT, URZ, UR7, URZ, UP0, !UPT ;  /* 0x00000007ff057290 */ /* 0x000ff200087fe4ff */
[----:B------:R3:W-:Y:S01]  /*84c0*/  UTMASTG.3D [UR48], [UR4] ;  /* 0x00000030040073b5 */ /* 0x0007e20008010000 */
[----:B------:R3:W-:Y:S02]  /*84d0*/  UTMASTG.3D [UR8], [UR4] ;  /* 0x00000008040073b5 */ /* 0x0007e40008010000 */
[----:B---3--:R0:W-:Y:S02]  /*84e0*/  UTMACMDFLUSH ;  /* 0x00000000000079b7 */ /* 0x0081e40000000000 */
.L_x_115:
[----:B------:R-:W-:Y:S05]  /*84f0*/  BSYNC.RECONVERGENT B0 ;  /* 0x0000000000007941 */ /* 0x000fea0003800200 */
.L_x_114:
[----:B------:R-:W-:Y:S01]  /*8500*/  UIADD3 UR47, UPT, UPT, UR45, 0x1, URZ ;  /* 0x000000012d2f7890 */ /* 0x000fe2000fffe0ff */
[----:B------:R-:W-:Y:S03]  /*8510*/  BSSY.RECONVERGENT B0, `(.L_x_116) ;  /* 0x0000005000007945 */ /* 0x000fe60003800200 */
[----:B------:R-:W-:Y:S04]  /*8520*/  UISETP.NE.AND UP0, UPT, UR47, 0x3, UPT ;  /* 0x000000032f00788c */ /* 0x000fe8000bf05270 */
[----:B------:R-:W-:Y:S01]  /*8530*/  USEL UR46, UR47, URZ, UP0 ;  /* 0x000000ff2f2e7287 */ /* 0x000fe20008000000 */
[----:B------:R-:W-:Y:S11]  /*8540*/  @P1 BRA `(.L_x_117) ;  /* 0x0000000000041947 */ /* 0x000ff60003800000 */
[----:B------:R-:W-:Y:S04]  /*8550*/  DEPBAR.LE SB0, 0x1 ;  /* 0x000080400000791a */ /* 0x000fe80000000000 */
.L_x_117:
[----:B------:R-:W-:Y:S05]  /*8560*/  BSYNC.RECONVERGENT B0 ;  /* 0x0000000000007941 */ /* 0x000fea0003800200 */
.L_x_116:
[----:B------:R-:W-:Y:S01]  /*8570*/  BAR.SYNC.DEFER_BLOCKING 0x1, 0x80 ;  /* 0x0042000000007b1d */ /* 0x000fe20000010000 */
[----:B------:R-:W-:Y:S01]  /*8580*/  ISETP.NE.AND P1, PT, R103, RZ, PT ;  /* 0x000000ff6700720c */ /* 0x000fe20003f25270 */
[----:B------:R-:W-:Y:S01]  /*8590*/  UISETP.NE.AND UP0, UPT, UR56, URZ, UPT ;  /* 0x000000ff3800728c */ /* 0x000fe2000bf05270 */
[----:B------:R-:W-:Y:S11]  /*85a0*/  LEA R2, R112, UR44, 0x3 ;  /* 0x0000002c70027c11 */ /* 0x000ff6000f8e18ff */
[----:B------:R-:W-:Y:S01]  /*85b0*/  @P1 SHF.L.U32 R3, R114, 0x1f, RZ ;  /* 0x0000001f72031819 */ /* 0x000fe200000006ff */
[----:B------:R-:W-:Y:S06]  /*85c0*/  BRA.U !UP0, `(.L_x_118) ;  /* 0x0000000108247547 */ /* 0x000fec000b800000 */
[----:B-1----:R-:W-:Y:S01]  /*85d0*/  IMAD.U32 R20, RZ, RZ, UR52 ;  /* 0x00000034ff147e24 */ /* 0x002fe2000f8e00ff */
[----:B------:R-:W-:Y:S01]  /*85e0*/  MOV R0, UR57 ;  /* 0x0000003900007c02 */ /* 0x000fe20008000f00 */
[----:B------:R-:W-:Y:S03]  /*85f0*/  UIADD3 UR4, UPT, UPT, UR52, 0x1, URZ ;  /* 0x0000000134047890 */ /* 0x000fe6000fffe0ff */
[----:B------:R-:W-:Y:S01]  /*8600*/  @P1 LEA R20, R20, UR44, 0x3 ;  /* 0x0000002c14141c11 */ /* 0x000fe2000f8e18ff */
[----:B------:R-:W-:Y:S04]  /*8610*/  UISETP.NE.AND UP0, UPT, UR4, 0x3, UPT ;  /* 0x000000030400788c */ /* 0x000fe8000bf05270 */
[----:B------:R-:W-:Y:S01]  /*8620*/  @P1 VIADD R20, R20, 0x98 ;  /* 0x0000009814141836 */ /* 0x000fe20000000000 */
[----:B------:R-:W-:Y:S04]  /*8630*/  USEL UR52, UR4, URZ, UP0 ;  /* 0x000000ff04347287 */ /* 0x000fe80008000000 */
[----:B------:R-:W-:Y:S04]  /*8640*/  @P1 PRMT R0, R0, 0x654, R20 ;  /* 0x0000065400001816 */ /* 0x000fe80000000014 */
[----:B------:R3:W-:Y:S04]  /*8650*/  @P1 SYNCS.ARRIVE.TRANS64.RED.A1T0 RZ, [R0+URZ], RZ ;  /* 0x000000ff00ff19a7 */ /* 0x0007e800081004ff */
.L_x_118:
[----:B------:R-:W4:Y:S01]  /*8660*/  @P1 SYNCS.PHASECHK.TRANS64.TRYWAIT P0, [R2+URZ+0x80], R3 ;  /* 0x00008003020015a7 */ /* 0x000f2200080011ff */
[----:B------:R-:W-:Y:S01]  /*8670*/  BSSY B1, `(.L_x_119) ;  /* 0x0000019000017945 */ /* 0x000fe20003800000 */
[----:B----4-:R-:W-:Y:S03]  /*8680*/  @P1 SEL R113, RZ, 0x1, !P0 ;  /* 0x00000001ff711807 */ /* 0x010fe60004000000 */
[----:B------:R-:W-:Y:S05]  /*8690*/  @!P1 BRA `(.L_x_120) ;  /* 0x0000000000589947 */ /* 0x000fea0003800000 */
[----:B------:R-:W-:Y:S01]  /*86a0*/  ISETP.NE.AND P1, PT, R115, RZ, PT ;  /* 0x000000ff7300720c */ /* 0x000fe20003f25270 */
[----:B------:R-:W-:Y:S01]  /*86b0*/  BSSY B0, `(.L_x_121) ;  /* 0x0000009000007945 */ /* 0x000fe20003800000 */
[----:B------:R-:W-:Y:S11]  /*86c0*/  ISETP.NE.AND P0, PT, R113, RZ, PT ;  /* 0x000000ff7100720c */ /* 0x000ff60003f05270 */
[----:B-1----:R-:W-:Y:S05]  /*86d0*/  @P1 IMAD R20, R112, 0x1000, R105 ;  /* 0x0000100070141824 */ /* 0x002fea00078e0269 */
[----:B------:R-:W-:Y:S05]  /*86e0*/  @P1 IADD3 R3, PT, PT, R20, UR44, RZ ;  /* 0x0000002c14031c10 */ /* 0x000fea000fffe0ff */
[----:B------:R-:W-:Y:S01]  /*86f0*/  @P1 IMAD.IADD R3, R104, 0x1, R3 ;  /* 0x0000000168031824 */ /* 0x000fe200078e0203 */
[----:B------:R-:W-:Y:S06]  /*8700*/  @P0 BRA `(.L_x_122) ;  /* 0x00000000000c0947 */ /* 0x000fec0003800000 */
[----:B---3--:R-:W-:Y:S04]  /*8710*/  SHF.L.U32 R0, R114, 0x1f, RZ ;  /* 0x0000001f72007819 */ /* 0x008fe800000006ff */
[----:B------:R-:W1:Y:S02]  /*8720*/  SYNCS.PHASECHK.TRANS64.TRYWAIT P0, [R2+URZ+0x80], R0 ;  /* 0x00008000020075a7 */ /* 0x000e6400080011ff */
[----:B-1----:R-:W-:Y:S05]  /*8730*/  @!P0 BRA `(.L_x_123) ;  /* 0x0000003c00088947 */ /* 0x002fea0003800000 */
.L_x_122:
[----:B------:R-:W-:Y:S05]  /*8740*/  BSYNC B0 ;  /* 0x0000000000007941 */ /* 0x000fea0003800000 */
.L_x_121:
[----:B------:R-:W-:Y:S01]  /*8750*/  ISETP.NE.AND P0, PT, R115, RZ, PT ;  /* 0x000000ff7300720c */ /* 0x000fe20003f05270 */
[----:B------:R-:W-:Y:S11]  /*8760*/  VIADD R112, R112, 0x1 ;  /* 0x0000000170707836 */ /* 0x000ff60000000000 */
[----:B------:R-:W-:Y:S01]  /*8770*/  @!UPT UIADD3 URZ, UPT, UPT, URZ, URZ, URZ ;  /* 0x000000fffffff290 */ /* 0x000fe2000fffe0ff */
[----:B------:R4:W2:Y:S04]  /*8780*/  @P0 LDS.128 R52, [R20+UR44+0x200] ;  /* 0x0002002c14340984 */ /* 0x0008a80008000c00 */
[----:B------:R4:W2:Y:S04]  /*8790*/  @P0 LDS.128 R64, [R20+UR44+0xa00] ;  /* 0x000a002c14400984 */ /* 0x0008a80008000c00 */
[----:B------:R4:W2:Y:S04]  /*87a0*/  @P0 LDS.128 R56, [R3+0x200] ;  /* 0x0002000003380984 */ /* 0x0008a80000000c00 */
[----:B------:R4:W2:Y:S01]  /*87b0*/  @P0 LDS.128 R68, [R3+0xa00] ;  /* 0x000a000003440984 */ /* 0x0008a20000000c00 */
[C---:B------:R-:W-:Y:S04]  /*87c0*/  ISETP.NE.AND P0, PT, R112.reuse, 0x3, PT ;  /* 0x000000037000780c */ /* 0x040fe80003f05270 */
[----:B-1-3--:R-:W-:Y:S02]  /*87d0*/  SEL R0, RZ, 0x1, P0 ;  /* 0x00000001ff007807 */ /* 0x00afe40000000000 */
[----:B------:R-:W-:Y:S02]  /*87e0*/  SEL R112, R112, RZ, P0 ;  /* 0x000000ff70707207 */ /* 0x000fe40000000000 */
[----:B------:R-:W-:Y:S02]  /*87f0*/  LOP3.LUT R114, R114, R0, RZ, 0x3c, !PT ;  /* 0x0000000072727212 */ /* 0x000fe400078e3cff */
.L_x_120:
[----:B------:R-:W-:Y:S05]  /*8800*/  BSYNC B1 ;  /* 0x0000000000017941 */ /* 0x000fea0003800000 */
.L_x_119:
[----:B----4-:R-:W-:Y:S05]  /*8810*/  VIADD R3, R107, 0x400000 ;  /* 0x004000006b037836 */ /* 0x010fea0000000000 */
[----:B---3--:R-:W-:Y:S04]  /*8820*/  SHF.R.U32.HI R0, RZ, 0x15, R3 ;  /* 0x00000015ff007819 */ /* 0x008fe80000011603 */
[----:B------:R-:W-:Y:S04]  /*8830*/  LOP3.LUT R2, R0, 0x3, RZ, 0xc0, !PT ;  /* 0x0000000300027812 */ /* 0x000fe800078ec0ff */
[----:B------:R-:W-:Y:S11]  /*8840*/  ISETP.NE.AND P0, PT, R88, R2, PT ;  /* 0x000000025800720c */ /* 0x000ff60003f05270 */
[----:B------:R-:W-:Y:S02]  /*8850*/  @!UPT UIADD3 URZ, UPT, UPT, URZ, URZ, URZ ;  /* 0x000000fffffff290 */ /* 0x000fe4000fffe0ff */
[----:B------:R-:W-:Y:S05]  /*8860*/  @P0 BRA `(.L_x_124) ;  /* 0x0000000000bc0947 */ /* 0x000fea0003800000 */
[----:B------:R-:W-:Y:S02]  /*8870*/  LOP3.LUT P0, RZ, R0, 0x3, R90, 0x48, !PT ;  /* 0x0000000300ff7812 */ /* 0x000fe4000780485a */
[----:B------:R-:W-:Y:S11]  /*8880*/  MOV R16, R3 ;  /* 0x0000000300107202 */ /* 0x000ff60000000f00 */
[----:B------:R-:W-:Y:S05]  /*8890*/  @!P0 BRA `(.L_x_125) ;  /* 0x0000000000408947 */ /* 0x000fea0003800000 */
[----:B------:R-:W3:Y:S01]  /*88a0*/  LDCU.64 UR8, c[0x4][0x70] ;  /* 0x01000e00ff0877ac */ /* 0x000ee20008000a00 */
[----:B------:R-:W-:Y:S01]  /*88b0*/  MOV R15, 0x0 ;  /* 0x00000000000f7802 */ /* 0x000fe20000000f00 */
[----:B------:R-:W-:Y:S02]  /*88c0*/  HFMA2 R12, -RZ, RZ, 0, 5.9604644775390625e-08 ;  /* 0x00000001ff0c7431 */ /* 0x000fe400000001ff */
[----:B------:R-:W-:Y:S02]  /*88d0*/  IMAD.MOV.U32 R8, RZ, RZ, 0x192 ;  /* 0x00000192ff087424 */ /* 0x000fe400078e00ff */
[----:B------:R-:W-:Y:S01]  /*88e0*/  IMAD.MOV.U32 R13, RZ, RZ, RZ ;  /* 0x000000ffff0d7224 */ /* 0x000fe200078e00ff */
[----:B------:R-:W4:Y:S01]  /*88f0*/  LDCU.64 UR6, c[0x4][0x78] ;  /* 0x01000f00ff0677ac */ /* 0x000f220008000a00 */
[----:B------:R-:W1:Y:S01]  /*8900*/  LDC.64 R14, c[0x4][R15] ;  /* 0x010000000f0e7b82 */ /* 0x000e620000000a00 */
[----:B------:R-:W5:Y:S01]  /*8910*/  LDCU.64 UR4, c[0x4][0x10] ;  /* 0x01000200ff0477ac */ /* 0x000f620008000a00 */
[----:B---3--:R-:W-:Y:S01]  /*8920*/  MOV R5, UR9 ;  /* 0x0000000900057c02 */ /* 0x008fe20008000f00 */
[----:B------:R-:W-:Y:S01]  /*8930*/  IMAD.U32 R4, RZ, RZ, UR8 ;  /* 0x00000008ff047e24 */ /* 0x000fe2000f8e00ff */
[----:B----4-:R-:W-:Y:S01]  /*8940*/  MOV R7, UR7 ;  /* 0x0000000700077c02 */ /* 0x010fe20008000f00 */
[----:B------:R-:W-:Y:S01]  /*8950*/  IMAD.U32 R6, RZ, RZ, UR6 ;  /* 0x00000006ff067e24 */ /* 0x000fe2000f8e00ff */
[----:B-----5:R-:W-:Y:S01]  /*8960*/  MOV R11, UR5 ;  /* 0x00000005000b7c02 */ /* 0x020fe20008000f00 */
[----:B------:R-:W-:Y:S02]  /*8970*/  IMAD.U32 R10, RZ, RZ, UR4 ;  /* 0x00000004ff0a7e24 */ /* 0x000fe4000f8e00ff */
[----:B-1----:R-:W-:Y:S07]  /*8980*/  LEPC R20, `(.L_x_125) ;  /* 0x000000001014794e */ /* 0x002fee0000000000 */
[----:B--2---:R-:W-:Y:S05]  /*8990*/  CALL.ABS.NOINC R14 ;  /* 0x000000000e007343 */ /* 0x004fea0003c00000 */
.L_x_125:
[----:B------:R-:W-:Y:S05]  /*89a0*/  WARPSYNC.ALL ;  /* 0x0000000000007948 */ /* 0x000fea0003800000 */
[C---:B------:R-:W-:Y:S01]  /*89b0*/  R2UR UR4, R16.reuse ;  /* 0x00000000100472ca */ /* 0x040fe200000e0000 */
[----:B------:R-:W-:Y:S05]  /*89c0*/  VIADD R0, R16, 0x20 ;  /* 0x0000002010007836 */ /* 0x000fea0000000000 */
[----:B------:R-:W-:Y:S04]  /*89d0*/  SHF.R.U32.HI R0, RZ, 0x15, R0 ;  /* 0x00000015ff007819 */ /* 0x000fe80000011600 */
[----:B------:R-:W-:Y:S03]  /*89e0*/  LOP3.LUT P0, RZ, R0, 0x3, R90, 0x48, !PT ;  /* 0x0000000300ff7812 */ /* 0x000fe6000780485a */
[----:B------:R-:W3:Y:S10]  /*89f0*/  LDTM.x16 R24, tmem[UR4] ;  /* 0x00000004001879ee */ /* 0x000ef40008240000 */
[----:B---3--:R-:W-:Y:S05]  /*8a00*/  @!P0 BRA `(.L_x_126) ;  /* 0x0000000000408947 */ /* 0x008fea0003800000 */
        /* <DEDUP_REMOVED lines=16> */
.L_x_126:
[----:B------:R-:W-:Y:S05]  /*8b10*/  WARPSYNC.ALL ;  /* 0x0000000000007948 */ /* 0x000fea0003800000 */
[----:B------:R-:W-:Y:S11]  /*8b20*/  R2UR UR4, R16 ;  /* 0x00000000100472ca */ /* 0x000ff600000e0000 */
[----:B------:R-:W-:Y:S02]  /*8b30*/  @!UPT UIADD3 URZ, UPT, UPT, URZ, URZ, URZ ;  /* 0x000000fffffff290 */ /* 0x000fe4000fffe0ff */
[----:B------:R-:W3:Y:S02]  /*8b40*/  LDTM.x16 R4, tmem[UR4+0x20] ;  /* 0x00002004000479ee */ /* 0x000ee40008240000 */
[----:B---3--:R-:W-:Y:S01]  /*8b50*/  NOP ;  /* 0x0000000000007918 */ /* 0x008fe20000000000 */
.L_x_124:
[----:B--2---:R-:W-:Y:S01]  /*8b60*/  SHF.L.U32 R3, R52, 0x10, RZ ;  /* 0x0000001034037819 */ /* 0x004fe200000006ff */
[C---:B------:R-:W-:Y:S01]  /*8b70*/  FMUL R0, R43.reuse, R24 ;  /* 0x000000182b007220 */ /* 0x040fe20000400000 */
[----:B------:R-:W-:Y:S01]  /*8b80*/  ISETP.NE.AND P1, PT, R88, R2, PT ;  /* 0x000000025800720c */ /* 0x000fe20003f25270 */
[----:B------:R-:W-:Y:S01]  /*8b90*/  FMUL R2, R43, R25 ;  /* 0x000000192b027220 */ /* 0x000fe20000400000 */
[----:B-1----:R-:W-:Y:S01]  /*8ba0*/  LOP3.LUT R21, R52, 0xffff0000, RZ, 0xc0, !PT ;  /* 0xffff000034157812 */ /* 0x002fe200078ec0ff */
[----:B------:R-:W-:Y:S01]  /*8bb0*/  FFMA R0, R45, R3, R0 ;  /* 0x000000032d007223 */ /* 0x000fe20000000000 */
[----:B------:R-:W-:Y:S01]  /*8bc0*/  SHF.L.U32 R22, R53, 0x10, RZ ;  /* 0x0000001035167819 */ /* 0x000fe200000006ff */
[----:B------:R-:W-:Y:S01]  /*8bd0*/  FMUL R3, R43, R26 ;  /* 0x0000001a2b037220 */ /* 0x000fe20000400000 */
[----:B------:R-:W-:Y:S01]  /*8be0*/  LOP3.LUT R23, R53, 0xffff0000, RZ, 0xc0, !PT ;  /* 0xffff000035177812 */ /* 0x000fe200078ec0ff */
[----:B------:R-:W-:Y:S01]  /*8bf0*/  FMUL R20, R43, R27 ;  /* 0x0000001b2b147220 */ /* 0x000fe20000400000 */
[C---:B------:R-:W-:Y:S01]  /*8c00*/  SHF.L.U32 R41, R54.reuse, 0x10, RZ ;  /* 0x0000001036297819 */ /* 0x040fe200000006ff */
[C---:B------:R-:W-:Y:S01]  /*8c10*/  FFMA R2, R45.reuse, R21, R2 ;  /* 0x000000152d027223 */ /* 0x040fe20000000002 */
[----:B------:R-:W-:Y:S01]  /*8c20*/  LOP3.LUT R42, R54, 0xffff0000, RZ, 0xc0, !PT ;  /* 0xffff0000362a7812 */ /* 0x000fe200078ec0ff */
[----:B------:R-:W-:Y:S01]  /*8c30*/  FFMA R3, R45, R22, R3 ;  /* 0x000000162d037223 */ /* 0x000fe20000000003 */
[----:B------:R-:W-:Y:S01]  /*8c40*/  SHF.L.U32 R44, R55, 0x10, RZ ;  /* 0x00000010372c7819 */ /* 0x000fe200000006ff */
[----:B------:R-:W-:Y:S01]  /*8c50*/  FMUL R21, R43, R28 ;  /* 0x0000001c2b157220 */ /* 0x000fe20000400000 */
[----:B------:R-:W-:Y:S01]  /*8c60*/  LOP3.LUT R46, R55, 0xffff0000, RZ, 0xc0, !PT ;  /* 0xffff0000372e7812 */ /* 0x000fe200078ec0ff */
[----:B------:R-:W-:Y:S01]  /*8c70*/  FFMA R20, R45, R23, R20 ;  /* 0x000000172d147223 */ /* 0x000fe20000000014 */
[----:B------:R-:W-:Y:S01]  /*8c80*/  MOV R47, UR46 ;  /* 0x0000002e002f7c02 */ /* 0x000fe20008000f00 */
[C---:B------:R-:W-:Y:S01]  /*8c90*/  FMUL R22, R43.reuse, R29 ;  /* 0x0000001d2b167220 */ /* 0x040fe20000400000 */
[----:B------:R-:W-:Y:S01]  /*8ca0*/  F2FP.BF16.F32.PACK_AB R48, R2, R0 ;  /* 0x000000000230723e */ /* 0x000fe200000010ff */
[C---:B------:R-:W-:Y:S01]  /*8cb0*/  FMUL R23, R43.reuse, R30 ;  /* 0x0000001e2b177220 */ /* 0x040fe20000400000 */
[----:B------:R-:W-:Y:S01]  /*8cc0*/  F2FP.BF16.F32.PACK_AB R49, R20, R3 ;  /* 0x000000031431723e */ /* 0x000fe200000010ff */
[----:B------:R-:W-:Y:S01]  /*8cd0*/  FMUL R40, R43, R31 ;  /* 0x0000001f2b287220 */ /* 0x000fe20000400000 */
[----:B------:R-:W-:Y:S01]  /*8ce0*/  @!P1 LEA R47, R47, R105, 0xc ;  /* 0x000000692f2f9211 */ /* 0x000fe200078e60ff */
[C---:B------:R-:W-:Y:S01]  /*8cf0*/  FFMA R21, R45.reuse, R41, R21 ;  /* 0x000000292d157223 */ /* 0x040fe20000000015 */
[----:B------:R-:W-:Y:S01]  /*8d00*/  SHF.L.U32 R2, R56, 0x10, RZ ;  /* 0x0000001038027819 */ /* 0x000fe200000006ff */
[----:B------:R-:W-:Y:S01]  /*8d10*/  FFMA R22, R45, R42, R22 ;  /* 0x0000002a2d167223 */ /* 0x000fe20000000016 */
[----:B------:R-:W-:Y:S01]  /*8d20*/  LOP3.LUT R41, R65, 0xffff0000, RZ, 0xc0, !PT ;  /* 0xffff000041297812 */ /* 0x000fe200078ec0ff */
[C---:B------:R-:W-:Y:S01]  /*8d30*/  FFMA R23, R45.reuse, R44, R23 ;  /* 0x0000002c2d177223 */ /* 0x040fe20000000017 */
[----:B------:R-:W-:Y:S01]  /*8d40*/  LOP3.LUT R42, R66, 0xffff0000, RZ, 0xc0, !PT ;  /* 0xffff0000422a7812 */ /* 0x000fe200078ec0ff */
[----:B------:R-:W-:Y:S01]  /*8d50*/  FFMA R40, R45, R46, R40 ;  /* 0x0000002e2d287223 */ /* 0x000fe20000000028 */
[----:B------:R-:W-:Y:S01]  /*8d60*/  F2FP.BF16.F32.PACK_AB R50, R22, R21 ;  /* 0x000000151632723e */ /* 0x000fe200000010ff */
[C---:B------:R-:W-:Y:S01]  /*8d70*/  FMUL R0, R43.reuse, R32 ;  /* 0x000000202b007220 */ /* 0x040fe20000400000 */
[----:B------:R-:W-:Y:S01]  /*8d80*/  LOP3.LUT R21, R56, 0xffff0000, RZ, 0xc0, !PT ;  /* 0xffff000038157812 */ /* 0x000fe200078ec0ff */
[----:B------:R-:W-:Y:S01]  /*8d90*/  FMUL R3, R43, R34 ;  /* 0x000000222b037220 */ /* 0x000fe20000400000 */
[----:B------:R-:W-:Y:S01]  /*8da0*/  F2FP.BF16.F32.PACK_AB R51, R40, R23 ;  /* 0x000000172833723e */ /* 0x000fe200000010ff */
[----:B------:R-:W-:Y:S01]  /*8db0*/  FFMA R0, R45, R2, R0 ;  /* 0x000000022d007223 */ /* 0x000fe20000000000 */
[----:B------:R-:W-:Y:S01]  /*8dc0*/  SHF.L.U32 R22, R57, 0x10, RZ ;  /* 0x0000001039167819 */ /* 0x000fe200000006ff */
[----:B------:R-:W-:Y:S01]  /*8dd0*/  FMUL R2, R43, R33 ;  /* 0x000000212b027220 */ /* 0x000fe20000400000 */
[----:B------:R-:W-:Y:S01]  /*8de0*/  LOP3.LUT R23, R57, 0xffff0000, RZ, 0xc0, !PT ;  /* 0xffff000039177812 */ /* 0x000fe200078ec0ff */
[----:B------:R1:W-:Y:S01]  /*8df0*/  @!P1 STS.128 [R47+UR44+0x200], R48 ;  /* 0x000200302f009988 */ /* 0x0003e20008000c2c */
[----:B------:R-:W-:Y:S01]  /*8e00*/  SHF.L.U32 R40, R58, 0x10, RZ ;  /* 0x000000103a287819 */ /* 0x000fe200000006ff */
[----:B------:R-:W-:Y:S01]  /*8e10*/  FMUL R20, R43, R35 ;  /* 0x000000232b147220 */ /* 0x000fe20000400000 */
[----:B------:R-:W-:Y:S01]  /*8e20*/  SHF.L.U32 R44, R67, 0x10, RZ ;  /* 0x00000010432c7819 */ /* 0x000fe200000006ff */
[----:B------:R-:W-:Y:S01]  /*8e30*/  FFMA R2, R45, R21, R2 ;  /* 0x000000152d027223 */ /* 0x000fe20000000002 */
[----:B------:R-:W-:Y:S01]  /*8e40*/  LOP3.LUT R46, R67, 0xffff0000, RZ, 0xc0, !PT ;  /* 0xffff0000432e7812 */ /* 0x000fe200078ec0ff */
[C---:B------:R-:W-:Y:S01]  /*8e50*/  FFMA R3, R45.reuse, R22, R3 ;  /* 0x000000162d037223 */ /* 0x040fe20000000003 */
[----:B------:R-:W-:Y:S01]  /*8e60*/  ISETP.NE.AND P0, PT, R88, RZ, PT ;  /* 0x000000ff5800720c */ /* 0x000fe20003f05270 */
[----:B------:R-:W-:Y:S01]  /*8e70*/  FFMA R20, R45, R23, R20 ;  /* 0x000000172d147223 */ /* 0x000fe20000000014 */
[----:B------:R-:W-:Y:S01]  /*8e80*/  LOP3.LUT R23, R58, 0xffff0000, RZ, 0xc0, !PT ;  /* 0xffff00003a177812 */ /* 0x000fe200078ec0ff */
[----:B------:R-:W-:Y:S01]  /*8e90*/  FMUL R21, R43, R36 ;  /* 0x000000242b157220 */ /* 0x000fe20000400000 */
[----:B------:R-:W-:Y:S01]  /*8ea0*/  ISETP.NE.AND P2, PT, R103, RZ, PT ;  /* 0x000000ff6700720c */ /* 0x000fe20003f45270 */
[----:B------:R-:W-:Y:S02]  /*8eb0*/  FMUL R22, R43, R37 ;  /* 0x000000252b167220 */ /* 0x000fe40000400000 */
[C---:B------:R-:W-:Y:S01]  /*8ec0*/  FFMA R21, R45.reuse, R40, R21 ;  /* 0x000000282d157223 */ /* 0x040fe20000000015 */
[----:B------:R-:W-:Y:S01]  /*8ed0*/  SHF.L.U32 R40, R64, 0x10, RZ ;  /* 0x0000001040287819 */ /* 0x000fe200000006ff */
[----:B------:R-:W-:Y:S01]  /*8ee0*/  FFMA R22, R45, R23, R22 ;  /* 0x000000172d167223 */ /* 0x000fe20000000016 */
[----:B------:R-:W-:Y:S02]  /*8ef0*/  LOP3.LUT R23, R59, 0xffff0000, RZ, 0xc0, !PT ;  /* 0xffff00003b177812 */ /* 0x000fe400078ec0ff */
[----:B-1----:R-:W-:Y:S01]  /*8f00*/  F2FP.BF16.F32.PACK_AB R49, R20, R3 ;  /* 0x000000031431723e */ /* 0x002fe200000010ff */
[C---:B------:R-:W-:Y:S01]  /*8f10*/  FMUL R3, R43.reuse, R4 ;  /* 0x000000042b037220 */ /* 0x040fe20000400000 */
[----:B------:R-:W-:Y:S01]  /*8f20*/  F2FP.BF16.F32.PACK_AB R48, R2, R0 ;  /* 0x000000000230723e */ /* 0x000fe200000010ff */
[----:B------:R-:W-:Y:S01]  /*8f30*/  FMUL R0, R43, R38 ;  /* 0x000000262b007220 */ /* 0x000fe20000400000 */
[----:B------:R-:W-:Y:S01]  /*8f40*/  SHF.L.U32 R20, R59, 0x10, RZ ;  /* 0x000000103b147819 */ /* 0x000fe200000006ff */
[C---:B------:R-:W-:Y:S01]  /*8f50*/  FMUL R2, R43.reuse, R39 ;  /* 0x000000272b027220 */ /* 0x040fe20000400000 */
[----:B------:R-:W-:Y:S01]  /*8f60*/  F2FP.BF16.F32.PACK_AB R50, R22, R21 ;  /* 0x000000151632723e */ /* 0x000fe200000010ff */
[C---:B------:R-:W-:Y:S01]  /*8f70*/  FMUL R21, R43.reuse, R6 ;  /* 0x000000062b157220 */ /* 0x040fe20000400000 */
[----:B------:R-:W-:Y:S01]  /*8f80*/  FMUL R22, R43, R7 ;  /* 0x000000072b167220 */ /* 0x000fe20000400000 */
[C---:B------:R-:W-:Y:S01]  /*8f90*/  FFMA R0, R45.reuse, R20, R0 ;  /* 0x000000142d007223 */ /* 0x040fe20000000000 */
[C---:B------:R-:W-:Y:S01]  /*8fa0*/  FFMA R2, R45.reuse, R23, R2 ;  /* 0x000000172d027223 */ /* 0x040fe20000000002 */
[----:B------:R-:W-:Y:S01]  /*8fb0*/  LOP3.LUT R23, R64, 0xffff0000, RZ, 0xc0, !PT ;  /* 0xffff000040177812 */ /* 0x000fe200078ec0ff */
[----:B------:R-:W-:Y:S01]  /*8fc0*/  FFMA R3, R45, R40, R3 ;  /* 0x000000282d037223 */ /* 0x000fe20000000003 */
[----:B------:R-:W-:Y:S01]  /*8fd0*/  SHF.L.U32 R40, R65, 0x10, RZ ;  /* 0x0000001041287819 */ /* 0x000fe200000006ff */
[C---:B------:R-:W-:Y:S01]  /*8fe0*/  FMUL R20, R43.reuse, R5 ;  /* 0x000000052b147220 */ /* 0x040fe20000400000 */
[----:B------:R-:W-:Y:S01]  /*8ff0*/  F2FP.BF16.F32.PACK_AB R51, R2, R0 ;  /* 0x000000000233723e */ /* 0x000fe200000010ff */
[C---:B------:R-:W-:Y:S01]  /*9000*/  FMUL R0, R43.reuse, R8 ;  /* 0x000000082b007220 */ /* 0x040fe20000400000 */
[----:B------:R-:W-:Y:S01]  /*9010*/  FMUL R2, R43, R9 ;  /* 0x000000092b027220 */ /* 0x000fe20000400000 */
[C---:B------:R-:W-:Y:S01]  /*9020*/  FFMA R20, R45.reuse, R23, R20 ;  /* 0x000000172d147223 */ /* 0x040fe20000000014 */
[C---:B------:R-:W-:Y:S01]  /*9030*/  FFMA R21, R45.reuse, R40, R21 ;  /* 0x000000282d157223 */ /* 0x040fe20000000015 */
[----:B------:R-:W-:Y:S01]  /*9040*/  FFMA R22, R45, R41, R22 ;  /* 0x000000292d167223 */ /* 0x000fe20000000016 */
[----:B------:R-:W-:Y:S01]  /*9050*/  SHF.L.U32 R41, R66, 0x10, RZ ;  /* 0x0000001042297819 */ /* 0x000fe200000006ff */
[C---:B------:R-:W-:Y:S01]  /*9060*/  FMUL R23, R43.reuse, R10 ;  /* 0x0000000a2b177220 */ /* 0x040fe20000400000 */
[----:B------:R-:W-:Y:S01]  /*9070*/  F2FP.BF16.F32.PACK_AB R60, R20, R3 ;  /* 0x00000003143c723e */ /* 0x000fe200000010ff */
[----:B------:R-:W-:Y:S01]  /*9080*/  FMUL R40, R43, R11 ;  /* 0x0000000b2b287220 */ /* 0x000fe20000400000 */
[----:B------:R-:W-:Y:S01]  /*9090*/  F2FP.BF16.F32.PACK_AB R61, R22, R21 ;  /* 0x00000015163d723e */ /* 0x000fe200000010ff */
[C---:B------:R-:W-:Y:S01]  /*90a0*/  FFMA R0, R45.reuse, R41, R0 ;  /* 0x000000292d007223 */ /* 0x040fe20000000000 */
[C---:B------:R-:W-:Y:S01]  /*90b0*/  FFMA R2, R45.reuse, R42, R2 ;  /* 0x0000002a2d027223 */ /* 0x040fe20000000002 */
[C---:B------:R-:W-:Y:S01]  /*90c0*/  FFMA R23, R45.reuse, R44, R23 ;  /* 0x0000002c2d177223 */ /* 0x040fe20000000017 */
[----:B------:R-:W-:Y:S01]  /*90d0*/  FFMA R40, R45, R46, R40 ;  /* 0x0000002e2d287223 */ /* 0x000fe20000000028 */
[----:B------:R-:W-:Y:S01]  /*90e0*/  SHF.L.U32 R42, R68, 0x10, RZ ;  /* 0x00000010442a7819 */ /* 0x000fe200000006ff */
[C---:B------:R-:W-:Y:S01]  /*90f0*/  FMUL R41, R43.reuse, R12 ;  /* 0x0000000c2b297220 */ /* 0x040fe20000400000 */
[----:B------:R-:W-:Y:S01]  /*9100*/  F2FP.BF16.F32.PACK_AB R62, R2, R0 ;  /* 0x00000000023e723e */ /* 0x000fe200000010ff */
[C---:B------:R-:W-:Y:S01]  /*9110*/  FMUL R0, R43.reuse, R13 ;  /* 0x0000000d2b007220 */ /* 0x040fe20000400000 */
[----:B------:R-:W-:Y:S01]  /*9120*/  LOP3.LUT R21, R68, 0xffff0000, RZ, 0xc0, !PT ;  /* 0xffff000044157812 */ /* 0x000fe200078ec0ff */
[C---:B------:R-:W-:Y:S01]  /*9130*/  FMUL R2, R43.reuse, R14 ;  /* 0x0000000e2b027220 */ /* 0x040fe20000400000 */
[----:B------:R-:W-:Y:S01]  /*9140*/  F2FP.BF16.F32.PACK_AB R63, R40, R23 ;  /* 0x00000017283f723e */ /* 0x000fe200000010ff */
[----:B------:R-:W-:Y:S01]  /*9150*/  FMUL R3, R43, R15 ;  /* 0x0000000f2b037220 */ /* 0x000fe20000400000 */
[----:B------:R-:W-:Y:S01]  /*9160*/  SHF.L.U32 R22, R69, 0x10, RZ ;  /* 0x0000001045167819 */ /* 0x000fe200000006ff */
[----:B------:R-:W-:Y:S01]  /*9170*/  FFMA R41, R45, R42, R41 ;  /* 0x0000002a2d297223 */ /* 0x000fe20000000029 */
[----:B------:R-:W-:Y:S01]  /*9180*/  LOP3.LUT R23, R69, 0xffff0000, RZ, 0xc0, !PT ;  /* 0xffff000045177812 */ /* 0x000fe200078ec0ff */
[----:B------:R-:W-:Y:S01]  /*9190*/  FMUL R20, R43, R16 ;  /* 0x000000102b147220 */ /* 0x000fe20000400000 */
[C---:B------:R-:W-:Y:S01]  /*91a0*/  SHF.L.U32 R40, R70.reuse, 0x10, RZ ;  /* 0x0000001046287819 */ /* 0x040fe200000006ff */
[C---:B------:R-:W-:Y:S01]  /*91b0*/  FFMA R0, R45.reuse, R21, R0 ;  /* 0x000000152d007223 */ /* 0x040fe20000000000 */
[C---:B------:R-:W-:Y:S01]  /*91c0*/  FFMA R2, R45.reuse, R22, R2 ;  /* 0x000000162d027223 */ /* 0x040fe20000000002 */
[----:B------:R-:W-:Y:S01]  /*91d0*/  FFMA R3, R45, R23, R3 ;  /* 0x000000172d037223 */ /* 0x000fe20000000003 */
[----:B------:R-:W-:Y:S01]  /*91e0*/  FMUL R21, R43, R17 ;  /* 0x000000112b157220 */ /* 0x000fe20000400000 */
[----:B------:R-:W-:Y:S01]  /*91f0*/  FFMA R20, R45, R40, R20 ;  /* 0x000000282d147223 */ /* 0x000fe20000000014 */
[----:B------:R-:W-:Y:S01]  /*9200*/  LOP3.LUT R40, R70, 0xffff0000, RZ, 0xc0, !PT ;  /* 0xffff000046287812 */ /* 0x000fe200078ec0ff */
[----:B------:R-:W-:Y:S01]  /*9210*/  FMUL R22, R43, R18 ;  /* 0x000000122b167220 */ /* 0x000fe20000400000 */
[----:B------:R-:W-:Y:S01]  /*9220*/  SHF.L.U32 R42, R71, 0x10, RZ ;  /* 0x00000010472a7819 */ /* 0x000fe200000006ff */
[----:B------:R-:W-:Y:S01]  /*9230*/  FMUL R23, R43, R19 ;  /* 0x000000132b177220 */ /* 0x000fe20000400000 */
[----:B------:R-:W-:Y:S01]  /*9240*/  LOP3.LUT R44, R71, 0xffff0000, RZ, 0xc0, !PT ;  /* 0xffff0000472c7812 */ /* 0x000fe200078ec0ff */
[----:B------:R-:W-:Y:S01]  /*9250*/  FFMA R21, R45, R40, R21 ;  /* 0x000000282d157223 */ /* 0x000fe20000000015 */
[----:B------:R-:W-:Y:S01]  /*9260*/  @!P1 IADD3 R40, PT, PT, R47, UR44, RZ ;  /* 0x0000002c2f289c10 */ /* 0x000fe2000fffe0ff */
[C---:B------:R-:W-:Y:S01]  /*9270*/  FFMA R22, R45.reuse, R42, R22 ;  /* 0x0000002a2d167223 */ /* 0x040fe20000000016 */
[----:B------:R-:W-:Y:S01]  /*9280*/  F2FP.BF16.F32.PACK_AB R96, R0, R41 ;  /* 0x000000290060723e */ /* 0x000fe200000010ff */
[----:B------:R-:W-:Y:S01]  /*9290*/  FFMA R23, R45, R44, R23 ;  /* 0x0000002c2d177223 */ /* 0x000fe20000000017 */
[----:B------:R-:W-:Y:S02]  /*92a0*/  @!P1 IADD3 R40, PT, PT, R104, R40, RZ ;  /* 0x0000002868289210 */ /* 0x000fe40007ffe0ff */
[----:B------:R-:W-:Y:S02]  /*92b0*/  F2FP.BF16.F32.PACK_AB R97, R3, R2 ;  /* 0x000000020361723e */ /* 0x000fe400000010ff */
[----:B------:R-:W-:Y:S01]  /*92c0*/  F2FP.BF16.F32.PACK_AB R98, R21, R20 ;  /* 0x000000141562723e */ /* 0x000fe200000010ff */
[----:B------:R1:W-:Y:S01]  /*92d0*/  @!P1 STS.128 [R40+0x200], R48 ;  /* 0x0002003028009388 */ /* 0x0003e20000000c00 */
[----:B------:R-:W-:Y:S02]  /*92e0*/  F2FP.BF16.F32.PACK_AB R99, R23, R22 ;  /* 0x000000161763723e */ /* 0x000fe400000010ff */
[----:B------:R-:W-:Y:S04]  /*92f0*/  MOV R0, UR52 ;  /* 0x0000003400007c02 */ /* 0x000fe80008000f00 */
[----:B------:R-:W-:Y:S01]  /*9300*/  @P2 LEA R0, R0, UR44, 0x3 ;  /* 0x0000002c00002c11 */ /* 0x000fe2000f8e18ff */
[----:B------:R1:W-:Y:S08]  /*9310*/  @!P1 STS.128 [R47+UR44+0xa00], R60 ;  /* 0x000a003c2f009988 */ /* 0x0003f00008000c2c */
[----:B------:R1:W-:Y:S01]  /*9320*/  @!P1 STS.128 [R40+0xa00], R96 ;  /* 0x000a006028009388 */ /* 0x0003e20000000c00 */
[----:B------:R-:W-:Y:S01]  /*9330*/  @!PT LDS RZ, [RZ] ;  /* 0x00000000fffff984 */ /* 0x000fe20000000800 */
[----:B------:R-:W-:Y:S01]  /*9340*/  @!PT LDS RZ, [RZ] ;  /* 0x00000000fffff984 */ /* 0x000fe20000000800 */
[----:B------:R-:W-:Y:S01]  /*9350*/  @!PT LDS RZ, [RZ] ;  /* 0x00000000fffff984 */ /* 0x000fe20000000800 */
[----:B------:R-:W-:Y:S01]  /*9360*/  @!PT LDS RZ, [RZ] ;  /* 0x00000000fffff984 */ /* 0x000fe20000000800 */
[----:B------:R2:W-:Y:S07]  /*9370*/  MEMBAR.ALL.CTA ;  /* 0x0000000000007992 */ /* 0x0005ee0000008000 */
[----:B--2---:R-:W2:Y:S01]  /*9380*/  FENCE.VIEW.ASYNC.S ;  /* 0x00000000000073c6 */ /* 0x004ea20000000000 */
[----:B------:R-:W-:Y:S05]  /*9390*/  WARPSYNC.ALL ;  /* 0x0000000000007948 */ /* 0x000fea0003800000 */
[----:B------:R-:W-:Y:S01]  /*93a0*/  BSSY.RECONVERGENT B0, `(.L_x_127) ;  /* 0x0000012000007945 */ /* 0x000fe20003800200 */
[----:B--2---:R-:W-:Y:S06]  /*93b0*/  BAR.SYNC.DEFER_BLOCKING 0x1, 0x80 ;  /* 0x0042000000007b1d */ /* 0x004fec0000010000 */
[----:B------:R-:W-:Y:S05]  /*93c0*/  @P0 BRA `(.L_x_128) ;  /* 0x00000000003c0947 */ /* 0x000fea0003800000 */
[----:B------:R-:W2:Y:S01]  /*93d0*/  LDCU.64 UR6, c[0x0][0x348] ;  /* 0x00006900ff0677ac */ /* 0x000ea20008000a00 */
[----:B------:R-:W-:Y:S02]  /*93e0*/  ULEA UR5, UR46, UR44, 0xc ;  /* 0x0000002c2e057291 */ /* 0x000fe4000f8e60ff */
[----:B------:R-:W-:Y:S02]  /*93f0*/  UIADD3 UR10, UPT, UPT, UR50, 0x40, URZ ;  /* 0x00000040320a7890 */ /* 0x000fe4000fffe0ff */
[----:B------:R-:W-:Y:S02]  /*9400*/  UIADD3 UR8, UPT, UPT, UR5, 0x200, URZ ;  /* 0x0000020005087890 */ /* 0x000fe4000fffe0ff */
[----:B------:R-:W-:Y:S01]  /*9410*/  UIADD3 UR12, UPT, UPT, UR5, 0xa00, URZ ;  /* 0x00000a00050c7890 */ /* 0x000fe2000fffe0ff */
[----:B------:R-:W-:Y:S01]  /*9420*/  UMOV UR9, UR49 ;  /* 0x0000003100097c82 */ /* 0x000fe20008000000 */
[----:B------:R-:W-:Y:S01]  /*9430*/  UMOV UR11, UR36 ;  /* 0x00000024000b7c82 */ /* 0x000fe20008000000 */
[----:B------:R-:W-:Y:S01]  /*9440*/  UIADD3 UR13, UPT, UPT, UR49, 0x20, URZ ;  /* 0x00000020310d7890 */ /* 0x000fe2000fffe0ff */
[----:B------:R-:W-:Y:S01]  /*9450*/  UMOV UR15, UR36 ;  /* 0x00000024000f7c82 */ /* 0x000fe20008000000 */
[----:B------:R-:W-:Y:S01]  /*9460*/  UMOV UR14, UR10 ;  /* 0x0000000a000e7c82 */ /* 0x000fe20008000000 */
[----:B--2---:R-:W-:Y:S04]  /*9470*/  UIADD3 UR4, UP0, UPT, UR6, 0xa80, URZ ;  /* 0x00000a8006047890 */ /* 0x004fe8000ff1e0ff */
[----:B------:R-:W-:Y:S09]  /*9480*/  UIADD3.X UR5, UPT, UPT, URZ, UR7, URZ, UP0, !UPT ;  /* 0x00000007ff057290 */ /* 0x000ff200087fe4ff */
[----:B------:R2:W-:Y:S01]  /*9490*/  UTMASTG.3D [UR8], [UR4] ;  /* 0x00000008040073b5 */ /* 0x0005e20008010000 */
[----:B------:R2:W-:Y:S02]  /*94a0*/  UTMASTG.3D [UR12], [UR4] ;  /* 0x0000000c040073b5 */ /* 0x0005e40008010000 */
[----:B--2---:R0:W-:Y:S02]  /*94b0*/  UTMACMDFLUSH ;  /* 0x00000000000079b7 */ /* 0x0041e40000000000 */
.L_x_128:
[----:B------:R-:W-:Y:S05]  /*94c0*/  BSYNC.RECONVERGENT B0 ;  /* 0x0000000000007941 */ /* 0x000fea0003800200 */
.L_x_127:
[----:B------:R-:W-:Y:S01]  /*94d0*/  UIADD3 UR4, UPT, UPT, UR46, 0x1, URZ ;  /* 0x000000012e047890 */ /* 0x000fe2000fffe0ff */
[----:B------:R-:W-:Y:S01]  /*94e0*/  IMAD.U32 R2, RZ, RZ, UR57 ;  /* 0x00000039ff027e24 */ /* 0x000fe2000f8e00ff */
[----:B------:R-:W-:Y:S01]  /*94f0*/  BSSY.RECONVERGENT B0, `(.L_x_129) ;  /* 0x000000b000007945 */ /* 0x000fe20003800200 */
[----:B------:R-:W-:Y:S01]  /*9500*/  @P2 VIADD R0, R0, 0x98 ;  /* 0x0000009800002836 */ /* 0x000fe20000000000 */
[----:B------:R-:W-:Y:S01]  /*9510*/  UISETP.NE.AND UP0, UPT, UR4, 0x3, UPT ;  /* 0x000000030400788c */ /* 0x000fe2000bf05270 */
[----:B------:R-:W-:Y:S03]  /*9520*/  LEA R21, R112, UR44, 0x3 ;  /* 0x0000002c70157c11 */ /* 0x000fe6000f8e18ff */
[----:B------:R-:W-:Y:S01]  /*9530*/  USEL UR45, UR4, URZ, UP0 ;  /* 0x000000ff042d7287 */ /* 0x000fe20008000000 */
[----:B------:R-:W-:Y:S01]  /*9540*/  @P2 PRMT R2, R2, 0x654, R0 ;  /* 0x0000065402022816 */ /* 0x000fe20000000000 */
[----:B------:R-:W-:Y:S01]  /*9550*/  UISETP.EQ.XOR UP0, UPT, UR47, 0x3, !UP0 ;  /* 0x000000032f00788c */ /* 0x000fe2000c702a70 */
[----:B------:R-:W-:Y:S03]  /*9560*/  @P2 SHF.L.U32 R0, R114, 0x1f, RZ ;  /* 0x0000001f72002819 */ /* 0x000fe600000006ff */
[----:B------:R-:W-:Y:S01]  /*9570*/  UP2UR UR51, UPR, URZ, 0x1 ;  /* 0x00000001ff337883 */ /* 0x000fe20008000000 */
[----:B------:R-:W-:Y:S11]  /*9580*/  @P0 BRA `(.L_x_130) ;  /* 0x0000000000040947 */ /* 0x000ff60003800000 */
[----:B------:R-:W-:Y:S04]  /*9590*/  DEPBAR.LE SB0, 0x1 ;  /* 0x000080400000791a */ /* 0x000fe80000000000 */
.L_x_130:
[----:B------:R-:W-:Y:S05]  /*95a0*/  BSYNC.RECONVERGENT B0 ;  /* 0x0000000000007941 */ /* 0x000fea0003800200 */
.L_x_129:
[----:B------:R-:W-:Y:S01]  /*95b0*/  BAR.SYNC.DEFER_BLOCKING 0x1, 0x80 ;  /* 0x0042000000007b1d */ /* 0x000fe20000010000 */
[----:B------:R-:W-:Y:S02]  /*95c0*/  UIADD3 UR4, UPT, UPT, UR52, 0x1, URZ ;  /* 0x0000000134047890 */ /* 0x000fe4000fffe0ff */
[----:B------:R-:W-:Y:S02]  /*95d0*/  UIADD3 UR53, UPT, UPT, UR49, 0x10, URZ ;  /* 0x0000001031357890 */ /* 0x000fe4000fffe0ff */
[----:B------:R-:W-:Y:S04]  /*95e0*/  UISETP.NE.AND UP0, UPT, UR4, 0x3, UPT ;  /* 0x000000030400788c */ /* 0x000fe8000bf05270 */
[----:B------:R-:W-:Y:S01]  /*95f0*/  USEL UR48, UR4, URZ, UP0 ;  /* 0x000000ff04307287 */ /* 0x000fe20008000000 */
[----:B------:R-:W-:Y:S01]  /*9600*/  @P2 SYNCS.ARRIVE.TRANS64.RED.A1T0 RZ, [R2+URZ], RZ ;  /* 0x000000ff02ff29a7 */ /* 0x000fe200081004ff */
[----:B------:R-:W-:Y:S01]  /*9610*/  BSSY B1, `(.L_x_131) ;  /* 0x000001b000017945 */ /* 0x000fe20003800000 */
[----:B------:R2:W3:Y:S02]  /*9620*/  @P2 SYNCS.PHASECHK.TRANS64.TRYWAIT P0, [R21+URZ+0x80], R0 ;  /* 0x00008000150025a7 */ /* 0x0004e400080011ff */
[----:B--2---:R-:W-:Y:S02]  /*9630*/  IADD3 R0, PT, PT, R107, 0x10, RZ ;  /* 0x000000106b007810 */ /* 0x004fe40007ffe0ff */
[----:B---3--:R-:W-:Y:S01]  /*9640*/  @P2 SEL R113, RZ, 0x1, !P0 ;  /* 0x00000001ff712807 */ /* 0x008fe20004000000 */
[----:B------:R-:W-:Y:S06]  /*9650*/  @!P2 BRA `(.L_x_132) ;  /* 0x000000000058a947 */ /* 0x000fec0003800000 */
[----:B------:R-:W-:Y:S01]  /*9660*/  ISETP.NE.AND P1, PT, R115, RZ, PT ;  /* 0x000000ff7300720c */ /* 0x000fe20003f25270 */
[----:B------:R-:W-:Y:S01]  /*9670*/  BSSY B0, `(.L_x_133) ;  /* 0x0000009000007945 */ /* 0x000fe20003800000 */
[----:B------:R-:W-:Y:S11]  /*9680*/  ISETP.NE.AND P0, PT, R113, RZ, PT ;  /* 0x000000ff7100720c */ /* 0x000ff60003f05270 */
[----:B------:R-:W-:Y:S05]  /*9690*/  @P1 IMAD R3, R112, 0x1000, R105 ;  /* 0x0000100070031824 */ /* 0x000fea00078e0269 */
[----:B------:R-:W-:Y:S05]  /*96a0*/  @P1 IADD3 R2, PT, PT, R3, UR44, RZ ;  /* 0x0000002c03021c10 */ /* 0x000fea000fffe0ff */
[----:B------:R-:W-:Y:S01]  /*96b0*/  @P1 IMAD.IADD R2, R104, 0x1, R2 ;  /* 0x0000000168021824 */ /* 0x000fe200078e0202 */
[----:B------:R-:W-:Y:S06]  /*96c0*/  @P0 BRA `(.L_x_134) ;  /* 0x00000000000c0947 */ /* 0x000fec0003800000 */
[----:B------:R-:W-:Y:S04]  /*96d0*/  SHF.L.U32 R20, R114, 0x1f, RZ ;  /* 0x0000001f72147819 */ /* 0x000fe800000006ff */
[----:B------:R-:W2:Y:S02]  /*96e0*/  SYNCS.PHASECHK.TRANS64.TRYWAIT P0, [R21+URZ+0x80], R20 ;  /* 0x00008014150075a7 */ /* 0x000ea400080011ff */
[----:B--2---:R-:W-:Y:S05]  /*96f0*/  @!P0 BRA `(.L_x_135) ;  /* 0x0000002c002c8947 */ /* 0x004fea0003800000 */
.L_x_134:
[----:B------:R-:W-:Y:S05]  /*9700*/  BSYNC B0 ;  /* 0x0000000000007941 */ /* 0x000fea0003800000 */
.L_x_133:
[----:B------:R-:W-:Y:S01]  /*9710*/  ISETP.NE.AND P0, PT, R115, RZ, PT ;  /* 0x000000ff7300720c */ /* 0x000fe20003f05270 */
[----:B------:R-:W-:Y:S11]  /*9720*/  VIADD R112, R112, 0x1 ;  /* 0x0000000170707836 */ /* 0x000ff60000000000 */
[----:B------:R-:W-:Y:S01]  /*9730*/  @!UPT UIADD3 URZ, UPT, UPT, URZ, URZ, URZ ;  /* 0x000000fffffff290 */ /* 0x000fe2000fffe0ff */
[----:B------:R-:W3:Y:S04]  /*9740*/  @P0 LDS.128 R52, [R3+UR44+0x200] ;  /* 0x0002002c03340984 */ /* 0x000ee80008000c00 */
[----:B------:R-:W4:Y:S04]  /*9750*/  @P0 LDS.128 R64, [R3+UR44+0xa00] ;  /* 0x000a002c03400984 */ /* 0x000f280008000c00 */
[----:B------:R-:W1:Y:S04]  /*9760*/  @P0 LDS.128 R56, [R2+0x200] ;  /* 0x0002000002380984 */ /* 0x000e680000000c00 */
[----:B------:R5:W1:Y:S01]  /*9770*/  @P0 LDS.128 R68, [R2+0xa00] ;  /* 0x000a000002440984 */ /* 0x000a620000000c00 */
[C---:B------:R-:W-:Y:S04]  /*9780*/  ISETP.NE.AND P0, PT, R112.reuse, 0x3, PT ;  /* 0x000000037000780c */ /* 0x040fe80003f05270 */
[----:B------:R-:W-:Y:S02]  /*9790*/  SEL R112, R112, RZ, P0 ;  /* 0x000000ff70707207 */ /* 0x000fe40000000000 */
[----:B-----5:R-:W-:Y:S04]  /*97a0*/  SEL R2, RZ, 0x1, P0 ;  /* 0x00000001ff027807 */ /* 0x020fe80000000000 */
[----:B------:R-:W-:Y:S02]  /*97b0*/  LOP3.LUT R114, R114, R2, RZ, 0x3c, !PT ;  /* 0x0000000272727212 */ /* 0x000fe400078e3cff */
.L_x_132:
[----:B------:R-:W-:Y:S05]  /*97c0*/  BSYNC B1 ;  /* 0x0000000000017941 */ /* 0x000fea0003800000 */
.L_x_131:
[----:B------:R-:W-:Y:S04]  /*97d0*/  SHF.R.U32.HI R3, RZ, 0x15, R0 ;  /* 0x00000015ff037819 */ /* 0x000fe80000011600 */
[----:B------:R-:W-:Y:S04]  /*97e0*/  LOP3.LUT R2, R3, 0x3, RZ, 0xc0, !PT ;  /* 0x0000000303027812 */ /* 0x000fe800078ec0ff */
[----:B------:R-:W-:Y:S11]  /*97f0*/  ISETP.NE.AND P0, PT, R88, R2, PT ;  /* 0x000000025800720c */ /* 0x000ff60003f05270 */
[----:B------:R-:W-:Y:S02]  /*9800*/  @!UPT UIADD3 URZ, UPT, UPT, URZ, URZ, URZ ;  /* 0x000000fffffff290 */ /* 0x000fe4000fffe0ff */
[----:B------:R-:W-:Y:S05]  /*9810*/  @P0 BRA `(.L_x_136) ;  /* 0x0000000000bc0947 */ /* 0x000fea0003800000 */
[----:B------:R-:W-:Y:S02]  /*9820*/  LOP3.LUT P0, RZ, R3, 0x3, R90, 0x48, !PT ;  /* 0x0000000303ff7812 */ /* 0x000fe4000780485a */
[----:B------:R-:W-:Y:S11]  /*9830*/  MOV R16, R0 ;  /* 0x0000000000107202 */ /* 0x000ff60000000f00 */
[----:B------:R-:W-:Y:S05]  /*9840*/  @!P0 BRA `(.L_x_137) ;  /* 0x0000000000408947 */ /* 0x000fea0003800000 */
[----:B------:R-:W5:Y:S01]  /*9850*/  LDCU.64 UR8, c[0x4][0x70] ;  /* 0x01000e00ff0877ac */ /* 0x000f620008000a00 */
[----:B------:R-:W-:Y:S01]  /*9860*/  MOV R15, 0x0 ;  /* 0x00000000000f7802 */ /* 0x000fe20000000f00 */
[----:B------:R-:W-:Y:S02]  /*9870*/  HFMA2 R12, -RZ, RZ, 0, 5.9604644775390625e-08 ;  /* 0x00000001ff0c7431 */ /* 0x000fe400000001ff */
[----:B------:R-:W-:Y:S02]  /*9880*/  IMAD.MOV.U32 R8, RZ, RZ, 0x192 ;  /* 0x00000192ff087424 */ /* 0x000fe400078e00ff */
[----:B------:R-:W-:Y:S01]  /*9890*/  IMAD.MOV.U32 R13, RZ, RZ, RZ ;  /* 0x000000ffff0d7224 */ /* 0x000fe200078e00ff */
[----:B------:R-:W1:Y:S01]  /*98a0*/  LDCU.64 UR6, c[0x4][0x78] ;  /* 0x01000f00ff0677ac */ /* 0x000e620008000a00 */
[----:B------:R-:W2:Y:S01]  /*98b0*/  LDC.64 R14, c[0x4][R15] ;  /* 0x010000000f0e7b82 */ /* 0x000ea20000000a00 */
[----:B------:R-:W3:Y:S01]  /*98c0*/  LDCU.64 UR4, c[0x4][0x10] ;  /* 0x01000200ff0477ac */ /* 0x000ee20008000a00 */
[----:B-----5:R-:W-:Y:S01]  /*98d0*/  MOV R5, UR9 ;  /* 0x0000000900057c02 */ /* 0x020fe20008000f00 */
[----:B------:R-:W-:Y:S01]  /*98e0*/  IMAD.U32 R4, RZ, RZ, UR8 ;  /* 0x00000008ff047e24 */ /* 0x000fe2000f8e00ff */
[----:B-1----:R-:W-:Y:S01]  /*98f0*/  MOV R7, UR7 ;  /* 0x0000000700077c02 */ /* 0x002fe20008000f00 */
[----:B------:R-:W-:Y:S01]  /*9900*/  IMAD.U32 R6, RZ, RZ, UR6 ;  /* 0x00000006ff067e24 */ /* 0x000fe2000f8e00ff */
[----:B---3--:R-:W-:Y:S01]  /*9910*/  MOV R11, UR5 ;  /* 0x00000005000b7c02 */ /* 0x008fe20008000f00 */
[----:B------:R-:W-:Y:S02]  /*9920*/  IMAD.U32 R10, RZ, RZ, UR4 ;  /* 0x00000004ff0a7e24 */ /* 0x000fe4000f8e00ff */
[----:B--2---:R-:W-:Y:S07]  /*9930*/  LEPC R20, `(.L_x_137) ;  /* 0x000000001014794e */ /* 0x004fee0000000000 */
[----:B----4-:R-:W-:Y:S05]  /*9940*/  CALL.ABS.NOINC R14 ;  /* 0x000000000e007343 */ /* 0x010fea0003c00000 */
.L_x_137:
        /* <DEDUP_REMOVED lines=12> */
[----:B------:R-:W5:Y:S01]  /*9a10*/  LDCU.64 UR6, c[0x4][0x78] ;  /* 0x01000f00ff0677ac */ /* 0x000f620008000a00 */
[----:B------:R-:W2:Y:S01]  /*9a20*/  LDC.64 R14, c[0x4][R15] ;  /* 0x010000000f0e7b82 */ /* 0x000ea20000000a00 */
[----:B------:R-:W3:Y:S01]  /*9a30*/  LDCU.64 UR4, c[0x4][0x10] ;  /* 0x01000200ff0477ac */ /* 0x000ee20008000a00 */
[----:B-1----:R-:W-:Y:S01]  /*9a40*/  MOV R5, UR9 ;  /* 0x0000000900057c02 */ /* 0x002fe20008000f00 */
[----:B------:R-:W-:Y:S01]  /*9a50*/  IMAD.U32 R4, RZ, RZ, UR8 ;  /* 0x00000008ff047e24 */ /* 0x000fe2000f8e00ff */
[----:B-----5:R-:W-:Y:S01]  /*9a60*/  MOV R7, UR7 ;  /* 0x0000000700077c02 */ /* 0x020fe20008000f00 */
[----:B------:R-:W-:Y:S01]  /*9a70*/  IMAD.U32 R6, RZ, RZ, UR6 ;  /* 0x00000006ff067e24 */ /* 0x000fe2000f8e00ff */
[----:B---3--:R-:W-:Y:S01]  /*9a80*/  MOV R11, UR5 ;  /* 0x00000005000b7c02 */ /* 0x008fe20008000f00 */
[----:B------:R-:W-:Y:S02]  /*9a90*/  IMAD.U32 R10, RZ, RZ, UR4 ;  /* 0x00000004ff0a7e24 */ /* 0x000fe4000f8e00ff */
[----:B--2---:R-:W-:Y:S07]  /*9aa0*/  LEPC R20, `(.L_x_138) ;  /* 0x000000001014794e */ /* 0x004fee0000000000 */
[----:B----4-:R-:W-:Y:S05]  /*9ab0*/  CALL.ABS.NOINC R14 ;  /* 0x000000000e007343 */ /* 0x010fea0003c00000 */
.L_x_138:
[----:B------:R-:W-:Y:S05]  /*9ac0*/  WARPSYNC.ALL ;  /* 0x0000000000007948 */ /* 0x000fea0003800000 */
[----:B------:R-:W-:Y:S11]  /*9ad0*/  R2UR UR4, R16 ;  /* 0x00000000100472ca */ /* 0x000ff600000e0000 */
[----:B------:R-:W-:Y:S02]  /*9ae0*/  @!UPT UIADD3 URZ, UPT, UPT, URZ, URZ, URZ ;  /* 0x000000fffffff290 */ /* 0x000fe4000fffe0ff */
[----:B------:R-:W1:Y:S02]  /*9af0*/  LDTM.x16 R4, tmem[UR4+0x20] ;  /* 0x00002004000479ee */ /* 0x000e640008240000 */
[----:B-1----:R-:W-:Y:S01]  /*9b00*/  NOP ;  /* 0x0000000000007918 */ /* 0x002fe20000000000 */
.L_x_136:
[----:B---3--:R-:W-:Y:S01]  /*9b10*/  SHF.L.U32 R3, R52, 0x10, RZ ;  /* 0x0000001034037819 */ /* 0x008fe200000006ff */
[C---:B------:R-:W-:Y:S01]  /*9b20*/  FMUL R0, R43.reuse, R24 ;  /* 0x000000182b007220 */ /* 0x040fe20000400000 */
[----:B------:R-:W-:Y:S01]  /*9b30*/  ISETP.NE.AND P1, PT, R88, R2, PT ;  /* 0x000000025800720c */ /* 0x000fe20003f25270 */
[----:B------:R-:W-:Y:S01]  /*9b40*/  FMUL R2, R43, R25 ;  /* 0x000000192b027220 */ /* 0x000fe20000400000 */
[----:B--2---:R-:W-:Y:S01]  /*9b50*/  LOP3.LUT R21, R52, 0xffff0000, RZ, 0xc0, !PT ;  /* 0xffff000034157812 */ /* 0x004fe200078ec0ff */
        /* <DEDUP_REMOVED lines=13> */
[----:B-1----:R-:W-:Y:S01]  /*9c30*/  MOV R47, UR45 ;  /* 0x0000002d002f7c02 */ /* 0x002fe20008000f00 */
        /* <DEDUP_REMOVED lines=9> */
[----:B----4-:R-:W-:Y:S01]  /*9cd0*/  LOP3.LUT R41, R65, 0xffff0000, RZ, 0xc0, !PT ;  /* 0xffff000041297812 */ /* 0x010fe200078ec0ff */
        /* <DEDUP_REMOVED lines=56> */
[C---:B------:R-:W-:Y:S01]  /*a060*/  LOP3.LUT R21, R68.reuse, 0xffff0000, RZ, 0xc0, !PT ;  /* 0xffff000044157812 */ /* 0x040fe200078ec0ff */
[C---:B------:R-:W-:Y:S01]  /*a070*/  FFMA R2, R45.reuse, R42, R2 ;  /* 0x0000002a2d027223 */ /* 0x040fe20000000002 */
[C---:B------:R-:W-:Y:S01]  /*a080*/  FFMA R23, R45.reuse, R44, R23 ;  /* 0x0000002c2d177223 */ /* 0x040fe20000000017 */
[----:B------:R-:W-:Y:S01]  /*a090*/  FFMA R40, R45, R46, R40 ;  /* 0x0000002e2d287223 */ /* 0x000fe20000000028 */
[----:B------:R-:W-:Y:S01]  /*a0a0*/  SHF.L.U32 R42, R68, 0x10, RZ ;  /* 0x00000010442a7819 */ /* 0x000fe200000006ff */
[C---:B------:R-:W-:Y:S01]  /*a0b0*/  FMUL R41, R43.reuse, R12 ;  /* 0x0000000c2b297220 */ /* 0x040fe20000400000 */
[----:B------:R-:W-:Y:S01]  /*a0c0*/  F2FP.BF16.F32.PACK_AB R62, R2, R0 ;  /* 0x00000000023e723e */ /* 0x000fe200000010ff */
[C---:B------:R-:W-:Y:S01]  /*a0d0*/  FMUL R0, R43.reuse, R13 ;  /* 0x0000000d2b007220 */ /* 0x040fe20000400000 */
[----:B------:R-:W-:Y:S01]  /*a0e0*/  F2FP.BF16.F32.PACK_AB R63, R40, R23 ;  /* 0x00000017283f723e */ /* 0x000fe200000010ff */
[----:B------:R-:W-:Y:S01]  /*a0f0*/  FMUL R2, R43, R14 ;  /* 0x0000000e2b027220 */ /* 0x000fe20000400000 */
[----:B------:R-:W-:Y:S01]  /*a100*/  @!P1 IADD3 R46, PT, PT, R47, UR44, RZ ;  /* 0x0000002c2f2e9c10 */ /* 0x000fe2000fffe0ff */
[----:B------:R-:W-:Y:S01]  /*a110*/  FMUL R3, R43, R15 ;  /* 0x0000000f2b037220 */ /* 0x000fe20000400000 */
[----:B------:R-:W-:Y:S01]  /*a120*/  SHF.L.U32 R22, R69, 0x10, RZ ;  /* 0x0000001045167819 */ /* 0x000fe200000006ff */
[----:B------:R-:W-:Y:S01]  /*a130*/  FFMA R41, R45, R42, R41 ;  /* 0x0000002a2d297223 */ /* 0x000fe20000000029 */
[----:B------:R-:W-:Y:S01]  /*a140*/  LOP3.LUT R23, R69, 0xffff0000, RZ, 0xc0, !PT ;  /* 0xffff000045177812 */ /* 0x000fe200078ec0ff */
[----:B------:R-:W-:Y:S01]  /*a150*/  FMUL R20, R43, R16 ;  /* 0x000000102b147220 */ /* 0x000fe20000400000 */
[----:B------:R-:W-:Y:S01]  /*a160*/  SHF.L.U32 R40, R70, 0x10, RZ ;  /* 0x0000001046287819 */ /* 0x000fe200000006ff */
[C---:B------:R-:W-:Y:S01]  /*a170*/  FFMA R0, R45.reuse, R21, R0 ;  /* 0x000000152d007223 */ /* 0x040fe20000000000 */
[----:B------:R-:W-:Y:S01]  /*a180*/  @!P1 IADD3 R46, PT, PT, R104, R46, RZ ;  /* 0x0000002e682e9210 */ /* 0x000fe20007ffe0ff */
[C---:B------:R-:W-:Y:S01]  /*a190*/  FFMA R2, R45.reuse, R22, R2 ;  /* 0x000000162d027223 */ /* 0x040fe20000000002 */
[C---:B------:R-:W-:Y:S01]  /*a1a0*/  FFMA R3, R45.reuse, R23, R3 ;  /* 0x000000172d037223 */ /* 0x040fe20000000003 */
[----:B------:R-:W-:Y:S01]  /*a1b0*/  FFMA R20, R45, R40, R20 ;  /* 0x000000282d147223 */ /* 0x000fe20000000014 */
[----:B------:R-:W-:Y:S01]  /*a1c0*/  LOP3.LUT R40, R70, 0xffff0000, RZ, 0xc0, !PT ;  /* 0xffff000046287812 */ /* 0x000fe200078ec0ff */
[----:B------:R1:W-:Y:S01]  /*a1d0*/  @!P1 STS.128 [R46+0x200], R48 ;  /* 0x000200302e009388 */ /* 0x0003e20000000c00 */
[----:B------:R-:W-:Y:S01]  /*a1e0*/  FMUL R21, R43, R17 ;  /* 0x000000112b157220 */ /* 0x000fe20000400000 */
[----:B------:R-:W-:Y:S01]  /*a1f0*/  SHF.L.U32 R42, R71, 0x10, RZ ;  /* 0x00000010472a7819 */ /* 0x000fe200000006ff */
[----:B------:R-:W-:Y:S01]  /*a200*/  FMUL R22, R43, R18 ;  /* 0x000000122b167220 */ /* 0x000fe20000400000 */
[----:B------:R-:W-:Y:S01]  /*a210*/  LOP3.LUT R44, R71, 0xffff0000, RZ, 0xc0, !PT ;  /* 0xffff0000472c7812 */ /* 0x000fe200078ec0ff */
[----:B------:R-:W-:Y:S01]  /*a220*/  FMUL R23, R43, R19 ;  /* 0x000000132b177220 */ /* 0x000fe20000400000 */
[C---:B------:R-:W-:Y:S01]  /*a230*/  FFMA R21, R45.reuse, R40, R21 ;  /* 0x000000282d157223 */ /* 0x040fe20000000015 */
[C---:B------:R-:W-:Y:S01]  /*a240*/  FFMA R22, R45.reuse, R42, R22 ;  /* 0x0000002a2d167223 */ /* 0x040fe20000000016 */
[----:B------:R1:W-:Y:S01]  /*a250*/  @!P1 STS.128 [R47+UR44+0xa00], R60 ;  /* 0x000a003c2f009988 */ /* 0x0003e20008000c2c */
[----:B------:R-:W-:Y:S01]  /*a260*/  FFMA R23, R45, R44, R23 ;  /* 0x0000002c2d177223 */ /* 0x000fe20000000017 */
[----:B------:R-:W-:Y:S02]  /*a270*/  F2FP.BF16.F32.PACK_AB R96, R0, R41 ;  /* 0x000000290060723e */ /* 0x000fe400000010ff */
[----:B------:R-:W-:Y:S02]  /*a280*/  F2FP.BF16.F32.PACK_AB R97, R3, R2 ;  /* 0x000000020361723e */ /* 0x000fe400000010ff */
[----:B------:R-:W-:Y:S02]  /*a290*/  F2FP.BF16.F32.PACK_AB R98, R21, R20 ;  /* 0x000000141562723e */ /* 0x000fe400000010ff */
[----:B------:R-:W-:Y:S02]  /*a2a0*/  F2FP.BF16.F32.PACK_AB R99, R23, R22 ;  /* 0x000000161763723e */ /* 0x000fe400000010ff */
[----:B------:R-:W-:Y:S02]  /*a2b0*/  MOV R0, UR48 ;  /* 0x0000003000007c02 */ /* 0x000fe40008000f00 */
[----:B------:R-:W-:Y:S01]  /*a2c0*/  MOV R2, UR57 ;  /* 0x0000003900027c02 */ /* 0x000fe20008000f00 */
[----:B------:R1:W-:Y:S01]  /*a2d0*/  @!P1 STS.128 [R46+0xa00], R96 ;  /* 0x000a00602e009388 */ /* 0x0003e20000000c00 */
[----:B------:R-:W-:Y:S01]  /*a2e0*/  @P2 LEA R0, R0, UR44, 0x3 ;  /* 0x0000002c00002c11 */ /* 0x000fe2000f8e18ff */
[----:B------:R-:W-:Y:S01]  /*a2f0*/  @!PT LDS RZ, [RZ] ;  /* 0x00000000fffff984 */ /* 0x000fe20000000800 */
[----:B------:R-:W-:Y:S01]  /*a300*/  @!PT LDS RZ, [RZ] ;  /* 0x00000000fffff984 */ /* 0x000fe20000000800 */
[----:B------:R-:W-:Y:S01]  /*a310*/  @!PT LDS RZ, [RZ] ;  /* 0x00000000fffff984 */ /* 0x000fe20000000800 */
[----:B------:R-:W-:Y:S01]  /*a320*/  @!PT LDS RZ, [RZ] ;  /* 0x00000000fffff984 */ /* 0x000fe20000000800 */
[----:B------:R2:W-:Y:S06]  /*a330*/  MEMBAR.ALL.CTA ;  /* 0x0000000000007992 */ /* 0x0005ec0000008000 */
[----:B--2---:R-:W2:Y:S01]  /*a340*/  FENCE.VIEW.ASYNC.S ;  /* 0x00000000000073c6 */ /* 0x004ea20000000000 */
[----:B------:R-:W-:Y:S05]  /*a350*/  WARPSYNC.ALL ;  /* 0x0000000000007948 */ /* 0x000fea0003800000 */
[----:B------:R-:W-:Y:S01]  /*a360*/  BSSY.RECONVERGENT B0, `(.L_x_139) ;  /* 0x0000011000007945 */ /* 0x000fe20003800200 */
[----:B--2---:R-:W-:Y:S06]  /*a370*/  BAR.SYNC.DEFER_BLOCKING 0x1, 0x80 ;  /* 0x0042000000007b1d */ /* 0x004fec0000010000 */
[----:B------:R-:W-:Y:S05]  /*a380*/  @P0 BRA `(.L_x_140) ;  /* 0x0000000000380947 */ /* 0x000fea0003800000 */
[----:B------:R-:W2:Y:S01]  /*a390*/  LDCU.64 UR6, c[0x0][0x348] ;  /* 0x00006900ff0677ac */ /* 0x000ea20008000a00 */
[----:B------:R-:W-:Y:S01]  /*a3a0*/  ULEA UR5, UR45, UR44, 0xc ;  /* 0x0000002c2d057291 */ /* 0x000fe2000f8e60ff */
[----:B------:R-:W-:Y:S01]  /*a3b0*/  UMOV UR54, UR50 ;  /* 0x0000003200367c82 */ /* 0x000fe20008000000 */
[----:B------:R-:W-:Y:S02]  /*a3c0*/  UMOV UR55, UR36 ;  /* 0x0000002400377c82 */ /* 0x000fe40008000000 */
[----:B------:R-:W-:Y:S02]  /*a3d0*/  UIADD3 UR52, UPT, UPT, UR5, 0x200, URZ ;  /* 0x0000020005347890 */ /* 0x000fe4000fffe0ff */
[----:B------:R-:W-:Y:S02]  /*a3e0*/  UIADD3 UR8, UPT, UPT, UR5, 0xa00, URZ ;  /* 0x00000a0005087890 */ /* 0x000fe4000fffe0ff */
        /* <DEDUP_REMOVED lines=8> */
.L_x_140:
[----:B------:R-:W-:Y:S05]  /*a470*/  BSYNC.RECONVERGENT B0 ;  /* 0x0000000000007941 */ /* 0x000fea0003800200 */
.L_x_139:
[----:B------:R-:W-:Y:S01]  /*a480*/  UISETP.NE.AND UP1, UPT, UR51, URZ, UPT ;  /* 0x000000ff3300728c */ /* 0x000fe2000bf25270 */
[----:B------:R-:W-:Y:S01]  /*a490*/  @P2 VIADD R3, R0, 0x98 ;  /* 0x0000009800032836 */ /* 0x000fe20000000000 */
[----:B------:R-:W-:Y:S01]  /*a4a0*/  UIADD3 UR4, UPT, UPT, UR45, 0x1, URZ ;  /* 0x000000012d047890 */ /* 0x000fe2000fffe0ff */
[----:B------:R-:W-:Y:S01]  /*a4b0*/  BSSY.RECONVERGENT B0, `(.L_x_141) ;  /* 0x000000a000007945 */ /* 0x000fe20003800200 */
[----:B------:R-:W-:Y:S02]  /*a4c0*/  LEA R0, R112, UR44, 0x3 ;  /* 0x0000002c70007c11 */ /* 0x000fe4000f8e18ff */
[----:B------:R-:W-:Y:S01]  /*a4d0*/  UISETP.NE.AND UP0, UPT, UR4, 0x3, UPT ;  /* 0x000000030400788c */ /* 0x000fe2000bf05270 */
[----:B------:R-:W-:Y:S01]  /*a4e0*/  @P2 PRMT R3, R2, 0x654, R3 ;  /* 0x0000065402032816 */ /* 0x000fe20000000003 */
[----:B------:R-:W-:Y:S01]  /*a4f0*/  UISETP.EQ.XOR UP1, UPT, UR4, 0x3, UP1 ;  /* 0x000000030400788c */ /* 0x000fe20008f22a70 */
[----:B------:R-:W-:Y:S01]  /*a500*/  @P2 SHF.L.U32 R2, R114, 0x1f, RZ ;  /* 0x0000001f72022819 */ /* 0x000fe200000006ff */
[----:B------:R-:W-:Y:S02]  /*a510*/  USEL UR46, UR4, URZ, UP0 ;  /* 0x000000ff042e7287 */ /* 0x000fe40008000000 */
[----:B------:R-:W-:Y:S01]  /*a520*/  UP2UR UR47, UPR, URZ, 0x2 ;  /* 0x00000002ff2f7883 */ /* 0x000fe20008000000 */
[----:B------:R-:W-:Y:S11]  /*a530*/  @P0 BRA `(.L_x_142) ;  /* 0x0000000000040947 */ /* 0x000ff60003800000 */
[----:B------:R-:W-:Y:S04]  /*a540*/  DEPBAR.LE SB0, 0x1 ;  /* 0x000080400000791a */ /* 0x000fe80000000000 */
.L_x_142:
[----:B------:R-:W-:Y:S05]  /*a550*/  BSYNC.RECONVERGENT B0 ;  /* 0x0000000000007941 */ /* 0x000fea0003800200 */
.L_x_141:
[----:B------:R-:W-:Y:S01]  /*a560*/  BAR.SYNC.DEFER_BLOCKING 0x1, 0x80 ;  /* 0x0042000000007b1d */ /* 0x000fe20000010000 */
[----:B------:R-:W-:Y:S04]  /*a570*/  UIADD3 UR4, UPT, UPT, UR48, 0x1, URZ ;  /* 0x0000000130047890 */ /* 0x000fe8000fffe0ff */
[----:B------:R-:W-:Y:S04]  /*a580*/  UISETP.NE.AND UP0, UPT, UR4, 0x3, UPT ;  /* 0x000000030400788c */ /* 0x000fe8000bf05270 */
[----:B------:R-:W-:Y:S01]  /*a590*/  USEL UR52, UR4, URZ, UP0 ;  /* 0x000000ff04347287 */ /* 0x000fe20008000000 */
[----:B------:R2:W-:Y:S01]  /*a5a0*/  @P2 SYNCS.ARRIVE.TRANS64.RED.A1T0 RZ, [R3+URZ], RZ ;  /* 0x000000ff03ff29a7 */ /* 0x0005e200081004ff */
[----:B------:R-:W-:Y:S01]  /*a5b0*/  BSSY B1, `(.L_x_143) ;  /* 0x0000015000017945 */ /* 0x000fe20003800000 */
[----:B------:R-:W3:Y:S02]  /*a5c0*/  @P2 SYNCS.PHASECHK.TRANS64.TRYWAIT P0, [R0+URZ+0x80], R2 ;  /* 0x00008002000025a7 */ /* 0x000ee400080011ff */
[----:B---3--:R-:W-:Y:S01]  /*a5d0*/  @P2 SEL R113, RZ, 0x1, !P0 ;  /* 0x00000001ff712807 */ /* 0x008fe20004000000 */
[----:B--2---:R-:W-:Y:S06]  /*a5e0*/  @!P2 BRA `(.L_x_144) ;  /* 0x000000000044a947 */ /* 0x004fec0003800000 */
        /* <DEDUP_REMOVED lines=10> */
.L_x_146:
[----:B------:R-:W-:Y:S05]  /*a690*/  BSYNC B0 ;  /* 0x0000000000007941 */ /* 0x000fea0003800000 */
.L_x_145:
[----:B------:R-:W-:Y:S11]  /*a6a0*/  ISETP.NE.AND P0, PT, R115, RZ, PT ;  /* 0x000000ff7300720c */ /* 0x000ff60003f05270 */
[----:B------:R-:W-:Y:S02]  /*a6b0*/  @!UPT UIADD3 URZ, UPT, UPT, URZ, URZ, URZ ;  /* 0x000000fffffff290 */ /* 0x000fe4000fffe0ff */
[----:B------:R3:W4:Y:S04]  /*a6c0*/  @P0 LDS.128 R52, [R112+UR44+0x200] ;  /* 0x0002002c70340984 */ /* 0x0007280008000c00 */
[----:B------:R3:W1:Y:S04]  /*a6d0*/  @P0 LDS.128 R64, [R112+UR44+0xa00] ;  /* 0x000a002c70400984 */ /* 0x0006680008000c00 */
[----:B------:R3:W1:Y:S04]  /*a6e0*/  @P0 LDS.128 R56, [R2+0x200] ;  /* 0x0002000002380984 */ /* 0x0006680000000c00 */
[----:B------:R3:W1:Y:S02]  /*a6f0*/  @P0 LDS.128 R68, [R2+0xa00] ;  /* 0x000a000002440984 */ /* 0x0006640000000c00 */
.L_x_144:
[----:B------:R-:W-:Y:S05]  /*a700*/  BSYNC B1 ;  /* 0x0000000000017941 */ /* 0x000fea0003800000 */
.L_x_143:
[----:B------:R-:W-:Y:S05]  /*a710*/  VIADD R107, R107, 0x400010 ;  /* 0x004000106b6b7836 */ /* 0x000fea0000000000 */
[----:B--2---:R-:W-:Y:S04]  /*a720*/  SHF.R.U32.HI R0, RZ, 0x15, R107 ;  /* 0x00000015ff007819 */ /* 0x004fe8000001166b */
[----:B---3--:R-:W-:Y:S04]  /*a730*/  LOP3.LUT R2, R0, 0x3, RZ, 0xc0, !PT ;  /* 0x0000000300027812 */ /* 0x008fe800078ec0ff */
[----:B------:R-:W-:Y:S11]  /*a740*/  ISETP.NE.AND P0, PT, R88, R2, PT ;  /* 0x000000025800720c */ /* 0x000ff60003f05270 */
[----:B------:R-:W-:Y:S02]  /*a750*/  @!UPT UIADD3 URZ, UPT, UPT, URZ, URZ, URZ ;  /* 0x000000fffffff290 */ /* 0x000fe4000fffe0ff */
[----:B------:R-:W-:Y:S05]  /*a760*/  @P0 BRA `(.L_x_148) ;  /* 0x0000000000bc0947 */ /* 0x000fea0003800000 */
[----:B------:R-:W-:Y:S02]  /*a770*/  LOP3.LUT P0, RZ, R0, 0x3, R90, 0x48, !PT ;  /* 0x0000000300ff7812 */ /* 0x000fe4000780485a */
[----:B------:R-:W-:Y:S11]  /*a780*/  MOV R16, R107 ;  /* 0x0000006b00107202 */ /* 0x000ff60000000f00 */
[----:B------:R-:W-:Y:S05]  /*a790*/  @!P0 BRA `(.L_x_149) ;  /* 0x0000000000408947 */ /* 0x000fea0003800000 */
[----:B------:R-:W2:Y:S01]  /*a7a0*/  LDCU.64 UR8, c[0x4][0x70] ;  /* 0x01000e00ff0877ac */ /* 0x000ea20008000a00 */
[----:B------:R-:W-:Y:S01]  /*a7b0*/  MOV R15, 0x0 ;  /* 0x00000000000f7802 */ /* 0x000fe20000000f00 */
[----:B------:R-:W-:Y:S02]  /*a7c0*/  HFMA2 R12, -RZ, RZ, 0, 5.9604644775390625e-08 ;  /* 0x00000001ff0c7431 */ /* 0x000fe400000001ff */
[----:B------:R-:W-:Y:S02]  /*a7d0*/  IMAD.MOV.U32 R8, RZ, RZ, 0x192 ;  /* 0x00000192ff087424 */ /* 0x000fe400078e00ff */
[----:B------:R-:W-:Y:S01]  /*a7e0*/  IMAD.MOV.U32 R13, RZ, RZ, RZ ;  /* 0x000000ffff0d7224 */ /* 0x000fe200078e00ff */
[----:B------:R-:W3:Y:S01]  /*a7f0*/  LDCU.64 UR6, c[0x4][0x78] ;  /* 0x01000f00ff0677ac */ /* 0x000ee20008000a00 */
[----:B------:R-:W1:Y:S01]  /*a800*/  LDC.64 R14, c[0x4][R15] ;  /* 0x010000000f0e7b82 */ /* 0x000e620000000a00 */
[----:B------:R-:W5:Y:S01]  /*a810*/  LDCU.64 UR4, c[0x4][0x10] ;  /* 0x01000200ff0477ac */ /* 0x000f620008000a00 */
[----:B--2---:R-:W-:Y:S01]  /*a820*/  MOV R5, UR9 ;  /* 0x0000000900057c02 */ /* 0x004fe20008000f00 */
[----:B------:R-:W-:Y:S01]  /*a830*/  IMAD.U32 R4, RZ, RZ, UR8 ;  /* 0x00000008ff047e24 */ /* 0x000fe2000f8e00ff */
[----:B---3--:R-:W-:Y:S01]  /*a840*/  MOV R7, UR7 ;  /* 0x0000000700077c02 */ /* 0x008fe20008000f00 */
[----:B------:R-:W-:Y:S01]  /*a850*/  IMAD.U32 R6, RZ, RZ, UR6 ;  /* 0x00000006ff067e24 */ /* 0x000fe2000f8e00ff */
[----:B-----5:R-:W-:Y:S01]  /*a860*/  MOV R11, UR5 ;  /* 0x00000005000b7c02 */ /* 0x020fe20008000f00 */
[----:B------:R-:W-:Y:S02]  /*a870*/  IMAD.U32 R10, RZ, RZ, UR4 ;  /* 0x00000004ff0a7e24 */ /* 0x000fe4000f8e00ff */
[----:B------:R-:W-:Y:S07]  /*a880*/  LEPC R20, `(.L_x_149) ;  /* 0x000000001014794e */ /* 0x000fee0000000000 */
[----:B-1--4-:R-:W-:Y:S05]  /*a890*/  CALL.ABS.NOINC R14 ;  /* 0x000000000e007343 */ /* 0x012fea0003c00000 */
.L_x_149:
[----:B------:R-:W-:Y:S05]  /*a8a0*/  WARPSYNC.ALL ;  /* 0x0000000000007948 */ /* 0x000fea0003800000 */
[C---:B------:R-:W-:Y:S01]  /*a8b0*/  R2UR UR4, R16.reuse ;  /* 0x00000000100472ca */ /* 0x040fe200000e0000 */
[----:B------:R-:W-:Y:S05]  /*a8c0*/  VIADD R0, R16, 0x20 ;  /* 0x0000002010007836 */ /* 0x000fea0000000000 */
[----:B------:R-:W-:Y:S04]  /*a8d0*/  SHF.R.U32.HI R0, RZ, 0x15, R0 ;  /* 0x00000015ff007819 */ /* 0x000fe80000011600 */
[----:B------:R-:W-:Y:S03]  /*a8e0*/  LOP3.LUT P0, RZ, R0, 0x3, R90, 0x48, !PT ;  /* 0x0000000300ff7812 */ /* 0x000fe6000780485a */
[----:B------:R-:W2:Y:S10]  /*a8f0*/  LDTM.x16 R24, tmem[UR4] ;  /* 0x00000004001879ee */ /* 0x000eb40008240000 */
[----:B--2---:R-:W-:Y:S05]  /*a900*/  @!P0 BRA `(.L_x_150) ;  /* 0x0000000000408947 */ /* 0x004fea0003800000 */
        /* <DEDUP_REMOVED lines=16> */
.L_x_150:
[----:B------:R-:W-:Y:S05]  /*aa10*/  WARPSYNC.ALL ;  /* 0x0000000000007948 */ /* 0x000fea0003800000 */
[----:B------:R-:W-:Y:S11]  /*aa20*/  R2UR UR4, R16 ;  /* 0x00000000100472ca */ /* 0x000ff600000e0000 */
[----:B------:R-:W-:Y:S02]  /*aa30*/  @!UPT UIADD3 URZ, UPT, UPT, URZ, URZ, URZ ;  /* 0x000000fffffff290 */ /* 0x000fe4000fffe0ff */
[----:B------:R-:W2:Y:S02]  /*aa40*/  LDTM.x16 R4, tmem[UR4+0x20] ;  /* 0x00002004000479ee */ /* 0x000ea40008240000 */
[----:B--2---:R-:W-:Y:S01]  /*aa50*/  NOP ;  /* 0x0000000000007918 */ /* 0x004fe20000000000 */
.L_x_148:
[----:B------:R-:W-:Y:S01]  /*aa60*/  ISETP.NE.AND P1, PT, R88, R2, PT ;  /* 0x000000025800720c */ /* 0x000fe20003f25270 */
[----:B------:R-:W-:Y:S05]  /*aa70*/  WARPSYNC.ALL ;  /* 0x0000000000007948 */ /* 0x000fea0003800000 */
[C---:B----4-:R-:W-:Y:S01]  /*aa80*/  SHF.L.U32 R3, R52.reuse, 0x10, RZ ;  /* 0x0000001034037819 */ /* 0x050fe200000006ff */
[----:B------:R-:W-:Y:S01]  /*aa90*/  NOP ;  /* 0x0000000000007918 */ /* 0x000fe20000000000 */
[----:B------:R-:W-:Y:S01]  /*aaa0*/  LOP3.LUT R40, R52, 0xffff0000, RZ, 0xc0, !PT ;  /* 0xffff000034287812 */ /* 0x000fe200078ec0ff */
[----:B------:R-:W-:Y:S01]  /*aab0*/  FMUL R0, R43, R24 ;  /* 0x000000182b007220 */ /* 0x000fe20000400000 */
[----:B------:R-:W-:Y:S01]  /*aac0*/  SHF.L.U32 R41, R53, 0x10, RZ ;  /* 0x0000001035297819 */ /* 0x000fe200000006ff */
[C---:B------:R-:W-:Y:S01]  /*aad0*/  FMUL R20, R43.reuse, R4 ;  /* 0x000000042b147220 */ /* 0x040fe20000400000 */
[----:B------:R-:W-:Y:S01]  /*aae0*/  MOV R4, UR46 ;  /* 0x0000002e00047c02 */ /* 0x000fe20008000f00 */
[----:B------:R-:W-:Y:S01]  /*aaf0*/  FMUL R2, R43, R25 ;  /* 0x000000192b027220 */ /* 0x000fe20000400000 */
[----:B------:R-:W-:Y:S01]  /*ab00*/  LOP3.LUT R42, R53, 0xffff0000, RZ, 0xc0, !PT ;  /* 0xffff0000352a7812 */ /* 0x000fe200078ec0ff */
[C---:B------:R-:W-:Y:S01]  /*ab10*/  FFMA R0, R45.reuse, R3, R0 ;  /* 0x000000032d007223 */ /* 0x040fe20000000000 */
[----:B------:R-:W-:Y:S01]  /*ab20*/  @!P1 LEA R105, R4, R105, 0xc ;  /* 0x0000006904699211 */ /* 0x000fe200078e60ff */
[----:B------:R-:W-:Y:S01]  /*ab30*/  FFMA R2, R45, R40, R2 ;  /* 0x000000282d027223 */ /* 0x000fe20000000002 */
[----:B------:R-:W-:Y:S01]  /*ab40*/  R2UR UR4, R106 ;  /* 0x000000006a0472ca */ /* 0x000fe200000e0000 */
[C---:B------:R-:W-:Y:S01]  /*ab50*/  FMUL R3, R43.reuse, R26 ;  /* 0x0000001a2b037220 */ /* 0x040fe20000400000 */
[----:B------:R-:W-:Y:S01]  /*ab60*/  SHF.L.U32 R44, R54, 0x10, RZ ;  /* 0x00000010362c7819 */ /* 0x000fe200000006ff */
[C---:B------:R-:W-:Y:S01]  /*ab70*/  FMUL R4, R43.reuse, R27 ;  /* 0x0000001b2b047220 */ /* 0x040fe20000400000 */
[----:B-1----:R-:W-:Y:S01]  /*ab80*/  F2FP.BF16.F32.PACK_AB R96, R2, R0 ;  /* 0x000000000260723e */ /* 0x002fe200000010ff */
[----:B------:R-:W-:Y:S01]  /*ab90*/  FMUL R21, R43, R5 ;  /* 0x000000052b157220 */ /* 0x000fe20000400000 */
[----:B------:R-:W-:Y:S01]  /*aba0*/  @!P1 IADD3 R5, PT, PT, R105, UR44, RZ ;  /* 0x0000002c69059c10 */ /* 0x000fe2000fffe0ff */
[C---:B------:R-:W-:Y:S01]  /*abb0*/  FFMA R3, R45.reuse, R41, R3 ;  /* 0x000000292d037223 */ /* 0x040fe20000000003 */
[----:B------:R-:W-:Y:S01]  /*abc0*/  LOP3.LUT R46, R54, 0xffff0000, RZ, 0xc0, !PT ;  /* 0xffff0000362e7812 */ /* 0x000fe200078ec0ff */
[----:B------:R-:W-:Y:S01]  /*abd0*/  FFMA R4, R45, R42, R4 ;  /* 0x0000002a2d047223 */ /* 0x000fe20000000004 */
[----:B------:R-:W-:Y:S01]  /*abe0*/  SHF.L.U32 R47, R55, 0x10, RZ ;  /* 0x00000010372f7819 */ /* 0x000fe200000006ff */
[C---:B------:R-:W-:Y:S01]  /*abf0*/  FMUL R0, R43.reuse, R28 ;  /* 0x0000001c2b007220 */ /* 0x040fe20000400000 */
[----:B------:R-:W-:Y:S01]  /*ac00*/  @!P1 IADD3 R104, PT, PT, R104, R5, RZ ;  /* 0x0000000568689210 */ /* 0x000fe20007ffe0ff */
[----:B------:R-:W-:Y:S01]  /*ac10*/  FMUL R2, R43, R29 ;  /* 0x0000001d2b027220 */ /* 0x000fe20000400000 */
[----:B------:R-:W-:Y:S01]  /*ac20*/  LOP3.LUT R48, R55, 0xffff0000, RZ, 0xc0, !PT ;  /* 0xffff000037307812 */ /* 0x000fe200078ec0ff */
[C---:B------:R-:W-:Y:S01]  /*ac30*/  FMUL R5, R43.reuse, R30 ;  /* 0x0000001e2b057220 */ /* 0x040fe20000400000 */
[C---:B------:R-:W-:Y:S01]  /*ac40*/  SHF.L.U32 R49, R56.reuse, 0x10, RZ ;  /* 0x0000001038317819 */ /* 0x040fe200000006ff */
        /* <DEDUP_REMOVED lines=8> */
[----:B------:R-:W-:Y:S01]  /*acd0*/  FFMA R2, R45, R46, R2 ;  /* 0x0000002e2d027223 */ /* 0x000fe20000000002 */
[C---:B------:R-:W-:Y:S01]  /*ace0*/  SHF.L.U32 R53, R58.reuse, 0x10, RZ ;  /* 0x000000103a357819 */ /* 0x040fe200000006ff */
[C---:B------:R-:W-:Y:S01]  /*acf0*/  FMUL R7, R43.reuse, R32 ;  /* 0x000000202b077220 */ /* 0x040fe20000400000 */
[----:B------:R-:W-:Y:S01]  /*ad00*/  LOP3.LUT R54, R58, 0xffff0000, RZ, 0xc0, !PT ;  /* 0xffff00003a367812 */ /* 0x000fe200078ec0ff */
[----:B------:R-:W-:Y:S01]  /*ad10*/  FMUL R3, R43, R33 ;  /* 0x000000212b037220 */ /* 0x000fe20000400000 */
[----:B------:R-:W-:Y:S01]  /*ad20*/  F2FP.BF16.F32.PACK_AB R98, R2, R0 ;  /* 0x000000000262723e */ /* 0x000fe200000010ff */
[----:B------:R-:W-:Y:S01]  /*ad30*/  FFMA R5, R45, R47, R5 ;  /* 0x0000002f2d057223 */ /* 0x000fe20000000005 */
[----:B------:R-:W-:Y:S01]  /*ad40*/  SHF.L.U32 R55, R59, 0x10, RZ ;  /* 0x000000103b377819 */ /* 0x000fe200000006ff */
[----:B------:R-:W-:Y:S01]  /*ad50*/  FFMA R6, R45, R48, R6 ;  /* 0x000000302d067223 */ /* 0x000fe20000000006 */
[----:B------:R-:W-:Y:S01]  /*ad60*/  LOP3.LUT R56, R59, 0xffff0000, RZ, 0xc0, !PT ;  /* 0xffff00003b387812 */ /* 0x000fe200078ec0ff */
[C---:B------:R-:W-:Y:S01]  /*ad70*/  FFMA R7, R45.reuse, R49, R7 ;  /* 0x000000312d077223 */ /* 0x040fe20000000007 */
[----:B------:R-:W-:Y:S01]  /*ad80*/  SHF.L.U32 R57, R64, 0x10, RZ ;  /* 0x0000001040397819 */ /* 0x000fe200000006ff */
[----:B------:R-:W-:Y:S01]  /*ad90*/  UIADD3 UR4, UPT, UPT, UR4, 0xf0, URZ ;  /* 0x000000f004047890 */ /* 0x000fe2000fffe0ff */
[----:B------:R-:W-:Y:S01]  /*ada0*/  F2FP.BF16.F32.PACK_AB R99, R6, R5 ;  /* 0x000000050663723e */ /* 0x000fe200000010ff */
[----:B------:R-:W-:Y:S01]  /*adb0*/  FFMA R3, R45, R50, R3 ;  /* 0x000000322d037223 */ /* 0x000fe20000000003 */
[----:B------:R-:W-:Y:S01]  /*adc0*/  LOP3.LUT R58, R64, 0xffff0000, RZ, 0xc0, !PT ;  /* 0xffff0000403a7812 */ /* 0x000fe200078ec0ff */
[----:B------:R-:W-:Y:S01]  /*add0*/  FMUL R0, R43, R34 ;  /* 0x000000222b007220 */ /* 0x000fe20000400000 */
[----:B------:R-:W-:Y:S01]  /*ade0*/  SHF.L.U32 R59, R65, 0x10, RZ ;  /* 0x00000010413b7819 */ /* 0x000fe200000006ff */
[----:B------:R-:W-:Y:S01]  /*adf0*/  FMUL R2, R43, R35 ;  /* 0x000000232b027220 */ /* 0x000fe20000400000 */
[----:B------:R-:W-:Y:S01]  /*ae00*/  F2FP.BF16.F32.PACK_AB R28, R3, R7 ;  /* 0x00000007031c723e */ /* 0x000fe200000010ff */
[----:B------:R-:W-:Y:S01]  /*ae10*/  UPRMT UR4, UR57, 0x654, UR4 ;  /* 0x0000065439047896 */ /* 0x000fe20008000004 */
[----:B------:R-:W-:Y:S01]  /*ae20*/  LOP3.LUT R60, R65, 0xffff0000, RZ, 0xc0, !PT ;  /* 0xffff0000413c7812 */ /* 0x000fe200078ec0ff */
[C---:B------:R-:W-:Y:S01]  /*ae30*/  FMUL R4, R43.reuse, R36 ;  /* 0x000000242b047220 */ /* 0x040fe20000400000 */
[C---:B------:R-:W-:Y:S01]  /*ae40*/  SHF.L.U32 R61, R66.reuse, 0x10, RZ ;  /* 0x00000010423d7819 */ /* 0x040fe200000006ff */
[----:B------:R-:W-:Y:S01]  /*ae50*/  FMUL R5, R43, R37 ;  /* 0x000000252b057220 */ /* 0x000fe20000400000 */
[----:B------:R-:W-:Y:S01]  /*ae60*/  LOP3.LUT R62, R66, 0xffff0000, RZ, 0xc0, !PT ;  /* 0xffff0000423e7812 */ /* 0x000fe200078ec0ff */
[----:B------:R-:W-:Y:S01]  /*ae70*/  FFMA R0, R45, R51, R0 ;  /* 0x000000332d007223 */ /* 0x000fe20000000000 */
[----:B------:R-:W-:Y:S01]  /*ae80*/  FMUL R6, R43, R38 ;  /* 0x000000262b067220 */ /* 0x000fe20000400000 */
[----:B------:R-:W-:Y:S01]  /*ae90*/  FFMA R2, R45, R52, R2 ;  /* 0x000000342d027223 */ /* 0x000fe20000000002 */
[----:B------:R-:W-:Y:S01]  /*aea0*/  FMUL R3, R43, R39 ;  /* 0x000000272b037220 */ /* 0x000fe20000400000 */
[C---:B------:R-:W-:Y:S01]  /*aeb0*/  FFMA R4, R45.reuse, R53, R4 ;  /* 0x000000352d047223 */ /* 0x040fe20000000004 */
[C---:B------:R-:W-:Y:S01]  /*aec0*/  FFMA R5, R45.reuse, R54, R5 ;  /* 0x000000362d057223 */ /* 0x040fe20000000005 */
[C---:B------:R-:W-:Y:S01]  /*aed0*/  FFMA R6, R45.reuse, R55, R6 ;  /* 0x000000372d067223 */ /* 0x040fe20000000006 */
[C---:B------:R-:W-:Y:S01]  /*aee0*/  FFMA R3, R45.reuse, R56, R3 ;  /* 0x000000382d037223 */ /* 0x040fe20000000003 */
[----:B------:R-:W-:Y:S01]  /*aef0*/  FFMA R20, R45, R57, R20 ;  /* 0x000000392d147223 */ /* 0x000fe20000000014 */
[----:B------:R-:W-:Y:S01]  /*af00*/  FMUL R8, R43, R8 ;  /* 0x000000082b087220 */ /* 0x000fe20000400000 */
[----:B------:R-:W-:Y:S01]  /*af10*/  SYNCS.ARRIVE.TRANS64.RED.A1T0 RZ, [UR4], RZ ;  /* 0x000000ffffff79a7 */ /* 0x000fe20008100404 */
[----:B------:R1:W-:Y:S01]  /*af20*/  @!P1 STS.128 [R105+UR44+0x200], R96 ;  /* 0x0002006069009988 */ /* 0x0003e20008000c2c */
[----:B------:R-:W-:Y:S01]  /*af30*/  SHF.L.U32 R63, R67, 0x10, RZ ;  /* 0x00000010433f7819 */ /* 0x000fe200000006ff */
[----:B------:R-:W-:Y:S01]  /*af40*/  FFMA R21, R45, R58, R21 ;  /* 0x0000003a2d157223 */ /* 0x000fe20000000015 */
[----:B------:R-:W-:Y:S01]  /*af50*/  LOP3.LUT R64, R67, 0xffff0000, RZ, 0xc0, !PT ;  /* 0xffff000043407812 */ /* 0x000fe200078ec0ff */
[----:B------:R-:W-:Y:S01]  /*af60*/  FMUL R9, R43, R9 ;  /* 0x000000092b097220 */ /* 0x000fe20000400000 */
[C---:B------:R-:W-:Y:S01]  /*af70*/  SHF.L.U32 R24, R68.reuse, 0x10, RZ ;  /* 0x0000001044187819 */ /* 0x040fe200000006ff */
[----:B------:R-:W-:Y:S01]  /*af80*/  FFMA R22, R45, R59, R22 ;  /* 0x0000003b2d167223 */ /* 0x000fe20000000016 */
[----:B------:R-:W-:Y:S01]  /*af90*/  LOP3.LUT R25, R68, 0xffff0000, RZ, 0xc0, !PT ;  /* 0xffff000044197812 */ /* 0x000fe200078ec0ff */
[----:B------:R-:W-:Y:S01]  /*afa0*/  FMUL R10, R43, R10 ;  /* 0x0000000a2b0a7220 */ /* 0x000fe20000400000 */
[----:B------:R-:W-:Y:S01]  /*afb0*/  FFMA R23, R45, R60, R23 ;  /* 0x0000003c2d177223 */ /* 0x000fe20000000017 */
[----:B------:R-:W-:Y:S01]  /*afc0*/  FMUL R11, R43, R11 ;  /* 0x0000000b2b0b7220 */ /* 0x000fe20000400000 */
[----:B------:R-:W-:Y:S01]  /*afd0*/  F2FP.BF16.F32.PACK_AB R29, R2, R0 ;  /* 0x00000000021d723e */ /* 0x000fe200000010ff */
[----:B------:R-:W-:Y:S01]  /*afe0*/  FFMA R8, R45, R61, R8 ;  /* 0x0000003d2d087223 */ /* 0x000fe20000000008 */
[----:B------:R-:W-:Y:S01]  /*aff0*/  F2FP.BF16.F32.PACK_AB R30, R5, R4 ;  /* 0x00000004051e723e */ /* 0x000fe200000010ff */
[----:B------:R-:W-:Y:S01]  /*b000*/  FMUL R12, R43, R12 ;  /* 0x0000000c2b0c7220 */ /* 0x000fe20000400000 */
[----:B------:R-:W-:Y:S01]  /*b010*/  F2FP.BF16.F32.PACK_AB R31, R3, R6 ;  /* 0x00000006031f723e */ /* 0x000fe200000010ff */
[----:B------:R-:W-:Y:S01]  /*b020*/  FFMA R9, R45, R62, R9 ;  /* 0x0000003e2d097223 */ /* 0x000fe20000000009 */
[----:B------:R-:W-:Y:S01]  /*b030*/  FMUL R13, R43, R13 ;  /* 0x0000000d2b0d7220 */ /* 0x000fe20000400000 */
[----:B------:R-:W-:Y:S01]  /*b040*/  SHF.L.U32 R26, R69, 0x10, RZ ;  /* 0x00000010451a7819 */ /* 0x000fe200000006ff */
[----:B------:R-:W-:Y:S01]  /*b050*/  FFMA R10, R45, R63, R10 ;  /* 0x0000003f2d0a7223 */ /* 0x000fe2000000000a */
[----:B------:R1:W-:Y:S01]  /*b060*/  @!P1 STS.128 [R104+0x200], R28 ;  /* 0x0002001c68009388 */ /* 0x0003e20000000c00 */
[----:B------:R-:W-:Y:S01]  /*b070*/  FMUL R14, R43, R14 ;  /* 0x0000000e2b0e7220 */ /* 0x000fe20000400000 */
[----:B------:R-:W-:Y:S01]  /*b080*/  LOP3.LUT R40, R69, 0xffff0000, RZ, 0xc0, !PT ;  /* 0xffff000045287812 */ /* 0x000fe200078ec0ff */
[----:B------:R-:W-:Y:S01]  /*b090*/  FFMA R11, R45, R64, R11 ;  /* 0x000000402d0b7223 */ /* 0x000fe2000000000b */
[----:B------:R-:W-:Y:S01]  /*b0a0*/  FMUL R15, R43, R15 ;  /* 0x0000000f2b0f7220 */ /* 0x000fe20000400000 */
[C---:B------:R-:W-:Y:S01]  /*b0b0*/  SHF.L.U32 R65, R70.reuse, 0x10, RZ ;  /* 0x0000001046417819 */ /* 0x040fe200000006ff */
[----:B------:R-:W-:Y:S01]  /*b0c0*/  FFMA R12, R45, R24, R12 ;  /* 0x000000182d0c7223 */ /* 0x000fe2000000000c */
[----:B------:R-:W-:Y:S01]  /*b0d0*/  FMUL R16, R43, R16 ;  /* 0x000000102b107220 */ /* 0x000fe20000400000 */
[----:B------:R-:W-:Y:S01]  /*b0e0*/  LOP3.LUT R66, R70, 0xffff0000, RZ, 0xc0, !PT ;  /* 0xffff000046427812 */ /* 0x000fe200078ec0ff */
[----:B------:R-:W-:Y:S01]  /*b0f0*/  FFMA R13, R45, R25, R13 ;  /* 0x000000192d0d7223 */ /* 0x000fe2000000000d */
[----:B------:R-:W-:Y:S01]  /*b100*/  FMUL R17, R43, R17 ;  /* 0x000000112b117220 */ /* 0x000fe20000400000 */
[----:B------:R-:W-:Y:S01]  /*b110*/  SHF.L.U32 R67, R71, 0x10, RZ ;  /* 0x0000001047437819 */ /* 0x000fe200000006ff */
[----:B------:R-:W-:Y:S01]  /*b120*/  FFMA R14, R45, R26, R14 ;  /* 0x0000001a2d0e7223 */ /* 0x000fe2000000000e */
[----:B------:R-:W-:Y:S01]  /*b130*/  F2FP.BF16.F32.PACK_AB R20, R21, R20 ;  /* 0x000000141514723e */ /* 0x000fe200000010ff */
[----:B------:R-:W-:Y:S01]  /*b140*/  FMUL R18, R43, R18 ;  /* 0x000000122b127220 */ /* 0x000fe20000400000 */
[----:B------:R-:W-:Y:S01]  /*b150*/  LOP3.LUT R68, R71, 0xffff0000, RZ, 0xc0, !PT ;  /* 0xffff000047447812 */ /* 0x000fe200078ec0ff */
[----:B------:R-:W-:Y:S01]  /*b160*/  FFMA R15, R45, R40, R15 ;  /* 0x000000282d0f7223 */ /* 0x000fe2000000000f */
[----:B------:R-:W-:Y:S01]  /*b170*/  F2FP.BF16.F32.PACK_AB R21, R23, R22 ;  /* 0x000000161715723e */ /* 0x000fe200000010ff */
[----:B------:R-:W-:Y:S01]  /*b180*/  FMUL R19, R43, R19 ;  /* 0x000000132b137220 */ /* 0x000fe20000400000 */
[----:B------:R-:W-:Y:S01]  /*b190*/  F2FP.BF16.F32.PACK_AB R22, R9, R8 ;  /* 0x000000080916723e */ /* 0x000fe200000010ff */
[----:B------:R-:W-:Y:S01]  /*b1a0*/  FFMA R16, R45, R65, R16 ;  /* 0x000000412d107223 */ /* 0x000fe20000000010 */
[----:B------:R-:W-:Y:S01]  /*b1b0*/  F2FP.BF16.F32.PACK_AB R23, R11, R10 ;  /* 0x0000000a0b17723e */ /* 0x000fe200000010ff */
[C---:B------:R-:W-:Y:S01]  /*b1c0*/  FFMA R17, R45.reuse, R66, R17 ;  /* 0x000000422d117223 */ /* 0x040fe20000000011 */
[C---:B------:R-:W-:Y:S01]  /*b1d0*/  FFMA R18, R45.reuse, R67, R18 ;  /* 0x000000432d127223 */ /* 0x040fe20000000012 */
[----:B------:R-:W-:Y:S01]  /*b1e0*/  FFMA R19, R45, R68, R19 ;  /* 0x000000442d137223 */ /* 0x000fe20000000013 */
[----:B------:R-:W-:Y:S01]  /*b1f0*/  F2FP.BF16.F32.PACK_AB R12, R13, R12 ;  /* 0x0000000c0d0c723e */ /* 0x000fe200000010ff */
[----:B------:R1:W-:Y:S01]  /*b200*/  @!P1 STS.128 [R105+UR44+0xa00], R20 ;  /* 0x000a001469009988 */ /* 0x0003e20008000c2c */
[----:B------:R-:W-:Y:S01]  /*b210*/  F2FP.BF16.F32.PACK_AB R13, R15, R14 ;  /* 0x0000000e0f0d723e */ /* 0x000fe200000010ff */
[----:B------:R-:W-:Y:S01]  /*b220*/  BSSY.RECONVERGENT B0, `(.L_x_151) ;  /* 0x000001c000007945 */ /* 0x000fe20003800200 */
[----:B------:R-:W-:Y:S02]  /*b230*/  F2FP.BF16.F32.PACK_AB R14, R17, R16 ;  /* 0x00000010110e723e */ /* 0x000fe400000010ff */
[----:B------:R-:W-:Y:S02]  /*b240*/  F2FP.BF16.F32.PACK_AB R15, R19, R18 ;  /* 0x00000012130f723e */ /* 0x000fe400000010ff */
[----:B------:R-:W-:Y:S03]  /*b250*/  ISETP.NE.AND P0, PT, R88, RZ, PT ;  /* 0x000000ff5800720c */ /* 0x000fe60003f05270 */
[----:B------:R1:W-:Y:S01]  /*b260*/  @!P1 STS.128 [R104+0xa00], R12 ;  /* 0x000a000c68009388 */ /* 0x0003e20000000c00 */
[----:B------:R-:W-:Y:S01]  /*b270*/  @!PT LDS RZ, [RZ] ;  /* 0x00000000fffff984 */ /* 0x000fe20000000800 */
[----:B------:R-:W-:Y:S01]  /*b280*/  @!PT LDS RZ, [RZ] ;  /* 0x00000000fffff984 */ /* 0x000fe20000000800 */
[----:B------:R-:W-:Y:S01]  /*b290*/  @!PT LDS RZ, [RZ] ;  /* 0x00000000fffff984 */ /* 0x000fe20000000800 */
[----:B------:R-:W-:Y:S01]  /*b2a0*/  @!PT LDS RZ, [RZ] ;  /* 0x00000000fffff984 */ /* 0x000fe20000000800 */
[----:B------:R2:W-:Y:S07]  /*b2b0*/  MEMBAR.ALL.CTA ;  /* 0x0000000000007992 */ /* 0x0005ee0000008000 */
[----:B--2---:R-:W2:Y:S02]  /*b2c0*/  FENCE.VIEW.ASYNC.S ;  /* 0x00000000000073c6 */ /* 0x004ea40000000000 */
        /* <DEDUP_REMOVED lines=17> */
.L_x_152:
[----:B------:R-:W-:Y:S05]  /*b3e0*/  BSYNC.RECONVERGENT B0 ;  /* 0x0000000000007941 */ /* 0x000fea0003800200 */
.L_x_151:
[----:B------:R-:W-:Y:S01]  /*b3f0*/  UISETP.NE.AND UP0, UPT, UR47, URZ, UPT ;  /* 0x000000ff2f00728c */ /* 0x000fe2000bf05270 */
[----:B------:R-:W-:Y:S01]  /*b400*/  BSSY.RECONVERGENT B0, `(.L_x_153) ;  /* 0x0000009000007945 */ /* 0x000fe20003800200 */
[----:B------:R-:W-:Y:S04]  /*b410*/  UIADD3 UR4, UPT, UPT, UR46, 0x1, URZ ;  /* 0x000000012e047890 */ /* 0x000fe8000fffe0ff */
[----:B------:R-:W-:Y:S02]  /*b420*/  UISETP.EQ.XOR UP1, UPT, UR4, 0x3, UP0 ;  /* 0x000000030400788c */ /* 0x000fe40008722a70 */
[----:B------:R-:W-:Y:S02]  /*b430*/  UISETP.NE.AND UP0, UPT, UR4, 0x3, UPT ;  /* 0x000000030400788c */ /* 0x000fe4000bf05270 */
[----:B------:R-:W-:Y:S02]  /*b440*/  USEL UR5, URZ, 0x1, !UP1 ;  /* 0x00000001ff057887 */ /* 0x000fe4000c800000 */
[----:B------:R-:W-:Y:S02]  /*b450*/  USEL UR45, UR4, URZ, UP0 ;  /* 0x000000ff042d7287 */ /* 0x000fe40008000000 */
[----:B------:R-:W-:Y:S01]  /*b460*/  ULOP3.LUT UR58, UR58, UR5, URZ, 0x3c, !UPT ;  /* 0x000000053a3a7292 */ /* 0x000fe2000f8e3cff */
[----:B------:R-:W-:Y:S11]  /*b470*/  @P0 BRA `(.L_x_154) ;  /* 0x0000000000040947 */ /* 0x000ff60003800000 */
[----:B------:R-:W-:Y:S04]  /*b480*/  DEPBAR.LE SB0, 0x1 ;  /* 0x000080400000791a */ /* 0x000fe80000000000 */
.L_x_154:
[----:B------:R-:W-:Y:S05]  /*b490*/  BSYNC.RECONVERGENT B0 ;  /* 0x0000000000007941 */ /* 0x000fea0003800200 */
.L_x_153:
[----:B------:R-:W-:Y:S01]  /*b4a0*/  BAR.SYNC.DEFER_BLOCKING 0x1, 0x80 ;  /* 0x0042000000007b1d */ /* 0x000fe20000010000 */
[----:B------:R-:W-:Y:S01]  /*b4b0*/  UISETP.NE.AND UP0, UPT, UR56, -0x4, UPT ;  /* 0xfffffffc3800788c */ /* 0x000fe2000bf05270 */
[----:B------:R-:W-:Y:S08]  /*b4c0*/  IADD3 R84, PT, PT, R84, 0x1, RZ ;  /* 0x0000000154547810 */ /* 0x000ff00007ffe0ff */
[----:B------:R-:W-:Y:S05]  /*b4d0*/  BRA.U !UP0, `(.L_x_155) ;  /* 0x0000000108287547 */ /* 0x000fea000b800000 */
[----:B------:R-:W-:Y:S01]  /*b4e0*/  ISETP.NE.AND P0, PT, R103, RZ, PT ;  /* 0x000000ff6700720c */ /* 0x000fe20003f05270 */
[----:B------:R-:W-:Y:S01]  /*b4f0*/  IMAD.U32 R2, RZ, RZ, UR52 ;  /* 0x00000034ff027e24 */ /* 0x000fe2000f8e00ff */
[----:B------:R-:W-:Y:S01]  /*b500*/  UIADD3 UR4, UPT, UPT, UR52, 0x1, URZ ;  /* 0x0000000134047890 */ /* 0x000fe2000fffe0ff */
[----:B------:R-:W-:Y:S03]  /*b510*/  IMAD.U32 R0, RZ, RZ, UR57 ;  /* 0x00000039ff007e24 */ /* 0x000fe6000f8e00ff */
[----:B------:R-:W-:Y:S04]  /*b520*/  UISETP.NE.AND UP0, UPT, UR4, 0x3, UPT ;  /* 0x000000030400788c */ /* 0x000fe8000bf05270 */
[----:B------:R-:W-:Y:S03]  /*b530*/  USEL UR52, UR4, URZ, UP0 ;  /* 0x000000ff04347287 */ /* 0x000fe60008000000 */
[----:B------:R-:W-:Y:S05]  /*b540*/  @P0 LEA R2, R2, UR44, 0x3 ;  /* 0x0000002c02020c11 */ /* 0x000fea000f8e18ff */
[----:B------:R-:W-:Y:S05]  /*b550*/  @P0 VIADD R2, R2, 0x98 ;  /* 0x0000009802020836 */ /* 0x000fea0000000000 */
[----:B------:R-:W-:Y:S04]  /*b560*/  @P0 PRMT R0, R0, 0x654, R2 ;  /* 0x0000065400000816 */ /* 0x000fe80000000002 */
[----:B------:R2:W-:Y:S03]  /*b570*/  @P0 SYNCS.ARRIVE.TRANS64.RED.A1T0 RZ, [R0+URZ], RZ ;  /* 0x000000ff00ff09a7 */ /* 0x0005e600081004ff */
.L_x_155:
[----:B------:R-:W-:Y:S01]  /*b580*/  R2UR UR6, R102 ;  /* 0x00000000660672ca */ /* 0x000fe200000e0000 */
[----:B------:R-:W-:Y:S01]  /*b590*/  UIADD3 UR56, UPT, UPT, UR56, 0x4, URZ ;  /* 0x0000000438387890 */ /* 0x000fe2000fffe0ff */
[----:B------:R-:W-:Y:S02]  /*b5a0*/  R2UR UR5, R94 ;  /* 0x000000005e0572ca */ /* 0x000fe400000e0000 */
[----:B------:R-:W-:Y:S02]  /*b5b0*/  R2UR UR4, R95 ;  /* 0x000000005f0472ca */ /* 0x000fe400000e0000 */
[----:B------:R-:W-:Y:S02]  /*b5c0*/  R2UR UR36, R100 ;  /* 0x00000000642472ca */ /* 0x000fe400000e0000 */
[----:B------:R-:W-:Y:S02]  /*b5d0*/  ISETP.NE.AND P0, PT, R81, 0x2, PT ;  /* 0x000000025100780c */ /* 0x000fe40003f05270 */
[----:B------:R-:W-:Y:S02]  /*b5e0*/  ISETP.NE.AND P1, PT, R84, 0x2, PT ;  /* 0x000000025400780c */ /* 0x000fe40003f25270 */
[----:B------:R-:W-:Y:S01]  /*b5f0*/  SEL R2, RZ, 0x1, P0 ;  /* 0x00000001ff027807 */ /* 0x000fe20000000000 */
[----:B------:R-:W-:Y:S01]  /*b600*/  UISETP.NE.AND UP0, UPT, UR6, URZ, UPT ;  /* 0x000000ff0600728c */ /* 0x000fe2000bf05270 */
[----:B--2---:R-:W-:Y:S01]  /*b610*/  SEL R0, RZ, 0x1, P1 ;  /* 0x00000001ff007807 */ /* 0x004fe20000800000 */
[----:B------:R-:W-:Y:S01]  /*b620*/  UIADD3 UR21, UPT, UPT, UR37, UR5, URZ ;  /* 0x0000000525157290 */ /* 0x000fe2000fffe0ff */
[----:B------:R-:W-:Y:S01]  /*b630*/  LOP3.LUT R82, R82, R2, RZ, 0x3c, !PT ;  /* 0x0000000252527212 */ /* 0x000fe200078e3cff */
[----:B------:R-:W-:Y:S01]  /*b640*/  UIADD3 UR20, UPT, UPT, UR38, UR4, URZ ;  /* 0x0000000426147290 */ /* 0x000fe2000fffe0ff */
[----:B------:R-:W-:Y:S02]  /*b650*/  LOP3.LUT R83, R83, R0, RZ, 0x3c, !PT ;  /* 0x0000000053537212 */ /* 0x000fe400078e3cff */
[----:B------:R-:W-:Y:S02]  /*b660*/  SEL R81, R81, RZ, P0 ;  /* 0x000000ff51517207 */ /* 0x000fe40000000000 */
[----:B------:R-:W-:Y:S01]  /*b670*/  SEL R84, R84, RZ, P1 ;  /* 0x000000ff54547207 */ /* 0x000fe20000800000 */
[----:B------:R-:W-:Y:S06]  /*b680*/  BRA.U UP0, `(.L_x_156) ;  /* 0xffffffb100587547 */ /* 0x000fec000b83ffff */
[----:B------:R-:W2:Y:S01]  /*b690*/  LDCU.64 UR4, c[0x0][0xc88] ;  /* 0x00019100ff0477ac */ /* 0x000ea20008000a00 */
[----:B------:R-:W3:Y:S01]  /*b6a0*/  LDCU.64 UR6, c[0x0][0xc90] ;  /* 0x00019200ff0677ac */ /* 0x000ee20008000a00 */
[----:B--2---:R-:W-:Y:S02]  /*b6b0*/  ISETP.NE.U32.AND P2, PT, RZ, UR4, PT ;  /* 0x00000004ff007c0c */ /* 0x004fe4000bf45070 */
[----:B---3--:R-:W-:Y:S02]  /*b6c0*/  ISETP.NE.U32.AND P1, PT, RZ, UR6, PT ;  /* 0x00000006ff007c0c */ /* 0x008fe4000bf25070 */
[----:B------:R-:W-:Y:S02]  /*b6d0*/  ISETP.NE.AND.EX P2, PT, RZ, UR5, PT, P2 ;  /* 0x00000005ff007c0c */ /* 0x000fe4000bf45320 */
[----:B------:R-:W-:-:S13]  /*b6e0*/  ISETP.NE.AND.EX P0, PT, RZ, UR7, PT, P1 ;  /* 0x00000007ff007c0c */ /* 0x000fda000bf05310 */
[----:B------:R-:W-:Y:S05]  /*b6f0*/  @P2 BRA P0, `(.L_x_157) ;  /* 0x00000000003c2947 */ /* 0x000fea0000000000 */
[----:B------:R-:W-:-:S13]  /*b700*/  ISETP.NE.AND.EX P1, PT, RZ, UR7, PT, P1 ;  /* 0x00000007ff007c0c */ /* 0x000fda000bf25310 */
[----:B------:R-:W-:Y:S05]  /*b710*/  @P1 BRA `(.L_x_158) ;  /* 0x00000000000c1947 */ /* 0x000fea0003800000 */
[----:B------:R-:W-:-:S13]  /*b720*/  FSETP.NEU.AND P0, PT, R45, RZ, PT ;  /* 0x000000ff2d00720b */ /* 0x000fda0003f0d000 */
[----:B------:R-:W-:Y:S05]  /*b730*/  @!P0 EXIT ;  /* 0x000000000000894d */ /* 0x000fea0003800000 */
[----:B------:R-:W-:Y:S05]  /*b740*/  BRA `(.L_x_157) ;  /* 0x0000000000287947 */ /* 0x000fea0003800000 */
.L_x_158:
[----:B------:R-:W-:Y:S01]  /*b750*/  ISETP.NE.AND P0, PT, R80, RZ, PT ;  /* 0x000000ff5000720c */ /* 0x000fe20003f05270 */
[----:B------:R-:W-:-:S12]  /*b760*/  BSSY.RECONVERGENT B0, `(.L_x_157) ;  /* 0x0000008000007945 */ /* 0x000fd80003800200 */
[----:B------:R-:W-:Y:S05]  /*b770*/  @P0 BRA `(.L_x_159) ;  /* 0x0000000000100947 */ /* 0x000fea0003800000 */
[----:B------:R-:W-:-:S04]  /*b780*/  ISETP.NE.U32.AND P0, PT, RZ, UR4, PT ;  /* 0x00000004ff007c0c */ /* 0x000fc8000bf05070 */
[----:B------:R-:W-:-:S13]  /*b790*/  ISETP.NE.AND.EX P0, PT, RZ, UR5, PT, P0 ;  /* 0x00000005ff007c0c */ /* 0x000fda000bf05300 */
[----:B------:R-:W-:Y:S05]  /*b7a0*/  @!P0 EXIT ;  /* 0x000000000000894d */ /* 0x000fea0003800000 */
[----:B------:R-:W-:Y:S05]  /*b7b0*/  BRA `(.L_x_160) ;  /* 0x0000000000087947 */ /* 0x000fea0003800000 */
.L_x_159:
[----:B------:R-:W-:-:S13]  /*b7c0*/  FSETP.NEU.AND P0, PT, R45, RZ, PT ;  /* 0x000000ff2d00720b */ /* 0x000fda0003f0d000 */
[----:B------:R-:W-:Y:S05]  /*b7d0*/  @!P0 EXIT ;  /* 0x000000000000894d */ /* 0x000fea0003800000 */
.L_x_160:
[----:B------:R-:W-:Y:S05]  /*b7e0*/  BSYNC.RECONVERGENT B0 ;  /* 0x0000000000007941 */ /* 0x000fea0003800200 */
.L_x_157:
[----:B------:R-:W-:Y:S01]  /*b7f0*/  ULEA UR6, UR52, UR44, 0x3 ;  /* 0x0000002c34067291 */ /* 0x000fe2000f8e18ff */
[----:B------:R-:W-:-:S04]  /*b800*/  DEPBAR.LE SB0, 0x0 ;  /* 0x000080000000791a */ /* 0x000fc80000000000 */
[----:B------:R-:W-:-:S04]  /*b810*/  UIADD3 UR6, UPT, UPT, UR6, 0x98, URZ ;  /* 0x0000009806067890 */ /* 0x000fc8000fffe0ff */
[----:B------:R-:W-:-:S09]  /*b820*/  UPRMT UR6, UR57, 0x654, UR6 ;  /* 0x0000065439067896 */ /* 0x000fd20008000006 */
[----:B------:R-:W-:Y:S01]  /*b830*/  SYNCS.ARRIVE.TRANS64.RED.A1T0 RZ, [UR6], RZ ;  /* 0x000000ffffff79a7 */ /* 0x000fe20008100406 */
[----:B------:R-:W-:Y:S05]  /*b840*/  EXIT ;  /* 0x000000000000794d */ /* 0x000fea0003800000 */
.L_x_25:
[----:B--2---:R2:W3:Y:S02]  /*b850*/  SYNCS.PHASECHK.TRANS64.TRYWAIT P0, [R0+URZ+0x110], R2 ;  /* 0x00011002000075a7 */ /* 0x0044e400080011ff */
[----:B---3--:R-:W-:Y:S05]  /*b860*/  @!P0 NANOSLEEP.SYNCS 0x989680 ;  /* 0x009896800000895d */ /* 0x008fea0003900000 */
[----:B------:R-:W3:Y:S02]  /*b870*/  @!P0 SYNCS.PHASECHK.TRANS64 P0, [R0+URZ+0x110], R2 ;  /* 0x00011002000085a7 */ /* 0x000ee400080010ff */
[----:B---3--:R-:W-:Y:S05]  /*b880*/  @!P0 BRA `(.L_x_25) ;  /* 0xfffffffc00f08947 */ /* 0x008fea000383ffff */
[----:B------:R-:W-:Y:S05]  /*b890*/  BRA `(.L_x_161) ;  /* 0xffffff64003c7947 */ /* 0x000fea000383ffff */
.L_x_28:
[----:B-1----:R-:W-:-:S07]  /*b8a0*/  MOV R0, UR33 ;  /* 0x0000002100007c02 */ /* 0x002fce0008000f00 */
.L_x_162:
[----:B-1----:R1:W2:Y:S02]  /*b8b0*/  SYNCS.PHASECHK.TRANS64.TRYWAIT P0, [R0+URZ+0x40], R3 ;  /* 0x00004003000075a7 */ /* 0x0022a400080011ff */
[----:B--2---:R-:W-:Y:S05]  /*b8c0*/  @!P0 NANOSLEEP.SYNCS 0x989680 ;  /* 0x009896800000895d */ /* 0x004fea0003900000 */
[----:B------:R-:W2:Y:S02]  /*b8d0*/  @!P0 SYNCS.PHASECHK.TRANS64 P0, [R0+URZ+0x40], R3 ;  /* 0x00004003000085a7 */ /* 0x000ea400080010ff */
[----:B--2---:R-:W-:Y:S05]  /*b8e0*/  @!P0 BRA `(.L_x_162) ;  /* 0xfffffffc00f08947 */ /* 0x004fea000383ffff */
[----:B------:R-:W-:Y:S05]  /*b8f0*/  BRA `(.L_x_27) ;  /* 0xffffff6400947947 */ /* 0x000fea000383ffff */
.L_x_37:
[----:B-1----:R-:W-:-:S07]  /*b900*/  MOV R0, UR33 ;  /* 0x0000002100007c02 */ /* 0x002fce0008000f00 */
.L_x_163:
[----:B-1----:R1:W2:Y:S02]  /*b910*/  SYNCS.PHASECHK.TRANS64.TRYWAIT P0, [R0+URZ+0x40], R3 ;  /* 0x00004003000075a7 */ /* 0x0022a400080011ff */
[----:B--2---:R-:W-:Y:S05]  /*b920*/  @!P0 NANOSLEEP.SYNCS 0x989680 ;  /* 0x009896800000895d */ /* 0x004fea0003900000 */
[----:B------:R-:W2:Y:S02]  /*b930*/  @!P0 SYNCS.PHASECHK.TRANS64 P0, [R0+URZ+0x40], R3 ;  /* 0x00004003000085a7 */ /* 0x000ea400080010ff */
[----:B--2---:R-:W-:Y:S05]  /*b940*/  @!P0 BRA `(.L_x_163) ;  /* 0xfffffffc00f08947 */ /* 0x004fea000383ffff */
[----:B------:R-:W-:Y:S05]  /*b950*/  BRA `(.L_x_36) ;  /* 0xffffff6800ac7947 */ /* 0x000fea000383ffff */
.L_x_44:
[----:B-1----:R1:W4:Y:S02]  /*b960*/  SYNCS.PHASECHK.TRANS64.TRYWAIT P0, [R3+URZ+0xc0], R0 ;  /* 0x0000c000030075a7 */ /* 0x00232400080011ff */
[----:B----4-:R-:W-:Y:S05]  /*b970*/  @!P0 NANOSLEEP.SYNCS 0x989680 ;  /* 0x009896800000895d */ /* 0x010fea0003900000 */
[----:B------:R-:W4:Y:S02]  /*b980*/  @!P0 SYNCS.PHASECHK.TRANS64 P0, [R3+URZ+0xc0], R0 ;  /* 0x0000c000030085a7 */ /* 0x000f2400080010ff */
[----:B----4-:R-:W-:Y:S05]  /*b990*/  @!P0 BRA `(.L_x_44) ;  /* 0xfffffffc00f08947 */ /* 0x010fea000383ffff */
[----:B------:R-:W-:Y:S05]  /*b9a0*/  BRA `(.L_x_164) ;  /* 0xffffff6c00a47947 */ /* 0x000fea000383ffff */
.L_x_48:
[----:B------:R-:W-:-:S07]  /*b9b0*/  MOV R0, UR4 ;  /* 0x0000000400007c02 */ /* 0x000fce0008000f00 */
.L_x_165:
[----:B-1----:R1:W2:Y:S02]  /*b9c0*/  SYNCS.PHASECHK.TRANS64.TRYWAIT P0, [R0+URZ], R2 ;  /* 0x00000002000075a7 */ /* 0x0022a400080011ff */
[----:B--2---:R-:W-:Y:S05]  /*b9d0*/  @!P0 NANOSLEEP.SYNCS 0x989680 ;  /* 0x009896800000895d */ /* 0x004fea0003900000 */
[----:B------:R-:W2:Y:S02]  /*b9e0*/  @!P0 SYNCS.PHASECHK.TRANS64 P0, [R0+URZ], R2 ;  /* 0x00000002000085a7 */ /* 0x000ea400080010ff */
[----:B--2---:R-:W-:Y:S05]  /*b9f0*/  @!P0 BRA `(.L_x_165) ;  /* 0xfffffffc00f08947 */ /* 0x004fea000383ffff */
[----:B------:R-:W-:Y:S05]  /*ba00*/  BRA `(.L_x_166) ;  /* 0xffffff7400507947 */ /* 0x000fea000383ffff */
.L_x_49:
[----:B------:R-:W-:-:S07]  /*ba10*/  MOV R0, UR5 ;  /* 0x0000000500007c02 */ /* 0x000fce0008000f00 */
.L_x_167:
[----:B-1----:R1:W2:Y:S02]  /*ba20*/  SYNCS.PHASECHK.TRANS64.TRYWAIT P0, [R0+URZ], R3 ;  /* 0x00000003000075a7 */ /* 0x0022a400080011ff */
[----:B--2---:R-:W-:Y:S05]  /*ba30*/  @!P0 NANOSLEEP.SYNCS 0x989680 ;  /* 0x009896800000895d */ /* 0x004fea0003900000 */
[----:B------:R-:W2:Y:S02]  /*ba40*/  @!P0 SYNCS.PHASECHK.TRANS64 P0, [R0+URZ], R3 ;  /* 0x00000003000085a7 */ /* 0x000ea400080010ff */
[----:B--2---:R-:W-:Y:S05]  /*ba50*/  @!P0 BRA `(.L_x_167) ;  /* 0xfffffffc00f08947 */ /* 0x004fea000383ffff */
[----:B------:R-:W-:Y:S05]  /*ba60*/  BRA `(.L_x_168) ;  /* 0xffffff74005c7947 */ /* 0x000fea000383ffff */
.L_x_50:
[----:B------:R-:W-:-:S07]  /*ba70*/  MOV R0, UR5 ;  /* 0x0000000500007c02 */ /* 0x000fce0008000f00 */
.L_x_169:
[----:B-1----:R1:W2:Y:S02]  /*ba80*/  SYNCS.PHASECHK.TRANS64.TRYWAIT P0, [R0+URZ], R3 ;  /* 0x00000003000075a7 */ /* 0x0022a400080011ff */
[----:B--2---:R-:W-:Y:S05]  /*ba90*/  @!P0 NANOSLEEP.SYNCS 0x989680 ;  /* 0x009896800000895d */ /* 0x004fea0003900000 */
[----:B------:R-:W2:Y:S02]  /*baa0*/  @!P0 SYNCS.PHASECHK.TRANS64 P0, [R0+URZ], R3 ;  /* 0x00000003000085a7 */ /* 0x000ea400080010ff */
[----:B--2---:R-:W-:Y:S05]  /*bab0*/  @!P0 BRA `(.L_x_169) ;  /* 0xfffffffc00f08947 */ /* 0x004fea000383ffff */
[----:B------:R-:W-:Y:S05]  /*bac0*/  BRA `(.L_x_170) ;  /* 0xffffff7400687947 */ /* 0x000fea000383ffff */
.L_x_51:
[----:B------:R-:W-:-:S07]  /*bad0*/  MOV R0, UR5 ;  /* 0x0000000500007c02 */ /* 0x000fce0008000f00 */
.L_x_171:
[----:B-1----:R1:W2:Y:S02]  /*bae0*/  SYNCS.PHASECHK.TRANS64.TRYWAIT P0, [R0+URZ], R3 ;  /* 0x00000003000075a7 */ /* 0x0022a400080011ff */
[----:B--2---:R-:W-:Y:S05]  /*baf0*/  @!P0 NANOSLEEP.SYNCS 0x989680 ;  /* 0x009896800000895d */ /* 0x004fea0003900000 */
[----:B------:R-:W2:Y:S02]  /*bb00*/  @!P0 SYNCS.PHASECHK.TRANS64 P0, [R0+URZ], R3 ;  /* 0x00000003000085a7 */ /* 0x000ea400080010ff */
[----:B--2---:R-:W-:Y:S05]  /*bb10*/  @!P0 BRA `(.L_x_171) ;  /* 0xfffffffc00f08947 */ /* 0x004fea000383ffff */
[----:B------:R-:W-:Y:S05]  /*bb20*/  BRA `(.L_x_172) ;  /* 0xffffff7400747947 */ /* 0x000fea000383ffff */
.L_x_52:
[----:B------:R-:W-:-:S07]  /*bb30*/  MOV R0, UR5 ;  /* 0x0000000500007c02 */ /* 0x000fce0008000f00 */
.L_x_173:
[----:B-1----:R1:W2:Y:S02]  /*bb40*/  SYNCS.PHASECHK.TRANS64.TRYWAIT P0, [R0+URZ], R3 ;  /* 0x00000003000075a7 */ /* 0x0022a400080011ff */
[----:B--2---:R-:W-:Y:S05]  /*bb50*/  @!P0 NANOSLEEP.SYNCS 0x989680 ;  /* 0x009896800000895d */ /* 0x004fea0003900000 */
[----:B------:R-:W2:Y:S02]  /*bb60*/  @!P0 SYNCS.PHASECHK.TRANS64 P0, [R0+URZ], R3 ;  /* 0x00000003000085a7 */ /* 0x000ea400080010ff */
[----:B--2---:R-:W-:Y:S05]  /*bb70*/  @!P0 BRA `(.L_x_173) ;  /* 0xfffffffc00f08947 */ /* 0x004fea000383ffff */
[----:B------:R-:W-:Y:S05]  /*bb80*/  BRA `(.L_x_174) ;  /* 0xffffff7400807947 */ /* 0x000fea000383ffff */
.L_x_53:
[----:B------:R-:W-:-:S07]  /*bb90*/  MOV R0, UR5 ;  /* 0x0000000500007c02 */ /* 0x000fce0008000f00 */
.L_x_175:
[----:B-1----:R1:W2:Y:S02]  /*bba0*/  SYNCS.PHASECHK.TRANS64.TRYWAIT P0, [R0+URZ], R3 ;  /* 0x00000003000075a7 */ /* 0x0022a400080011ff */
[----:B--2---:R-:W-:Y:S05]  /*bbb0*/  @!P0 NANOSLEEP.SYNCS 0x989680 ;  /* 0x009896800000895d */ /* 0x004fea0003900000 */
[----:B------:R-:W2:Y:S02]  /*bbc0*/  @!P0 SYNCS.PHASECHK.TRANS64 P0, [R0+URZ], R3 ;  /* 0x00000003000085a7 */ /* 0x000ea400080010ff */
[----:B--2---:R-:W-:Y:S05]  /*bbd0*/  @!P0 BRA `(.L_x_175) ;  /* 0xfffffffc00f08947 */ /* 0x004fea000383ffff */
[----:B------:R-:W-:Y:S05]  /*bbe0*/  BRA `(.L_x_176) ;  /* 0xffffff74008c7947 */ /* 0x000fea000383ffff */
.L_x_54:
[----:B------:R-:W-:-:S07]  /*bbf0*/  MOV R0, UR5 ;  /* 0x0000000500007c02 */ /* 0x000fce0008000f00 */
.L_x_177:
[----:B-1----:R1:W2:Y:S02]  /*bc00*/  SYNCS.PHASECHK.TRANS64.TRYWAIT P0, [R0+URZ], R3 ;  /* 0x00000003000075a7 */ /* 0x0022a400080011ff */
[----:B--2---:R-:W-:Y:S05]  /*bc10*/  @!P0 NANOSLEEP.SYNCS 0x989680 ;  /* 0x009896800000895d */ /* 0x004fea0003900000 */
[----:B------:R-:W2:Y:S02]  /*bc20*/  @!P0 SYNCS.PHASECHK.TRANS64 P0, [R0+URZ], R3 ;  /* 0x00000003000085a7 */ /* 0x000ea400080010ff */
[----:B--2---:R-:W-:Y:S05]  /*bc30*/  @!P0 BRA `(.L_x_177) ;  /* 0xfffffffc00f08947 */ /* 0x004fea000383ffff */
[----:B------:R-:W-:Y:S05]  /*bc40*/  BRA `(.L_x_178) ;  /* 0xffffff7400987947 */ /* 0x000fea000383ffff */
.L_x_57:
[----:B-1----:R1:W2:Y:S02]  /*bc50*/  SYNCS.PHASECHK.TRANS64.TRYWAIT P0, [R2+URZ+0x100], R4 ;  /* 0x00010004020075a7 */ /* 0x0022a400080011ff */
[----:B--2---:R-:W-:Y:S05]  /*bc60*/  @!P0 NANOSLEEP.SYNCS 0x989680 ;  /* 0x009896800000895d */ /* 0x004fea0003900000 */
[----:B------:R-:W2:Y:S02]  /*bc70*/  @!P0 SYNCS.PHASECHK.TRANS64 P0, [R2+URZ+0x100], R4 ;  /* 0x00010004020085a7 */ /* 0x000ea400080010ff */
[----:B--2---:R-:W-:Y:S05]  /*bc80*/  @!P0 BRA `(.L_x_57) ;  /* 0xfffffffc00f08947 */ /* 0x004fea000383ffff */
[----:B------:R-:W-:Y:S05]  /*bc90*/  BRA `(.L_x_179) ;  /* 0xffffff7400f47947 */ /* 0x000fea000383ffff */
.L_x_58:
[----:B------:R-:W-:-:S07]  /*bca0*/  MOV R2, UR4 ;  /* 0x0000000400027c02 */ /* 0x000fce0008000f00 */
.L_x_180:
[----:B-1----:R1:W2:Y:S02]  /*bcb0*/  SYNCS.PHASECHK.TRANS64.TRYWAIT P0, [R2+URZ+0xd0], R5 ;  /* 0x0000d005020075a7 */ /* 0x0022a400080011ff */
[----:B--2---:R-:W-:Y:S05]  /*bcc0*/  @!P0 NANOSLEEP.SYNCS 0x989680 ;  /* 0x009896800000895d */ /* 0x004fea0003900000 */
[----:B------:R-:W2:Y:S02]  /*bcd0*/  @!P0 SYNCS.PHASECHK.TRANS64 P0, [R2+URZ+0xd0], R5 ;  /* 0x0000d005020085a7 */ /* 0x000ea400080010ff */
[----:B--2---:R-:W-:Y:S05]  /*bce0*/  @!P0 BRA `(.L_x_180) ;  /* 0xfffffffc00f08947 */ /* 0x004fea000383ffff */
[----:B------:R-:W-:Y:S05]  /*bcf0*/  BRA `(.L_x_181) ;  /* 0xffffff7800047947 */ /* 0x000fea000383ffff */
.L_x_59:
[----:B-1----:R1:W2:Y:S02]  /*bd00*/  SYNCS.PHASECHK.TRANS64.TRYWAIT P1, [R2+URZ+0xc0], R4 ;  /* 0x0000c004020075a7 */ /* 0x0022a400080211ff */
[----:B--2---:R-:W-:Y:S05]  /*bd10*/  @!P1 NANOSLEEP.SYNCS 0x989680 ;  /* 0x009896800000995d */ /* 0x004fea0003900000 */
[----:B------:R-:W2:Y:S02]  /*bd20*/  @!P1 SYNCS.PHASECHK.TRANS64 P1, [R2+URZ+0xc0], R4 ;  /* 0x0000c004020095a7 */ /* 0x000ea400080210ff */
[----:B--2---:R-:W-:Y:S05]  /*bd30*/  @!P1 BRA `(.L_x_59) ;  /* 0xfffffffc00f09947 */ /* 0x004fea000383ffff */
[----:B------:R-:W-:Y:S05]  /*bd40*/  BRA `(.L_x_182) ;  /* 0xffffff7800347947 */ /* 0x000fea000383ffff */
.L_x_62:
[----:B------:R-:W-:-:S07]  /*bd50*/  MOV R0, UR4 ;  /* 0x0000000400007c02 */ /* 0x000fce0008000f00 */
.L_x_183:
[----:B-1----:R1:W2:Y:S02]  /*bd60*/  SYNCS.PHASECHK.TRANS64.TRYWAIT P0, [R0+URZ+0xd0], R2 ;  /* 0x0000d002000075a7 */ /* 0x0022a400080011ff */
[----:B--2---:R-:W-:Y:S05]  /*bd70*/  @!P0 NANOSLEEP.SYNCS 0x989680 ;  /* 0x009896800000895d */ /* 0x004fea0003900000 */
[----:B------:R-:W2:Y:S02]  /*bd80*/  @!P0 SYNCS.PHASECHK.TRANS64 P0, [R0+URZ+0xd0], R2 ;  /* 0x0000d002000085a7 */ /* 0x000ea400080010ff */
[----:B--2---:R-:W-:Y:S05]  /*bd90*/  @!P0 BRA `(.L_x_183) ;  /* 0xfffffffc00f08947 */ /* 0x004fea000383ffff */
[----:B------:R-:W-:Y:S05]  /*bda0*/  BRA `(.L_x_61) ;  /* 0xffffff7800887947 */ /* 0x000fea000383ffff */
.L_x_69:
[----:B-1----:R1:W2:Y:S02]  /*bdb0*/  SYNCS.PHASECHK.TRANS64.TRYWAIT P0, [R2+URZ+0xc0], R0 ;  /* 0x0000c000020075a7 */ /* 0x0022a400080011ff */
[----:B--2---:R-:W-:Y:S05]  /*bdc0*/  @!P0 NANOSLEEP.SYNCS 0x989680 ;  /* 0x009896800000895d */ /* 0x004fea0003900000 */
[----:B------:R-:W2:Y:S02]  /*bdd0*/  @!P0 SYNCS.PHASECHK.TRANS64 P0, [R2+URZ+0xc0], R0 ;  /* 0x0000c000020085a7 */ /* 0x000ea400080010ff */
[----:B--2---:R-:W-:Y:S05]  /*bde0*/  @!P0 BRA `(.L_x_69) ;  /* 0xfffffffc00f08947 */ /* 0x004fea000383ffff */
[----:B------:R-:W-:Y:S05]  /*bdf0*/  BRA `(.L_x_184) ;  /* 0xffffff8000447947 */ /* 0x000fea000383ffff */
.L_x_72:
[----:B------:R-:W-:-:S07]  /*be00*/  MOV R0, UR59 ;  /* 0x0000003b00007c02 */ /* 0x000fce0008000f00 */
.L_x_185:
[----:B-1----:R1:W2:Y:S02]  /*be10*/  SYNCS.PHASECHK.TRANS64.TRYWAIT P0, [R0+URZ+0xf0], R2 ;  /* 0x0000f002000075a7 */ /* 0x0022a400080011ff */
[----:B--2---:R-:W-:Y:S05]  /*be20*/  @!P0 NANOSLEEP.SYNCS 0x989680 ;  /* 0x009896800000895d */ /* 0x004fea0003900000 */
[----:B------:R-:W2:Y:S02]  /*be30*/  @!P0 SYNCS.PHASECHK.TRANS64 P0, [R0+URZ+0xf0], R2 ;  /* 0x0000f002000085a7 */ /* 0x000ea400080010ff */
[----:B--2---:R-:W-:Y:S05]  /*be40*/  @!P0 BRA `(.L_x_185) ;  /* 0xfffffffc00f08947 */ /* 0x004fea000383ffff */
[----:B------:R-:W-:Y:S05]  /*be50*/  BRA `(.L_x_186) ;  /* 0xffffff8400d47947 */ /* 0x000fea000383ffff */
.L_x_75:
[----:B------:R-:W-:Y:S07]  /*be60*/  MOV R0, UR7 ;  /* 0x0000000700007c02 */ /* 0x000fee0008000f00 */
.L_x_187:
[----:B-1----:R1:W2:Y:S02]  /*be70*/  SYNCS.PHASECHK.TRANS64.TRYWAIT P0, [R0+URZ], R2 ;  /* 0x00000002000075a7 */ /* 0x0022a400080011ff */
[----:B--2---:R-:W-:Y:S05]  /*be80*/  @!P0 NANOSLEEP.SYNCS 0x989680 ;  /* 0x009896800000895d */ /* 0x004fea0003900000 */
[----:B------:R-:W2:Y:S02]  /*be90*/  @!P0 SYNCS.PHASECHK.TRANS64 P0, [R0+URZ], R2 ;  /* 0x00000002000085a7 */ /* 0x000ea400080010ff */
[----:B--2---:R-:W-:Y:S05]  /*bea0*/  @!P0 BRA `(.L_x_187) ;  /* 0xfffffffc00f08947 */ /* 0x004fea000383ffff */
[----:B------:R-:W-:Y:S05]  /*beb0*/  BRA `(.L_x_74) ;  /* 0xffffff88004c7947 */ /* 0x000fea000383ffff */
.L_x_78:
[----:B------:R-:W-:-:S07]  /*bec0*/  MOV R0, UR4 ;  /* 0x0000000400007c02 */ /* 0x000fce0008000f00 */
.L_x_188:
[----:B--2---:R2:W4:Y:S02]  /*bed0*/  SYNCS.PHASECHK.TRANS64.TRYWAIT P0, [R0+URZ], R2 ;  /* 0x00000002000075a7 */ /* 0x00452400080011ff */
[----:B----4-:R-:W-:Y:S05]  /*bee0*/  @!P0 NANOSLEEP.SYNCS 0x989680 ;  /* 0x009896800000895d */ /* 0x010fea0003900000 */
[----:B------:R-:W4:Y:S02]  /*bef0*/  @!P0 SYNCS.PHASECHK.TRANS64 P0, [R0+URZ], R2 ;  /* 0x00000002000085a7 */ /* 0x000f2400080010ff */
[----:B----4-:R-:W-:Y:S05]  /*bf00*/  @!P0 BRA `(.L_x_188) ;  /* 0xfffffffc00f08947 */ /* 0x010fea000383ffff */
[----:B------:R-:W-:Y:S05]  /*bf10*/  BRA `(.L_x_189) ;  /* 0xffffff8c00647947 */ /* 0x000fea000383ffff */
.L_x_79:
[----:B------:R-:W-:-:S07]  /*bf20*/  MOV R0, UR4 ;  /* 0x0000000400007c02 */ /* 0x000fce0008000f00 */
.L_x_190:
[----:B-1----:R1:W2:Y:S02]  /*bf30*/  SYNCS.PHASECHK.TRANS64.TRYWAIT P0, [R0+URZ], R2 ;  /* 0x00000002000075a7 */ /* 0x0022a400080011ff */
[----:B--2---:R-:W-:Y:S05]  /*bf40*/  @!P0 NANOSLEEP.SYNCS 0x989680 ;  /* 0x009896800000895d */ /* 0x004fea0003900000 */
[----:B------:R-:W2:Y:S02]  /*bf50*/  @!P0 SYNCS.PHASECHK.TRANS64 P0, [R0+URZ], R2 ;  /* 0x00000002000085a7 */ /* 0x000ea400080010ff */
[----:B--2---:R-:W-:Y:S05]  /*bf60*/  @!P0 BRA `(.L_x_190) ;  /* 0xfffffffc00f08947 */ /* 0x004fea000383ffff */
[----:B------:R-:W-:Y:S05]  /*bf70*/  BRA `(.L_x_191) ;  /* 0xffffff8c00707947 */ /* 0x000fea000383ffff */
.L_x_84:
[----:B---3--:R3:W1:Y:S02]  /*bf80*/  SYNCS.PHASECHK.TRANS64.TRYWAIT P0, [R12+URZ+0xc0], R0 ;  /* 0x0000c0000c0075a7 */ /* 0x00866400080011ff */
[----:B-1----:R-:W-:Y:S05]  /*bf90*/  @!P0 NANOSLEEP.SYNCS 0x989680 ;  /* 0x009896800000895d */ /* 0x002fea0003900000 */
[----:B------:R-:W1:Y:S02]  /*bfa0*/  @!P0 SYNCS.PHASECHK.TRANS64 P0, [R12+URZ+0xc0], R0 ;  /* 0x0000c0000c0085a7 */ /* 0x000e6400080010ff */
[----:B-1----:R-:W-:Y:S05]  /*bfb0*/  @!P0 BRA `(.L_x_84) ;  /* 0xfffffffc00f08947 */ /* 0x002fea000383ffff */
[----:B------:R-:W-:Y:S05]  /*bfc0*/  BRA `(.L_x_192) ;  /* 0xffffff9000807947 */ /* 0x000fea000383ffff */
.L_x_87:
[----:B-1----:R-:W-:Y:S07]  /*bfd0*/  MOV R0, UR29 ;  /* 0x0000001d00007c02 */ /* 0x002fee0008000f00 */
.L_x_193:
[----:B-1----:R1:W2:Y:S02]  /*bfe0*/  SYNCS.PHASECHK.TRANS64.TRYWAIT P2, [R0+URZ+0xb8], R6 ;  /* 0x0000b806000075a7 */ /* 0x0022a400080411ff */
[----:B--2---:R-:W-:Y:S05]  /*bff0*/  @!P2 NANOSLEEP.SYNCS 0x989680 ;  /* 0x009896800000a95d */ /* 0x004fea0003900000 */
[----:B------:R-:W2:Y:S02]  /*c000*/  @!P2 SYNCS.PHASECHK.TRANS64 P2, [R0+URZ+0xb8], R6 ;  /* 0x0000b8060000a5a7 */ /* 0x000ea400080410ff */
[----:B--2---:R-:W-:Y:S05]  /*c010*/  @!P2 BRA `(.L_x_193) ;  /* 0xfffffffc00f0a947 */ /* 0x004fea000383ffff */
[----:B------:R-:W-:Y:S05]  /*c020*/  BRA `(.L_x_86) ;  /* 0xffffff9400e47947 */ /* 0x000fea000383ffff */
.L_x_90:
[----:B------:R-:W-:Y:S07]  /*c030*/  MOV R0, UR4 ;  /* 0x0000000400007c02 */ /* 0x000fee0008000f00 */
.L_x_194:
[----:B-1----:R1:W2:Y:S02]  /*c040*/  SYNCS.PHASECHK.TRANS64.TRYWAIT P0, [R0+URZ+0x98], R9 ;  /* 0x00009809000075a7 */ /* 0x0022a400080011ff */
[----:B--2---:R-:W-:Y:S05]  /*c050*/  @!P0 NANOSLEEP.SYNCS 0x989680 ;  /* 0x009896800000895d */ /* 0x004fea0003900000 */
[----:B------:R-:W2:Y:S02]  /*c060*/  @!P0 SYNCS.PHASECHK.TRANS64 P0, [R0+URZ+0x98], R9 ;  /* 0x00009809000085a7 */ /* 0x000ea400080010ff */
[----:B--2---:R-:W-:Y:S05]  /*c070*/  @!P0 BRA `(.L_x_194) ;  /* 0xfffffffc00f08947 */ /* 0x004fea000383ffff */
[----:B------:R-:W-:Y:S05]  /*c080*/  BRA `(.L_x_195) ;  /* 0xffffff9800447947 */ /* 0x000fea000383ffff */
.L_x_91:
[----:B------:R-:W-:Y:S07]  /*c090*/  MOV R0, UR7 ;  /* 0x0000000700007c02 */ /* 0x000fee0008000f00 */
.L_x_196:
[----:B-1----:R1:W2:Y:S02]  /*c0a0*/  SYNCS.PHASECHK.TRANS64.TRYWAIT P0, [R0+URZ+0x98], R10 ;  /* 0x0000980a000075a7 */ /* 0x0022a400080011ff */
[----:B--2---:R-:W-:Y:S05]  /*c0b0*/  @!P0 NANOSLEEP.SYNCS 0x989680 ;  /* 0x009896800000895d */ /* 0x004fea0003900000 */
[----:B------:R-:W2:Y:S02]  /*c0c0*/  @!P0 SYNCS.PHASECHK.TRANS64 P0, [R0+URZ+0x98], R10 ;  /* 0x0000980a000085a7 */ /* 0x000ea400080010ff */
[----:B--2---:R-:W-:Y:S05]  /*c0d0*/  @!P0 BRA `(.L_x_196) ;  /* 0xfffffffc00f08947 */ /* 0x004fea000383ffff */
[----:B------:R-:W-:Y:S05]  /*c0e0*/  BRA `(.L_x_197) ;  /* 0xffffff9800c07947 */ /* 0x000fea000383ffff */
.L_x_92:
[----:B------:R-:W-:Y:S07]  /*c0f0*/  MOV R0, UR5 ;  /* 0x0000000500007c02 */ /* 0x000fee0008000f00 */
.L_x_198:
[----:B-1----:R1:W2:Y:S02]  /*c100*/  SYNCS.PHASECHK.TRANS64.TRYWAIT P0, [R0+URZ+0x98], R10 ;  /* 0x0000980a000075a7 */ /* 0x0022a400080011ff */
[----:B--2---:R-:W-:Y:S05]  /*c110*/  @!P0 NANOSLEEP.SYNCS 0x989680 ;  /* 0x009896800000895d */ /* 0x004fea0003900000 */
[----:B------:R-:W2:Y:S02]  /*c120*/  @!P0 SYNCS.PHASECHK.TRANS64 P0, [R0+URZ+0x98], R10 ;  /* 0x0000980a000085a7 */ /* 0x000ea400080010ff */
[----:B--2---:R-:W-:Y:S05]  /*c130*/  @!P0 BRA `(.L_x_198) ;  /* 0xfffffffc00f08947 */ /* 0x004fea000383ffff */
[----:B------:R-:W-:Y:S05]  /*c140*/  BRA `(.L_x_199) ;  /* 0xffffff9c00447947 */ /* 0x000fea000383ffff */
.L_x_93:
[----:B------:R-:W-:Y:S07]  /*c150*/  MOV R0, UR4 ;  /* 0x0000000400007c02 */ /* 0x000fee0008000f00 */
.L_x_200:
[----:B-1----:R1:W2:Y:S02]  /*c160*/  SYNCS.PHASECHK.TRANS64.TRYWAIT P0, [R0+URZ+0x98], R6 ;  /* 0x00009806000075a7 */ /* 0x0022a400080011ff */
[----:B--2---:R-:W-:Y:S05]  /*c170*/  @!P0 NANOSLEEP.SYNCS 0x989680 ;  /* 0x009896800000895d */ /* 0x004fea0003900000 */
[----:B------:R-:W2:Y:S02]  /*c180*/  @!P0 SYNCS.PHASECHK.TRANS64 P0, [R0+URZ+0x98], R6 ;  /* 0x00009806000085a7 */ /* 0x000ea400080010ff */
[----:B--2---:R-:W-:Y:S05]  /*c190*/  @!P0 BRA `(.L_x_200) ;  /* 0xfffffffc00f08947 */ /* 0x004fea000383ffff */
[----:B------:R-:W-:Y:S05]  /*c1a0*/  BRA `(.L_x_201) ;  /* 0xffffff9c00c47947 */ /* 0x000fea000383ffff */
.L_x_95:
[----:B------:R-:W-:-:S07]  /*c1b0*/  MOV R0, UR4 ;  /* 0x0000000400007c02 */ /* 0x000fce0008000f00 */
.L_x_202:
[----:B-1----:R1:W2:Y:S02]  /*c1c0*/  SYNCS.PHASECHK.TRANS64.TRYWAIT P0, [R0+URZ], R2 ;  /* 0x00000002000075a7 */ /* 0x0022a400080011ff */
[----:B--2---:R-:W-:Y:S05]  /*c1d0*/  @!P0 NANOSLEEP.SYNCS 0x989680 ;  /* 0x009896800000895d */ /* 0x004fea0003900000 */
[----:B------:R-:W2:Y:S02]  /*c1e0*/  @!P0 SYNCS.PHASECHK.TRANS64 P0, [R0+URZ], R2 ;  /* 0x00000002000085a7 */ /* 0x000ea400080010ff */
[----:B--2---:R-:W-:Y:S05]  /*c1f0*/  @!P0 BRA `(.L_x_202) ;  /* 0xfffffffc00f08947 */ /* 0x004fea000383ffff */
[----:B------:R-:W-:Y:S05]  /*c200*/  BRA `(.L_x_203) ;  /* 0xffffffa000707947 */ /* 0x000fea000383ffff */
.L_x_96:
[----:B------:R-:W-:-:S07]  /*c210*/  MOV R0, UR5 ;  /* 0x0000000500007c02 */ /* 0x000fce0008000f00 */
.L_x_204:
[----:B-1----:R1:W2:Y:S02]  /*c220*/  SYNCS.PHASECHK.TRANS64.TRYWAIT P0, [R0+URZ], R2 ;  /* 0x00000002000075a7 */ /* 0x0022a400080011ff */
[----:B--2---:R-:W-:Y:S05]  /*c230*/  @!P0 NANOSLEEP.SYNCS 0x989680 ;  /* 0x009896800000895d */ /* 0x004fea0003900000 */
[----:B------:R-:W2:Y:S02]  /*c240*/  @!P0 SYNCS.PHASECHK.TRANS64 P0, [R0+URZ], R2 ;  /* 0x00000002000085a7 */ /* 0x000ea400080010ff */
[----:B--2---:R-:W-:Y:S05]  /*c250*/  @!P0 BRA `(.L_x_204) ;  /* 0xfffffffc00f08947 */ /* 0x004fea000383ffff */
[----:B------:R-:W-:Y:S05]  /*c260*/  BRA `(.L_x_205) ;  /* 0xffffffa0007c7947 */ /* 0x000fea000383ffff */
.L_x_98:
[----:B-1----:R1:W3:Y:S02]  /*c270*/  SYNCS.PHASECHK.TRANS64.TRYWAIT P0, [R0+URZ+0xc0], R2 ;  /* 0x0000c002000075a7 */ /* 0x0022e400080011ff */
[----:B---3--:R-:W-:Y:S05]  /*c280*/  @!P0 NANOSLEEP.SYNCS 0x989680 ;  /* 0x009896800000895d */ /* 0x008fea0003900000 */
[----:B------:R-:W3:Y:S02]  /*c290*/  @!P0 SYNCS.PHASECHK.TRANS64 P0, [R0+URZ+0xc0], R2 ;  /* 0x0000c002000085a7 */ /* 0x000ee400080010ff */
[----:B---3--:R-:W-:Y:S05]  /*c2a0*/  @!P0 BRA `(.L_x_98) ;  /* 0xfffffffc00f08947 */ /* 0x008fea000383ffff */
[----:B------:R-:W-:Y:S05]  /*c2b0*/  BRA `(.L_x_206) ;  /* 0xffffffa400607947 */ /* 0x000fea000383ffff */
.L_x_108:
[----:B-1----:R1:W2:Y:S02]  /*c2c0*/  SYNCS.PHASECHK.TRANS64.TRYWAIT P0, [R0+URZ+0x80], R3 ;  /* 0x00008003000075a7 */ /* 0x0022a400080011ff */
[----:B--2---:R-:W-:Y:S05]  /*c2d0*/  @!P0 NANOSLEEP.SYNCS 0x989680 ;  /* 0x009896800000895d */ /* 0x004fea0003900000 */
[----:B------:R-:W2:Y:S02]  /*c2e0*/  @!P0 SYNCS.PHASECHK.TRANS64 P0, [R0+URZ+0x80], R3 ;  /* 0x00008003000085a7 */ /* 0x000ea400080010ff */
[----:B--2---:R-:W-:Y:S05]  /*c2f0*/  @!P0 BRA `(.L_x_108) ;  /* 0xfffffffc00f08947 */ /* 0x004fea000383ffff */
[----:B------:R-:W-:Y:S05]  /*c300*/  BRA `(.L_x_107) ;  /* 0xffffffb000f07947 */ /* 0x000fea000383ffff */
.L_x_110:
[----:B-1----:R1:W4:Y:S02]  /*c310*/  SYNCS.PHASECHK.TRANS64.TRYWAIT P0, [R106+URZ+0xe0], R2 ;  /* 0x0000e0026a0075a7 */ /* 0x00232400080011ff */
[----:B----4-:R-:W-:Y:S05]  /*c320*/  @!P0 NANOSLEEP.SYNCS 0x989680 ;  /* 0x009896800000895d */ /* 0x010fea0003900000 */
[----:B------:R-:W4:Y:S02]  /*c330*/  @!P0 SYNCS.PHASECHK.TRANS64 P0, [R106+URZ+0xe0], R2 ;  /* 0x0000e0026a0085a7 */ /* 0x000f2400080010ff */
[----:B----4-:R-:W-:Y:S05]  /*c340*/  @!P0 BRA `(.L_x_110) ;  /* 0xfffffffc00f08947 */ /* 0x010fea000383ffff */
[----:B------:R-:W-:Y:S05]  /*c350*/  BRA `(.L_x_109) ;  /* 0xffffffb400247947 */ /* 0x000fea000383ffff */
.L_x_123:
[----:B-1----:R1:W3:Y:S02]  /*c360*/  SYNCS.PHASECHK.TRANS64.TRYWAIT P0, [R2+URZ+0x80], R0 ;  /* 0x00008000020075a7 */ /* 0x0022e400080011ff */
[----:B---3--:R-:W-:Y:S05]  /*c370*/  @!P0 NANOSLEEP.SYNCS 0x989680 ;  /* 0x009896800000895d */ /* 0x008fea0003900000 */
[----:B------:R-:W3:Y:S02]  /*c380*/  @!P0 SYNCS.PHASECHK.TRANS64 P0, [R2+URZ+0x80], R0 ;  /* 0x00008000020085a7 */ /* 0x000ee400080010ff */
[----:B---3--:R-:W-:Y:S05]  /*c390*/  @!P0 BRA `(.L_x_123) ;  /* 0xfffffffc00f08947 */ /* 0x008fea000383ffff */
[----:B------:R-:W-:Y:S05]  /*c3a0*/  BRA `(.L_x_122) ;  /* 0xffffffc000e47947 */ /* 0x000fea000383ffff */
.L_x_135:
[----:B--2---:R2:W3:Y:S02]  /*c3b0*/  SYNCS.PHASECHK.TRANS64.TRYWAIT P0, [R21+URZ+0x80], R20 ;  /* 0x00008014150075a7 */ /* 0x0044e400080011ff */
[----:B---3--:R-:W-:Y:S05]  /*c3c0*/  @!P0 NANOSLEEP.SYNCS 0x989680 ;  /* 0x009896800000895d */ /* 0x008fea0003900000 */
[----:B------:R-:W3:Y:S02]  /*c3d0*/  @!P0 SYNCS.PHASECHK.TRANS64 P0, [R21+URZ+0x80], R20 ;  /* 0x00008014150085a7 */ /* 0x000ee400080010ff */
[----:B---3--:R-:W-:Y:S05]  /*c3e0*/  @!P0 BRA `(.L_x_135) ;  /* 0xfffffffc00f08947 */ /* 0x008fea000383ffff */
[----:B------:R-:W-:Y:S05]  /*c3f0*/  BRA `(.L_x_134) ;  /* 0xffffffd000c07947 */ /* 0x000fea000383ffff */
.L_x_147:
[----:B--2---:R2:W3:Y:S02]  /*c400*/  SYNCS.PHASECHK.TRANS64.TRYWAIT P0, [R0+URZ+0x80], R114 ;  /* 0x00008072000075a7 */ /* 0x0044e400080011ff */
[----:B---3--:R-:W-:Y:S05]  /*c410*/  @!P0 NANOSLEEP.SYNCS 0x989680 ;  /* 0x009896800000895d */ /* 0x008fea0003900000 */
[----:B------:R-:W3:Y:S02]  /*c420*/  @!P0 SYNCS.PHASECHK.TRANS64 P0, [R0+URZ+0x80], R114 ;  /* 0x00008072000085a7 */ /* 0x000ee400080010ff */
[----:B---3--:R-:W-:Y:S05]  /*c430*/  @!P0 BRA `(.L_x_147) ;  /* 0xfffffffc00f08947 */ /* 0x008fea000383ffff */
[----:B------:R-:W-:Y:S05]  /*c440*/  BRA `(.L_x_146) ;  /* 0xffffffe000907947 */ /* 0x000fea000383ffff */
        .weak           $__internal_0_$__cuda_sm10x_tcgen05_guardrail_trap_col_being_dealloced_not_returned_by_alloc
        .type           $__internal_0_$__cuda_sm10x_tcgen05_guardrail_trap_col_being_dealloced_not_returned_by_alloc,@function
        .size           $__internal_0_$__cuda_sm10x_tcgen05_guardrail_trap_col_being_dealloced_not_returned_by_alloc,($__internal_1_$__cuda_sm10x_tcgen05_guardrail_trap_phase_invalid_during_alloc - $__internal_0_$__cuda_sm10x_tcgen05_guardrail_trap_col_being_dealloced_not_returned_by_alloc)
$__internal_0_$__cuda_sm10x_tcgen05_guardrail_trap_col_being_dealloced_not_returned_by_alloc:
[----:B------:R-:W-:Y:S05]  /*c450*/  BPT.TRAP 0x1 ;  /* 0x000000040000795c */ /* 0x000fea0000300000 */
[----:B------:R-:W-:-:S04]  /*c460*/  HFMA2 R3, -RZ, RZ, 0, 0 ;  /* 0x00000000ff037431 */ /* 0x000fc800000001ff */
[----:B------:R-:W-:Y:S05]  /*c470*/  RET.REL.NODEC R2 `(_ZN7cutlass13device_kernelINS_4gemm6kernel13GemmUniversalIN4cute5tupleIJiiiiEEENS1_10collective13CollectiveMmaINS1_46MainloopSm100TmaUmmaWarpSpecializedBlockScaledILi8ELi2ELi2ENS5_IJNS4_1CILi4EEESB_NSA_ILi1EEEEEEEENS5_IJNSA_ILi128EEENSA_ILi64EEENSA_ILi256EEEEEENS5_IJNS_12float_e2m1_tENS_13float_ue8m0_tEEEENS5_IJNS5_IJlSC_lEEENS4_6LayoutINS5_IJNS5_IJNS5_IJNSA_ILi32EEESB_EEEiEEESQ_NS5_IJSC_iEEEEEENS5_IJNS5_IJNS5_IJNSA_ILi16EEESB_EEEiEEENS5_IJNS5_IJNSA_ILi0EEESC_EEENSA_ILi512EEEEEENS5_IJSW_iEEEEEEEEEEESL_S13_NS4_8TiledMMAINS4_8MMA_AtomIJNS4_17SM100_MMA_MXF4_SSISJ_SJ_fSK_Li128ELi64ELi32ELNS4_4UMMA5MajorE0ELS18_0ELNS17_7ScaleInE0ELS19_0EEEEEENSN_INS5_IJSC_SC_SC_EEENS5_IJSW_SW_SW_EEEEENS5_IJNS4_10UnderscoreES1F_S1F_EEEEENS5_IJNS4_23SM90_TMA_LOAD_MULTICASTES1I_EEENS5_IJNS4_14ComposedLayoutINS4_7SwizzleILi3ELi4ELi3EEENS4_18smem_ptr_flag_bitsILi4EEENSN_INS5_IJNSA_ILi8EEESH_EEENS5_IJSH_SC_EEEEEEENSN_INS5_IJNS5_IJNS5_IJSP_SC_EEENS5_IJSO_NSA_ILi2EEEEEEEEESC_NS5_IJS1V_S1V_EEEEEENS5_IJNS5_IJNS5_IJSU_SY_EEESX_EEESW_NS5_IJS1V_SY_EEEEEEEEEEEvNS4_8identityES1J_S25_vS26_EENS_8epilogue10collective18CollectiveEpilogueINS28_23Sm100TmaWarpSpecializedILi3ELi2ELi16ELb1ELb0EEEJNS5_IJSG_SG_SH_EEENS5_IJNSN_ISG_SC_EENSN_INS5_IJST_S1V_EEENS5_IJSC_SO_EEEEEEEENS_10bfloat16_tESM_S2J_SM_NS28_6fusion15FusionCallbacksIS2C_NS2K_17LinearCombinationIS2J_fS2J_fLNS_15FloatRoundStyleE2EEES2D_S2I_JEEENS4_5SM1004TMEM4LOAD26SM100_TMEM_LOAD_32dp32b16xENS4_13SM90_TMA_LOADENS1K_INS1L_ILi1ELi4ELi3EEENS1N_ILi16EEENSN_INS5_IJS1P_ST_EEENS5_IJST_SC_EEEEEEENS4_39AutoVectorizingCopyWithAssumedAlignmentILi128EEENS4_14SM90_TMA_STOREES30_S32_S32_EEEvvEEEEvNT_6ParamsE) ;  /* 0xffffff3802e07950 */ /* 0x000fea0003c3ffff */
        .weak           $__internal_1_$__cuda_sm10x_tcgen05_guardrail_trap_phase_invalid_during_alloc
        .type           $__internal_1_$__cuda_sm10x_tcgen05_guardrail_trap_phase_invalid_during_alloc,@function
        .size           $__internal_1_$__cuda_sm10x_tcgen05_guardrail_trap_phase_invalid_during_alloc,($__internal_2_$__cuda_sm10x_tcgen05_guardrail_trap_unallocated_columns_being_dealloced - $__internal_1_$__cuda_sm10x_tcgen05_guardrail_trap_phase_invalid_during_alloc)
$__internal_1_$__cuda_sm10x_tcgen05_guardrail_trap_phase_invalid_during_alloc:
[----:B------:R-:W-:Y:S05]  /*c480*/  BPT.TRAP 0x1 ;  /* 0x000000040000795c */ /* 0x000fea0000300000 */
[----:B------:R-:W-:-:S04]  /*c490*/  MOV R5, 0x0 ;  /* 0x0000000000057802 */ /* 0x000fc80000000f00 */
[----:B------:R-:W-:Y:S05]  /*c4a0*/  RET.REL.NODEC R4 `(_ZN7cutlass13device_kernelINS_4gemm6kernel13GemmUniversalIN4cute5tupleIJiiiiEEENS1_10collective13CollectiveMmaINS1_46MainloopSm100TmaUmmaWarpSpecializedBlockScaledILi8ELi2ELi2ENS5_IJNS4_1CILi4EEESB_NSA_ILi1EEEEEEEENS5_IJNSA_ILi128EEENSA_ILi64EEENSA_ILi256EEEEEENS5_IJNS_12float_e2m1_tENS_13float_ue8m0_tEEEENS5_IJNS5_IJlSC_lEEENS4_6LayoutINS5_IJNS5_IJNS5_IJNSA_ILi32EEESB_EEEiEEESQ_NS5_IJSC_iEEEEEENS5_IJNS5_IJNS5_IJNSA_ILi16EEESB_EEEiEEENS5_IJNS5_IJNSA_ILi0EEESC_EEENSA_ILi512EEEEEENS5_IJSW_iEEEEEEEEEEESL_S13_NS4_8TiledMMAINS4_8MMA_AtomIJNS4_17SM100_MMA_MXF4_SSISJ_SJ_fSK_Li128ELi64ELi32ELNS4_4UMMA5MajorE0ELS18_0ELNS17_7ScaleInE0ELS19_0EEEEEENSN_INS5_IJSC_SC_SC_EEENS5_IJSW_SW_SW_EEEEENS5_IJNS4_10UnderscoreES1F_S1F_EEEEENS5_IJNS4_23SM90_TMA_LOAD_MULTICASTES1I_EEENS5_IJNS4_14ComposedLayoutINS4_7SwizzleILi3ELi4ELi3EEENS4_18smem_ptr_flag_bitsILi4EEENSN_INS5_IJNSA_ILi8EEESH_EEENS5_IJSH_SC_EEEEEEENSN_INS5_IJNS5_IJNS5_IJSP_SC_EEENS5_IJSO_NSA_ILi2EEEEEEEEESC_NS5_IJS1V_S1V_EEEEEENS5_IJNS5_IJNS5_IJSU_SY_EEESX_EEESW_NS5_IJS1V_SY_EEEEEEEEEEEvNS4_8identityES1J_S25_vS26_EENS_8epilogue10collective18CollectiveEpilogueINS28_23Sm100TmaWarpSpecializedILi3ELi2ELi16ELb1ELb0EEEJNS5_IJSG_SG_SH_EEENS5_IJNSN_ISG_SC_EENSN_INS5_IJST_S1V_EEENS5_IJSC_SO_EEEEEEEENS_10bfloat16_tESM_S2J_SM_NS28_6fusion15FusionCallbacksIS2C_NS2K_17LinearCombinationIS2J_fS2J_fLNS_15FloatRoundStyleE2EEES2D_S2I_JEEENS4_5SM1004TMEM4LOAD26SM100_TMEM_LOAD_32dp32b16xENS4_13SM90_TMA_LOADENS1K_INS1L_ILi1ELi4ELi3EEENS1N_ILi16EEENSN_INS5_IJS1P_ST_EEENS5_IJST_SC_EEEEEEENS4_39AutoVectorizingCopyWithAssumedAlignmentILi128EEENS4_14SM90_TMA_STOREES30_S32_S32_EEEvvEEEEvNT_6ParamsE) ;  /* 0xffffff3804d47950 */ /* 0x000fea0003c3ffff */
        .weak           $__internal_2_$__cuda_sm10x_tcgen05_guardrail_trap_unallocated_columns_being_dealloced
        .type           $__internal_2_$__cuda_sm10x_tcgen05_guardrail_trap_unallocated_columns_being_dealloced,@function
        .size           $__internal_2_$__cuda_sm10x_tcgen05_guardrail_trap_unallocated_columns_being_dealloced,(.L_x_208 - $__internal_2_$__cuda_sm10x_tcgen05_guardrail_trap_unallocated_columns_being_dealloced)
$__internal_2_$__cuda_sm10x_tcgen05_guardrail_trap_unallocated_columns_being_dealloced:
[----:B------:R-:W-:Y:S05]  /*c4b0*/  BPT.TRAP 0x1 ;  /* 0x000000040000795c */ /* 0x000fea0000300000 */
[----:B------:R-:W-:-:S04]  /*c4c0*/  HFMA2 R3, -RZ, RZ, 0, 0 ;  /* 0x00000000ff037431 */ /* 0x000fc800000001ff */
[----:B------:R-:W-:Y:S05]  /*c4d0*/  RET.REL.NODEC R2 `(_ZN7cutlass13device_kernelINS_4gemm6kernel13GemmUniversalIN4cute5tupleIJiiiiEEENS1_10collective13CollectiveMmaINS1_46MainloopSm100TmaUmmaWarpSpecializedBlockScaledILi8ELi2ELi2ENS5_IJNS4_1CILi4EEESB_NSA_ILi1EEEEEEEENS5_IJNSA_ILi128EEENSA_ILi64EEENSA_ILi256EEEEEENS5_IJNS_12float_e2m1_tENS_13float_ue8m0_tEEEENS5_IJNS5_IJlSC_lEEENS4_6LayoutINS5_IJNS5_IJNS5_IJNSA_ILi32EEESB_EEEiEEESQ_NS5_IJSC_iEEEEEENS5_IJNS5_IJNS5_IJNSA_ILi16EEESB_EEEiEEENS5_IJNS5_IJNSA_ILi0EEESC_EEENSA_ILi512EEEEEENS5_IJSW_iEEEEEEEEEEESL_S13_NS4_8TiledMMAINS4_8MMA_AtomIJNS4_17SM100_MMA_MXF4_SSISJ_SJ_fSK_Li128ELi64ELi32ELNS4_4UMMA5MajorE0ELS18_0ELNS17_7ScaleInE0ELS19_0EEEEEENSN_INS5_IJSC_SC_SC_EEENS5_IJSW_SW_SW_EEEEENS5_IJNS4_10UnderscoreES1F_S1F_EEEEENS5_IJNS4_23SM90_TMA_LOAD_MULTICASTES1I_EEENS5_IJNS4_14ComposedLayoutINS4_7SwizzleILi3ELi4ELi3EEENS4_18smem_ptr_flag_bitsILi4EEENSN_INS5_IJNSA_ILi8EEESH_EEENS5_IJSH_SC_EEEEEEENSN_INS5_IJNS5_IJNS5_IJSP_SC_EEENS5_IJSO_NSA_ILi2EEEEEEEEESC_NS5_IJS1V_S1V_EEEEEENS5_IJNS5_IJNS5_IJSU_SY_EEESX_EEESW_NS5_IJS1V_SY_EEEEEEEEEEEvNS4_8identityES1J_S25_vS26_EENS_8epilogue10collective18CollectiveEpilogueINS28_23Sm100TmaWarpSpecializedILi3ELi2ELi16ELb1ELb0EEEJNS5_IJSG_SG_SH_EEENS5_IJNSN_ISG_SC_EENSN_INS5_IJST_S1V_EEENS5_IJSC_SO_EEEEEEEENS_10bfloat16_tESM_S2J_SM_NS28_6fusion15FusionCallbacksIS2C_NS2K_17LinearCombinationIS2J_fS2J_fLNS_15FloatRoundStyleE2EEES2D_S2I_JEEENS4_5SM1004TMEM4LOAD26SM100_TMEM_LOAD_32dp32b16xENS4_13SM90_TMA_LOADENS1K_INS1L_ILi1ELi4ELi3EEENS1N_ILi16EEENSN_INS5_IJS1P_ST_EEENS5_IJST_SC_EEEEEEENS4_39AutoVectorizingCopyWithAssumedAlignmentILi128EEENS4_14SM90_TMA_STOREES30_S32_S32_EEEvvEEEEvNT_6ParamsE) ;  /* 0xffffff3802c87950 */ /* 0x000fea0003c3ffff */
.L_x_207:
[----:B------:R-:W-:-:S00]  /*c4e0*/  BRA `(.L_x_207) ;  /* 0xfffffffc00fc7947 */ /* 0x000fc0000383ffff */
[----:B------:R-:W-:-:S00]  /*c4f0*/  NOP ;  /* 0x0000000000007918 */ /* 0x000fc00000000000 */
        /* <DEDUP_REMOVED lines=8> */
.L_x_208:


//--------------------- .nv.global.init           --------------------------
	.section	.nv.global.init,"aw",@progbits
.nv.global.init:
	.type		$str$29,@object
	.size		$str$29,($str$30 - $str$29)
$str$29:
        /*0000*/ 	.byte	0x28, 0x61, 0x64, 0x64, 0x72, 0x65, 0x73, 0x73, 0x20, 0x26, 0x20, 0x6d, 0x61, 0x73, 0x6b, 0x29
        /*0010*/ 	.byte	0x20, 0x3d, 0x3d, 0x20, 0x30, 0x00
	.type		$str$30,@object
	.size		$str$30,($str$26 - $str$30)
$str$30:
        /*0016*/ 	.byte	0x2f, 0x74, 0x6d, 0x70, 0x2f, 0x63, 0x75, 0x74, 0x6c, 0x61, 0x73, 0x73, 0x5f, 0x73, 0x77, 0x65
        /*0026*/ 	.byte	0x65, 0x70, 0x5f, 0x73, 0x72, 0x63, 0x2f, 0x69, 0x6e, 0x63, 0x6c, 0x75, 0x64, 0x65, 0x2f, 0x63
        /*0036*/ 	.byte	0x75, 0x74, 0x65, 0x2f, 0x70, 0x6f, 0x69, 0x6e, 0x74, 0x65, 0x72, 0x5f, 0x66, 0x6c, 0x61, 0x67
        /*0046*/ 	.byte	0x67, 0x65, 0x64, 0x2e, 0x68, 0x70, 0x70, 0x00
	.type		$str$26,@object
	.size		$str$26,($str$25 - $str$26)
$str$26:
        /*004e*/ 	.byte	0x2f, 0x74, 0x6d, 0x70, 0x2f, 0x63, 0x75, 0x74, 0x6c, 0x61, 0x73, 0x73, 0x5f, 0x73, 0x77, 0x65
        /*005e*/ 	.byte	0x65, 0x70, 0x5f, 0x73, 0x72, 0x63, 0x2f, 0x69, 0x6e, 0x63, 0x6c, 0x75, 0x64, 0x65, 0x2f, 0x63
        /*006e*/ 	.byte	0x75, 0x74, 0x65, 0x2f, 0x61, 0x74, 0x6f, 0x6d, 0x2f, 0x63, 0x6f, 0x70, 0x79, 0x5f, 0x74, 0x72
        /*007e*/ 	.byte	0x61, 0x69, 0x74, 0x73, 0x5f, 0x73, 0x6d, 0x31, 0x30, 0x30, 0x2e, 0x68, 0x70, 0x70, 0x00
	.type		$str$25,@object
	.size		$str$25,(__unnamed_1 - $str$25)
$str$25:
        /*008d*/ 	.byte	0x28, 0x28, 0x75, 0x69, 0x6e, 0x74, 0x33, 0x32, 0x5f, 0x74, 0x28, 0x74, 0x68, 0x72, 0x65, 0x61
        /*009d*/ 	.byte	0x64, 0x49, 0x64, 0x78, 0x2e, 0x78, 0x29, 0x20, 0x2f, 0x20, 0x33, 0x32, 0x29, 0x20, 0x25, 0x20
        /*00ad*/ 	.byte	0x34, 0x29, 0x20, 0x3d, 0x3d, 0x20, 0x28, 0x28, 0x28, 0x74, 0x6d, 0x65, 0x6d, 0x5f, 0x61, 0x64
        /*00bd*/ 	.byte	0x64, 0x72, 0x20, 0x3e, 0x3e, 0x20, 0x31, 0x36, 0x29, 0x20, 0x2f, 0x20, 0x33, 0x32, 0x29, 0x20
        /*00cd*/ 	.byte	0x25, 0x20, 0x34, 0x29, 0x00
	.type		__unnamed_1,@object
	.size		__unnamed_1,(__unnamed_2 - __unnamed_1)
__unnamed_1:
        /*00d2*/ 	.byte	0x61, 0x75, 0x74, 0x6f, 0x20, 0x63, 0x75, 0x74, 0x65, 0x3a, 0x3a, 0x61, 0x73, 0x5f, 0x70, 0x6f
        /* <DEDUP_REMOVED lines=24> */
        /*0262*/ 	.byte	0x43, 0x3c, 0x32, 0x30, 0x34, 0x38, 0x3e, 0x3e, 0x3e, 0x3e, 0x5d, 0x00
	.type		__unnamed_2,@object
	.size		__unnamed_2,(.L_2 - __unnamed_2)
__unnamed_2:
        /* <DEDUP_REMOVED lines=40> */
        /*04ee*/ 	.byte	0x3a, 0x3a, 0x43, 0x3c, 0x30, 0x3e, 0x3e, 0x3e, 0x3e, 0x5d, 0x00
.L_2:


//--------------------- .nv.shared._ZN7cutlass13device_kernelINS_4gemm6kernel13GemmUniversalIN4cute5tupleIJiiiiEEENS1_10collective13CollectiveMmaINS1_46MainloopSm100TmaUmmaWarpSpecializedBlockScaledILi8ELi2ELi2ENS5_IJNS4_1CILi4EEESB_NSA_ILi1EEEEEEEENS5_IJNSA_ILi128EEENSA_ILi64EEENSA_ILi256EEEEEENS5_IJNS_12float_e2m1_tENS_13float_ue8m0_tEEEENS5_IJNS5_IJlSC_lEEENS4_6LayoutINS5_IJNS5_IJNS5_IJNSA_ILi32EEESB_EEEiEEESQ_NS5_IJSC_iEEEEEENS5_IJNS5_IJNS5_IJNSA_ILi16EEESB_EEEiEEENS5_IJNS5_IJNSA_ILi0EEESC_EEENSA_ILi512EEEEEENS5_IJSW_iEEEEEEEEEEESL_S13_NS4_8TiledMMAINS4_8MMA_AtomIJNS4_17SM100_MMA_MXF4_SSISJ_SJ_fSK_Li128ELi64ELi32ELNS4_4UMMA5MajorE0ELS18_0ELNS17_7ScaleInE0ELS19_0EEEEEENSN_INS5_IJSC_SC_SC_EEENS5_IJSW_SW_SW_EEEEENS5_IJNS4_10UnderscoreES1F_S1F_EEEEENS5_IJNS4_23SM90_TMA_LOAD_MULTICASTES1I_EEENS5_IJNS4_14ComposedLayoutINS4_7SwizzleILi3ELi4ELi3EEENS4_18smem_ptr_flag_bitsILi4EEENSN_INS5_IJNSA_ILi8EEESH_EEENS5_IJSH_SC_EEEEEEENSN_INS5_IJNS5_IJNS5_IJSP_SC_EEENS5_IJSO_NSA_ILi2EEEEEEEEESC_NS5_IJS1V_S1V_EEEEEENS5_IJNS5_IJNS5_IJSU_SY_EEESX_EEESW_NS5_IJS1V_SY_EEEEEEEEEEEvNS4_8identityES1J_S25_vS26_EENS_8epilogue10collective18CollectiveEpilogueINS28_23Sm100TmaWarpSpecializedILi3ELi2ELi16ELb1ELb0EEEJNS5_IJSG_SG_SH_EEENS5_IJNSN_ISG_SC_EENSN_INS5_IJST_S1V_EEENS5_IJSC_SO_EEEEEEEENS_10bfloat16_tESM_S2J_SM_NS28_6fusion15FusionCallbacksIS2C_NS2K_17LinearCombinationIS2J_fS2J_fLNS_15FloatRoundStyleE2EEES2D_S2I_JEEENS4_5SM1004TMEM4LOAD26SM100_TMEM_LOAD_32dp32b16xENS4_13SM90_TMA_LOADENS1K_INS1L_ILi1ELi4ELi3EEENS1N_ILi16EEENSN_INS5_IJS1P_ST_EEENS5_IJST_SC_EEEEEEENS4_39AutoVectorizingCopyWithAssumedAlignmentILi128EEENS4_14SM90_TMA_STOREES30_S32_S32_EEEvvEEEEvNT_6ParamsE --------------------------
	.section	.nv.shared._ZN7cutlass13device_kernelINS_4gemm6kernel13GemmUniversalIN4cute5tupleIJiiiiEEENS1_10collective13CollectiveMmaINS1_46MainloopSm100TmaUmmaWarpSpecializedBlockScaledILi8ELi2ELi2ENS5_IJNS4_1CILi4EEESB_NSA_ILi1EEEEEEEENS5_IJNSA_ILi128EEENSA_ILi64EEENSA_ILi256EEEEEENS5_IJNS_12float_e2m1_tENS_13float_ue8m0_tEEEENS5_IJNS5_IJlSC_lEEENS4_6LayoutINS5_IJNS5_IJNS5_IJNSA_ILi32EEESB_EEEiEEESQ_NS5_IJSC_iEEEEEENS5_IJNS5_IJNS5_IJNSA_ILi16EEESB_EEEiEEENS5_IJNS5_IJNSA_ILi0EEESC_EEENSA_ILi512EEEEEENS5_IJSW_iEEEEEEEEEEESL_S13_NS4_8TiledMMAINS4_8MMA_AtomIJNS4_17SM100_MMA_MXF4_SSISJ_SJ_fSK_Li128ELi64ELi32ELNS4_4UMMA5MajorE0ELS18_0ELNS17_7ScaleInE0ELS19_0EEEEEENSN_INS5_IJSC_SC_SC_EEENS5_IJSW_SW_SW_EEEEENS5_IJNS4_10UnderscoreES1F_S1F_EEEEENS5_IJNS4_23SM90_TMA_LOAD_MULTICASTES1I_EEENS5_IJNS4_14ComposedLayoutINS4_7SwizzleILi3ELi4ELi3EEENS4_18smem_ptr_flag_bitsILi4EEENSN_INS5_IJNSA_ILi8EEESH_EEENS5_IJSH_SC_EEEEEEENSN_INS5_IJNS5_IJNS5_IJSP_SC_EEENS5_IJSO_NSA_ILi2EEEEEEEEESC_NS5_IJS1V_S1V_EEEEEENS5_IJNS5_IJNS5_IJSU_SY_EEESX_EEESW_NS5_IJS1V_SY_EEEEEEEEEEEvNS4_8identityES1J_S25_vS26_EENS_8epilogue10collective18CollectiveEpilogueINS28_23Sm100TmaWarpSpecializedILi3ELi2ELi16ELb1ELb0EEEJNS5_IJSG_SG_SH_EEENS5_IJNSN_ISG_SC_EENSN_INS5_IJST_S1V_EEENS5_IJSC_SO_EEEEEEEENS_10bfloat16_tESM_S2J_SM_NS28_6fusion15FusionCallbacksIS2C_NS2K_17LinearCombinationIS2J_fS2J_fLNS_15FloatRoundStyleE2EEES2D_S2I_JEEENS4_5SM1004TMEM4LOAD26SM100_TMEM_LOAD_32dp32b16xENS4_13SM90_TMA_LOADENS1K_INS1L_ILi1ELi4ELi3EEENS1N_ILi16EEENSN_INS5_IJS1P_ST_EEENS5_IJST_SC_EEEEEEENS4_39AutoVectorizingCopyWithAssumedAlignmentILi128EEENS4_14SM90_TMA_STOREES30_S32_S32_EEEvvEEEEvNT_6ParamsE,"aw",@nobits
	.sectionflags	@""
	.align	16
	.zero		1024


//--------------------- .nv.shared.reserved.0     --------------------------
	.section	.nv.shared.reserved.0,"aw",@nobits
	.weak		__nv_reservedSMEM_offset_0_alias
	.size		__nv_reservedSMEM_offset_0_alias, 0, 64
	.other		__nv_reservedSMEM_offset_0_alias,@"STO_CUDA_RESERVED_SHARED STV_DEFAULT"
__nv_reservedSMEM_offset_0_alias:
	.zero		0
.nv.shared.reserved.0:
	.zero		64
	.weak		__nv_reservedSMEM_tcgen05_partition
	.type		__nv_reservedSMEM_tcgen05_partition,@object
	.size		__nv_reservedSMEM_tcgen05_partition,(.L_0 - __nv_reservedSMEM_tcgen05_partition)
__nv_reservedSMEM_tcgen05_partition:
	.zero		32
.L_0:


//--------------------- .nv.global                --------------------------
	.section	.nv.global,"aw",@nobits
.nv.global:
	.type		_ZN40_INTERNAL_faec88d6_4_k_cu_6e7350eb_232374cute1_E,@object
	.size		_ZN40_INTERNAL_faec88d6_4_k_cu_6e7350eb_232374cute1_E,(_ZN40_INTERNAL_faec88d6_4_k_cu_6e7350eb_232374cuda3std3__45__cpo6cbeginE - _ZN40_INTERNAL_faec88d6_4_k_cu_6e7350eb_232374cute1_E)
_ZN40_INTERNAL_faec88d6_4_k_cu_6e7350eb_232374cute1_E:
	.zero		1
	.type		_ZN40_INTERNAL_faec88d6_4_k_cu_6e7350eb_232374cuda3std3__45__cpo6cbeginE,@object
	.size		_ZN40_INTERNAL_faec88d6_4_k_cu_6e7350eb_232374cuda3std3__45__cpo6cbeginE,(_ZN40_INTERNAL_faec88d6_4_k_cu_6e7350eb_232374cuda3std3__48in_placeE - _ZN40_INTERNAL_faec88d6_4_k_cu_6e7350eb_232374cuda3std3__45__cpo6cbeginE)
_ZN40_INTERNAL_faec88d6_4_k_cu_6e7350eb_232374cuda3std3__45__cpo6cbeginE:
	.zero		1
	.type		_ZN40_INTERNAL_faec88d6_4_k_cu_6e7350eb_232374cuda3std3__48in_placeE,@object
	.size		_ZN40_INTERNAL_faec88d6_4_k_cu_6e7350eb_232374cuda3std3__48in_placeE,(_ZN40_INTERNAL_faec88d6_4_k_cu_6e7350eb_232374cuda3std6ranges3__45__cpo9iter_moveE - _ZN40_INTERNAL_faec88d6_4_k_cu_6e7350eb_232374cuda3std3__48in_placeE)
_ZN40_INTERNAL_faec88d6_4_k_cu_6e7350eb_232374cuda3std3__48in_placeE:
	.zero		1
	.type		_ZN40_INTERNAL_faec88d6_4_k_cu_6e7350eb_232374cuda3std6ranges3__45__cpo9iter_moveE,@object
	.size		_ZN40_INTERNAL_faec88d6_4_k_cu_6e7350eb_232374cuda3std6ranges3__45__cpo9iter_moveE,(_ZN40_INTERNAL_faec88d6_4_k_cu_6e7350eb_232374cuda3std3__45__cpo5beginE - _ZN40_INTERNAL_faec88d6_4_k_cu_6e7350eb_232374cuda3std6ranges3__45__cpo9iter_moveE)
_ZN40_INTERNAL_faec88d6_4_k_cu_6e7350eb_232374cuda3std6ranges3__45__cpo9iter_moveE:
	.zero		1
	.type		_ZN40_INTERNAL_faec88d6_4_k_cu_6e7350eb_232374cuda3std3__45__cpo5beginE,@object
	.size		_ZN40_INTERNAL_faec88d6_4_k_cu_6e7350eb_232374cuda3std3__45__cpo5beginE,(_ZN40_INTERNAL_faec88d6_4_k_cu_6e7350eb_232374cuda3std3__442_GLOBAL__N__faec88d6_4_k_cu_6e7350eb_232376ignoreE - _ZN40_INTERNAL_faec88d6_4_k_cu_6e7350eb_232374cuda3std3__45__cpo5beginE)
_ZN40_INTERNAL_faec88d6_4_k_cu_6e7350eb_232374cuda3std3__45__cpo5beginE:
	.zero		1
	.type		_ZN40_INTERNAL_faec88d6_4_k_cu_6e7350eb_232374cuda3std3__442_GLOBAL__N__faec88d6_4_k_cu_6e7350eb_232376ignoreE,@object
	.size		_ZN40_INTERNAL_faec88d6_4_k_cu_6e7350eb_232374cuda3std3__442_GLOBAL__N__faec88d6_4_k_cu_6e7350eb_232376ignoreE,(_ZN40_INTERNAL_faec88d6_4_k_cu_6e7350eb_232374cute7productE - _ZN40_INTERNAL_faec88d6_4_k_cu_6e7350eb_232374cuda3std3__442_GLOBAL__N__faec88d6_4_k_cu_6e7350eb_232376ignoreE)
_ZN40_INTERNAL_faec88d6_4_k_cu_6e7350eb_232374cuda3std3__442_GLOBAL__N__faec88d6_4_k_cu_6e7350eb_232376ignoreE:
	.zero		1
	.type		_ZN40_INTERNAL_faec88d6_4_k_cu_6e7350eb_232374cute7productE,@object
	.size		_ZN40_INTERNAL_faec88d6_4_k_cu_6e7350eb_232374cute7productE,(_ZN40_INTERNAL_faec88d6_4_k_cu_6e7350eb_232374cuda3std3__45__cpo3endE - _ZN40_INTERNAL_faec88d6_4_k_cu_6e7350eb_232374cute7productE)
_ZN40_INTERNAL_faec88d6_4_k_cu_6e7350eb_232374cute7productE:
	.zero		1
	.type		_ZN40_INTERNAL_faec88d6_4_k_cu_6e7350eb_232374cuda3std3__45__cpo3endE,@object
	.size		_ZN40_INTERNAL_faec88d6_4_k_cu_6e7350eb_232374cuda3std3__45__cpo3endE,(_ZN40_INTERNAL_faec88d6_4_k_cu_6e7350eb_232374cuda3std3__419piecewise_constructE - _ZN40_INTERNAL_faec88d6_4_k_cu_6e7350eb_232374cuda3std3__45__cpo3endE)
_ZN40_INTERNAL_faec88d6_4_k_cu_6e7350eb_232374cuda3std3__45__cpo3endE:
	.zero		1
	.type		_ZN40_INTERNAL_faec88d6_4_k_cu_6e7350eb_232374cuda3std3__419piecewise_constructE,@object
	.size		_ZN40_INTERNAL_faec88d6_4_k_cu_6e7350eb_232374cuda3std3__419piecewise_constructE,(_ZN40_INTERNAL_faec88d6_4_k_cu_6e7350eb_232374cuda3std3__45__cpo4cendE - _ZN40_INTERNAL_faec88d6_4_k_cu_6e7350eb_232374cuda3std3__419piecewise_constructE)
_ZN40_INTERNAL_faec88d6_4_k_cu_6e7350eb_232374cuda3std3__419piecewise_constructE:
	.zero		1
	.type		_ZN40_INTERNAL_faec88d6_4_k_cu_6e7350eb_232374cuda3std3__45__cpo4cendE,@object
	.size		_ZN40_INTERNAL_faec88d6_4_k_cu_6e7350eb_232374cuda3std3__45__cpo4cendE,(_ZN40_INTERNAL_faec88d6_4_k_cu_6e7350eb_232374cuda3std6ranges3__45__cpo4swapE - _ZN40_INTERNAL_faec88d6_4_k_cu_6e7350eb_232374cuda3std3__45__cpo4cendE)
_ZN40_INTERNAL_faec88d6_4_k_cu_6e7350eb_232374cuda3std3__45__cpo4cendE:
	.zero		1
	.type		_ZN40_INTERNAL_faec88d6_4_k_cu_6e7350eb_232374cuda3std6ranges3__45__cpo4swapE,@object
	.size		_ZN40_INTERNAL_faec88d6_4_k_cu_6e7350eb_232374cuda3std6ranges3__45__cpo4swapE,(.L_10 - _ZN40_INTERNAL_faec88d6_4_k_cu_6e7350eb_232374cuda3std6ranges3__45__cpo4swapE)
_ZN40_INTERNAL_faec88d6_4_k_cu_6e7350eb_232374cuda3std6ranges3__45__cpo4swapE:
	.zero		1
.L_10:


//--------------------- .nv.constant0._ZN7cutlass13device_kernelINS_4gemm6kernel13GemmUniversalIN4cute5tupleIJiiiiEEENS1_10collective13CollectiveMmaINS1_46MainloopSm100TmaUmmaWarpSpecializedBlockScaledILi8ELi2ELi2ENS5_IJNS4_1CILi4EEESB_NSA_ILi1EEEEEEEENS5_IJNSA_ILi128EEENSA_ILi64EEENSA_ILi256EEEEEENS5_IJNS_12float_e2m1_tENS_13float_ue8m0_tEEEENS5_IJNS5_IJlSC_lEEENS4_6LayoutINS5_IJNS5_IJNS5_IJNSA_ILi32EEESB_EEEiEEESQ_NS5_IJSC_iEEEEEENS5_IJNS5_IJNS5_IJNSA_ILi16EEESB_EEEiEEENS5_IJNS5_IJNSA_ILi0EEESC_EEENSA_ILi512EEEEEENS5_IJSW_iEEEEEEEEEEESL_S13_NS4_8TiledMMAINS4_8MMA_AtomIJNS4_17SM100_MMA_MXF4_SSISJ_SJ_fSK_Li128ELi64ELi32ELNS4_4UMMA5MajorE0ELS18_0ELNS17_7ScaleInE0ELS19_0EEEEEENSN_INS5_IJSC_SC_SC_EEENS5_IJSW_SW_SW_EEEEENS5_IJNS4_10UnderscoreES1F_S1F_EEEEENS5_IJNS4_23SM90_TMA_LOAD_MULTICASTES1I_EEENS5_IJNS4_14ComposedLayoutINS4_7SwizzleILi3ELi4ELi3EEENS4_18smem_ptr_flag_bitsILi4EEENSN_INS5_IJNSA_ILi8EEESH_EEENS5_IJSH_SC_EEEEEEENSN_INS5_IJNS5_IJNS5_IJSP_SC_EEENS5_IJSO_NSA_ILi2EEEEEEEEESC_NS5_IJS1V_S1V_EEEEEENS5_IJNS5_IJNS5_IJSU_SY_EEESX_EEESW_NS5_IJS1V_SY_EEEEEEEEEEEvNS4_8identityES1J_S25_vS26_EENS_8epilogue10collective18CollectiveEpilogueINS28_23Sm100TmaWarpSpecializedILi3ELi2ELi16ELb1ELb0EEEJNS5_IJSG_SG_SH_EEENS5_IJNSN_ISG_SC_EENSN_INS5_IJST_S1V_EEENS5_IJSC_SO_EEEEEEEENS_10bfloat16_tESM_S2J_SM_NS28_6fusion15FusionCallbacksIS2C_NS2K_17LinearCombinationIS2J_fS2J_fLNS_15FloatRoundStyleE2EEES2D_S2I_JEEENS4_5SM1004TMEM4LOAD26SM100_TMEM_LOAD_32dp32b16xENS4_13SM90_TMA_LOADENS1K_INS1L_ILi1ELi4ELi3EEENS1N_ILi16EEENSN_INS5_IJS1P_ST_EEENS5_IJST_SC_EEEEEEENS4_39AutoVectorizingCopyWithAssumedAlignmentILi128EEENS4_14SM90_TMA_STOREES30_S32_S32_EEEvvEEEEvNT_6ParamsE --------------------------
	.section	.nv.constant0._ZN7cutlass13device_kernelINS_4gemm6kernel13GemmUniversalIN4cute5tupleIJiiiiEEENS1_10collective13CollectiveMmaINS1_46MainloopSm100TmaUmmaWarpSpecializedBlockScaledILi8ELi2ELi2ENS5_IJNS4_1CILi4EEESB_NSA_ILi1EEEEEEEENS5_IJNSA_ILi128EEENSA_ILi64EEENSA_ILi256EEEEEENS5_IJNS_12float_e2m1_tENS_13float_ue8m0_tEEEENS5_IJNS5_IJlSC_lEEENS4_6LayoutINS5_IJNS5_IJNS5_IJNSA_ILi32EEESB_EEEiEEESQ_NS5_IJSC_iEEEEEENS5_IJNS5_IJNS5_IJNSA_ILi16EEESB_EEEiEEENS5_IJNS5_IJNSA_ILi0EEESC_EEENSA_ILi512EEEEEENS5_IJSW_iEEEEEEEEEEESL_S13_NS4_8TiledMMAINS4_8MMA_AtomIJNS4_17SM100_MMA_MXF4_SSISJ_SJ_fSK_Li128ELi64ELi32ELNS4_4UMMA5MajorE0ELS18_0ELNS17_7ScaleInE0ELS19_0EEEEEENSN_INS5_IJSC_SC_SC_EEENS5_IJSW_SW_SW_EEEEENS5_IJNS4_10UnderscoreES1F_S1F_EEEEENS5_IJNS4_23SM90_TMA_LOAD_MULTICASTES1I_EEENS5_IJNS4_14ComposedLayoutINS4_7SwizzleILi3ELi4ELi3EEENS4_18smem_ptr_flag_bitsILi4EEENSN_INS5_IJNSA_ILi8EEESH_EEENS5_IJSH_SC_EEEEEEENSN_INS5_IJNS5_IJNS5_IJSP_SC_EEENS5_IJSO_NSA_ILi2EEEEEEEEESC_NS5_IJS1V_S1V_EEEEEENS5_IJNS5_IJNS5_IJSU_SY_EEESX_EEESW_NS5_IJS1V_SY_EEEEEEEEEEEvNS4_8identityES1J_S25_vS26_EENS_8epilogue10collective18CollectiveEpilogueINS28_23Sm100TmaWarpSpecializedILi3ELi2ELi16ELb1ELb0EEEJNS5_IJSG_SG_SH_EEENS5_IJNSN_ISG_SC_EENSN_INS5_IJST_S1V_EEENS5_IJSC_SO_EEEEEEEENS_10bfloat16_tESM_S2J_SM_NS28_6fusion15FusionCallbacksIS2C_NS2K_17LinearCombinationIS2J_fS2J_fLNS_15FloatRoundStyleE2EEES2D_S2I_JEEENS4_5SM1004TMEM4LOAD26SM100_TMEM_LOAD_32dp32b16xENS4_13SM90_TMA_LOADENS1K_INS1L_ILi1ELi4ELi3EEENS1N_ILi16EEENSN_INS5_IJS1P_ST_EEENS5_IJST_SC_EEEEEEENS4_39AutoVectorizingCopyWithAssumedAlignmentILi128EEENS4_14SM90_TMA_STOREES30_S32_S32_EEEvvEEEEvNT_6ParamsE,"a",@progbits
	.sectionflags	@""
	.align	4
.nv.constant0._ZN7cutlass13device_kernelINS_4gemm6kernel13GemmUniversalIN4cute5tupleIJiiiiEEENS1_10collective13CollectiveMmaINS1_46MainloopSm100TmaUmmaWarpSpecializedBlockScaledILi8ELi2ELi2ENS5_IJNS4_1CILi4EEESB_NSA_ILi1EEEEEEEENS5_IJNSA_ILi128EEENSA_ILi64EEENSA_ILi256EEEEEENS5_IJNS_12float_e2m1_tENS_13float_ue8m0_tEEEENS5_IJNS5_IJlSC_lEEENS4_6LayoutINS5_IJNS5_IJNS5_IJNSA_ILi32EEESB_EEEiEEESQ_NS5_IJSC_iEEEEEENS5_IJNS5_IJNS5_IJNSA_ILi16EEESB_EEEiEEENS5_IJNS5_IJNSA_ILi0EEESC_EEENSA_ILi512EEEEEENS5_IJSW_iEEEEEEEEEEESL_S13_NS4_8TiledMMAINS4_8MMA_AtomIJNS4_17SM100_MMA_MXF4_SSISJ_SJ_fSK_Li128ELi64ELi32ELNS4_4UMMA5MajorE0ELS18_0ELNS17_7ScaleInE0ELS19_0EEEEEENSN_INS5_IJSC_SC_SC_EEENS5_IJSW_SW_SW_EEEEENS5_IJNS4_10UnderscoreES1F_S1F_EEEEENS5_IJNS4_23SM90_TMA_LOAD_MULTICASTES1I_EEENS5_IJNS4_14ComposedLayoutINS4_7SwizzleILi3ELi4ELi3EEENS4_18smem_ptr_flag_bitsILi4EEENSN_INS5_IJNSA_ILi8EEESH_EEENS5_IJSH_SC_EEEEEEENSN_INS5_IJNS5_IJNS5_IJSP_SC_EEENS5_IJSO_NSA_ILi2EEEEEEEEESC_NS5_IJS1V_S1V_EEEEEENS5_IJNS5_IJNS5_IJSU_SY_EEESX_EEESW_NS5_IJS1V_SY_EEEEEEEEEEEvNS4_8identityES1J_S25_vS26_EENS_8epilogue10collective18CollectiveEpilogueINS28_23Sm100TmaWarpSpecializedILi3ELi2ELi16ELb1ELb0EEEJNS5_IJSG_SG_SH_EEENS5_IJNSN_ISG_SC_EENSN_INS5_IJST_S1V_EEENS5_IJSC_SO_EEEEEEEENS_10bfloat16_tESM_S2J_SM_NS28_6fusion15FusionCallbacksIS2C_NS2K_17LinearCombinationIS2J_fS2J_fLNS_15FloatRoundStyleE2EEES2D_S2I_JEEENS4_5SM1004TMEM4LOAD26SM100_TMEM_LOAD_32dp32b16xENS4_13SM90_TMA_LOADENS1K_INS1L_ILi1ELi4ELi3EEENS1N_ILi16EEENSN_INS5_IJS1P_ST_EEENS5_IJST_SC_EEEEEEENS4_39AutoVectorizingCopyWithAssumedAlignmentILi128EEENS4_14SM90_TMA_STOREES30_S32_S32_EEEvvEEEEvNT_6ParamsE:
	.zero		3968


//--------------------- SYMBOLS --------------------------

	.type		.nv.reservedSmem.offset0,@object
	.size		.nv.reservedSmem.offset0,0x4
	.type		.nv.reservedSmem.cap,@object
	.size		.nv.reservedSmem.cap,0x4
	.type		__assertfail,@function
